def matmul_kernel(
    a_ptr,
    b_ptr,
    c_ptr,
    M,
    N,
    K,
    stride_am,
    stride_ak,
    stride_bk,
    stride_bn,
    stride_cm,
    stride_cn,
    BLOCK_M: tl.constexpr,
    BLOCK_N: tl.constexpr,
    BLOCK_K: tl.constexpr,
    GROUP_M: tl.constexpr,
):
    pid = tl.program_id(axis=0)
    num_pid_m = tl.cdiv(M, BLOCK_M)
    num_pid_n = tl.cdiv(N, BLOCK_N)
    num_pid_in_group = GROUP_M * num_pid_n
    group_id = pid // num_pid_in_group
    first_pid_m = group_id * GROUP_M
    group_size_m = min(num_pid_m - first_pid_m, GROUP_M)
    pid_m = first_pid_m + ((pid % num_pid_in_group) % group_size_m)
    pid_n = (pid % num_pid_in_group) // group_size_m

    offs_am = (pid_m * BLOCK_M + tl.arange(0, BLOCK_M)) % M
    offs_bn = (pid_n * BLOCK_N + tl.arange(0, BLOCK_N)) % N
    offs_k = tl.arange(0, BLOCK_K)
    a_ptrs = a_ptr + offs_am[:, None] * stride_am + offs_k[None, :] * stride_ak
    b_ptrs = b_ptr + offs_k[:, None] * stride_bk + offs_bn[None, :] * stride_bn

    acc = tl.zeros((BLOCK_M, BLOCK_N), dtype=tl.float32)
    for kk in range(0, tl.cdiv(K, BLOCK_K)):
        a = tl.load(a_ptrs, mask=offs_k[None, :] < K - kk * BLOCK_K, other=0.0)
        b = tl.load(b_ptrs, mask=offs_k[:, None] < K - kk * BLOCK_K, other=0.0)
        acc = tl.dot(a, b, acc)
        a_ptrs += BLOCK_K * stride_ak
        b_ptrs += BLOCK_K * stride_bk

    c = acc.to(c_ptr.dtype.element_ty)
    offs_cm = pid_m * BLOCK_M + tl.arange(0, BLOCK_M)
    offs_cn = pid_n * BLOCK_N + tl.arange(0, BLOCK_N)
    c_ptrs = c_ptr + offs_cm[:, None] * stride_cm + offs_cn[None, :] * stride_cn
    mask = (offs_cm[:, None] < M) & (offs_cn[None, :] < N)
    tl.store(c_ptrs, c, mask=mask)

# config = {"BLOCK_K": 128, "BLOCK_M": 64, "BLOCK_N": 512, "GROUP_M": 8, "arch": "sm_90", "dtype": "fp16", "num_ctas": 1, "num_stages": 3, "num_warps": 16}
# arch = sm_90


// ===== COMPILED SASS (sm_90a) =====

	.target	sm_90a

	.elftype	@"ET_EXEC"


//--------------------- .note.nv.tkinfo           --------------------------
	.section	.note.nv.tkinfo,"",@"SHT_NOTE"
	.sectionflags	@"SHF_NOTE_NV_TKINFO"
	.tkinfo
        /*0018*/ 	.word	0x00000002
        /*0030*/ 	.string	""
        /*0030*/ 	.string	"ptxas"
        /*0030*/ 	.string	"Cuda compilation tools, release 13.0, V13.0.88"
        /*0030*/ 	.string	"Build cuda_13.0.r13.0/compiler.36424714_0"
        /*0030*/ 	.string	"-v  -suppress-debug-info  -lineinfo  -arch sm_90a "



//--------------------- .note.nv.cuinfo           --------------------------
	.section	.note.nv.cuinfo,"",@"SHT_NOTE"
	.sectionflags	@"SHF_NOTE_NV_CUINFO"
        /*0018*/ 	.short	0x0002
        /*001a*/ 	.short	0x005a
        /*001c*/ 	.short	0x0082
	.zero		2


//--------------------- .nv.info                  --------------------------
	.section	.nv.info,"",@"SHT_CUDA_INFO"
	.align	4


	//----- nvinfo : EIATTR_REGCOUNT
	.align		4
        /*0000*/ 	.byte	0x04, 0x2f
        /*0002*/ 	.short	(.L_1 - .L_0)
	.align		4
.L_0:
        /*0004*/ 	.word	index@(matmul_kernel)
        /*0008*/ 	.word	0x00000080


	//----- nvinfo : EIATTR_FRAME_SIZE
	.align		4
.L_1:
        /*000c*/ 	.byte	0x04, 0x11
        /*000e*/ 	.short	(.L_3 - .L_2)
	.align		4
.L_2:
        /*0010*/ 	.word	index@(matmul_kernel)
        /*0014*/ 	.word	0x000006d8


	//----- nvinfo : EIATTR_MIN_STACK_SIZE
	.align		4
.L_3:
        /*0018*/ 	.byte	0x04, 0x12
        /*001a*/ 	.short	(.L_5 - .L_4)
	.align		4
.L_4:
        /*001c*/ 	.word	index@(matmul_kernel)
        /*0020*/ 	.word	0x000006d8
.L_5:


//--------------------- .nv.compat                --------------------------
	.section	.nv.compat,"",@"SHT_CUDA_COMPAT_INFO"
	.align	4
        /*0000*/ 	.byte	0x02, 0x09, 0x01, 0x00, 0x02, 0x02, 0x04, 0x00, 0x02, 0x05, 0x05, 0x00, 0x03, 0x07, 0x01, 0x01
        /*0010*/ 	.byte	0x02, 0x03, 0x00, 0x00, 0x02, 0x06, 0x01, 0x00, 0x04, 0x0b, 0x08, 0x00, 0x00, 0x00, 0x00, 0x00
        /*0020*/ 	.byte	0x00, 0x00, 0x00, 0x00


//--------------------- .nv.info.matmul_kernel    --------------------------
	.section	.nv.info.matmul_kernel,"",@"SHT_CUDA_INFO"
	.sectionflags	@""
	.align	4


	//----- nvinfo : EIATTR_CUDA_API_VERSION
	.align		4
        /*0000*/ 	.byte	0x04, 0x37
        /*0002*/ 	.short	(.L_7 - .L_6)
.L_6:
        /*0004*/ 	.word	0x00000082


	//----- nvinfo : EIATTR_KPARAM_INFO
	.align		4
.L_7:
        /*0008*/ 	.byte	0x04, 0x17
        /*000a*/ 	.short	(.L_9 - .L_8)
.L_8:
        /*000c*/ 	.word	0x00000000
        /*0010*/ 	.short	0x000d
        /*0012*/ 	.short	0x0048
        /*0014*/ 	.byte	0x00, 0xf4, 0x21, 0x00


	//----- nvinfo : EIATTR_KPARAM_INFO
	.align		4
.L_9:
        /*0018*/ 	.byte	0x04, 0x17
        /*001a*/ 	.short	(.L_11 - .L_10)
.L_10:
        /*001c*/ 	.word	0x00000000
        /*0020*/ 	.short	0x000c
        /*0022*/ 	.short	0x0040
        /*0024*/ 	.byte	0x00, 0xf4, 0x21, 0x00


	//----- nvinfo : EIATTR_KPARAM_INFO
	.align		4
.L_11:
        /*0028*/ 	.byte	0x04, 0x17
        /*002a*/ 	.short	(.L_13 - .L_12)
.L_12:
        /*002c*/ 	.word	0x00000000
        /*0030*/ 	.short	0x000b
        /*0032*/ 	.short	0x0038
        /*0034*/ 	.byte	0x00, 0xf0, 0x11, 0x00


	//----- nvinfo : EIATTR_KPARAM_INFO
	.align		4
.L_13:
        /*0038*/ 	.byte	0x04, 0x17
        /*003a*/ 	.short	(.L_15 - .L_14)
.L_14:
        /*003c*/ 	.word	0x00000000
        /*0040*/ 	.short	0x000a
        /*0042*/ 	.short	0x0034
        /*0044*/ 	.byte	0x00, 0xf0, 0x11, 0x00


	//----- nvinfo : EIATTR_KPARAM_INFO
	.align		4
.L_15:
        /*0048*/ 	.byte	0x04, 0x17
        /*004a*/ 	.short	(.L_17 - .L_16)
.L_16:
        /*004c*/ 	.word	0x00000000
        /*0050*/ 	.short	0x0009
        /*0052*/ 	.short	0x0030
        /*0054*/ 	.byte	0x00, 0xf0, 0x11, 0x00


	//----- nvinfo : EIATTR_KPARAM_INFO
	.align		4
.L_17:
        /*0058*/ 	.byte	0x04, 0x17
        /*005a*/ 	.short	(.L_19 - .L_18)
.L_18:
        /*005c*/ 	.word	0x00000000
        /*0060*/ 	.short	0x0008
        /*0062*/ 	.short	0x002c
        /*0064*/ 	.byte	0x00, 0xf0, 0x11, 0x00


	//----- nvinfo : EIATTR_KPARAM_INFO
	.align		4
.L_19:
        /*0068*/ 	.byte	0x04, 0x17
        /*006a*/ 	.short	(.L_21 - .L_20)
.L_20:
        /*006c*/ 	.word	0x00000000
        /*0070*/ 	.short	0x0007
        /*0072*/ 	.short	0x0028
        /*0074*/ 	.byte	0x00, 0xf0, 0x11, 0x00


	//----- nvinfo : EIATTR_KPARAM_INFO
	.align		4
.L_21:
        /*0078*/ 	.byte	0x04, 0x17
        /*007a*/ 	.short	(.L_23 - .L_22)
.L_22:
        /*007c*/ 	.word	0x00000000
        /*0080*/ 	.short	0x0006
        /*0082*/ 	.short	0x0024
        /*0084*/ 	.byte	0x00, 0xf0, 0x11, 0x00


	//----- nvinfo : EIATTR_KPARAM_INFO
	.align		4
.L_23:
        /*0088*/ 	.byte	0x04, 0x17
        /*008a*/ 	.short	(.L_25 - .L_24)
.L_24:
        /*008c*/ 	.word	0x00000000
        /*0090*/ 	.short	0x0005
        /*0092*/ 	.short	0x0020
        /*0094*/ 	.byte	0x00, 0xf0, 0x11, 0x00


	//----- nvinfo : EIATTR_KPARAM_INFO
	.align		4
.L_25:
        /*0098*/ 	.byte	0x04, 0x17
        /*009a*/ 	.short	(.L_27 - .L_26)
.L_26:
        /*009c*/ 	.word	0x00000000
        /*00a0*/ 	.short	0x0004
        /*00a2*/ 	.short	0x001c
        /*00a4*/ 	.byte	0x00, 0xf0, 0x11, 0x00


	//----- nvinfo : EIATTR_KPARAM_INFO
	.align		4
.L_27:
        /*00a8*/ 	.byte	0x04, 0x17
        /*00aa*/ 	.short	(.L_29 - .L_28)
.L_28:
        /*00ac*/ 	.word	0x00000000
        /*00b0*/ 	.short	0x0003
        /*00b2*/ 	.short	0x0018
        /*00b4*/ 	.byte	0x00, 0xf0, 0x11, 0x00


	//----- nvinfo : EIATTR_KPARAM_INFO
	.align		4
.L_29:
        /*00b8*/ 	.byte	0x04, 0x17
        /*00ba*/ 	.short	(.L_31 - .L_30)
.L_30:
        /*00bc*/ 	.word	0x00000000
        /*00c0*/ 	.short	0x0002
        /*00c2*/ 	.short	0x0010
        /*00c4*/ 	.byte	0x00, 0xf4, 0x21, 0x00


	//----- nvinfo : EIATTR_KPARAM_INFO
	.align		4
.L_31:
        /*00c8*/ 	.byte	0x04, 0x17
        /*00ca*/ 	.short	(.L_33 - .L_32)
.L_32:
        /*00cc*/ 	.word	0x00000000
        /*00d0*/ 	.short	0x0001
        /*00d2*/ 	.short	0x0008
        /*00d4*/ 	.byte	0x00, 0xf4, 0x21, 0x00


	//----- nvinfo : EIATTR_KPARAM_INFO
	.align		4
.L_33:
        /*00d8*/ 	.byte	0x04, 0x17
        /*00da*/ 	.short	(.L_35 - .L_34)
.L_34:
        /*00dc*/ 	.word	0x00000000
        /*00e0*/ 	.short	0x0000
        /*00e2*/ 	.short	0x0000
        /*00e4*/ 	.byte	0x00, 0xf4, 0x21, 0x00


	//----- nvinfo : EIATTR_SPARSE_MMA_MASK
	.align		4
.L_35:
        /*00e8*/ 	.byte	0x03, 0x50
        /*00ea*/ 	.short	0x0000


	//----- nvinfo : EIATTR_MAXREG_COUNT
	.align		4
        /*00ec*/ 	.byte	0x03, 0x1b
        /*00ee*/ 	.short	0x0080


	//----- nvinfo : EIATTR_NUM_BARRIERS
	.align		4
        /*00f0*/ 	.byte	0x02, 0x4c
        /*00f2*/ 	.byte	0x01
	.zero		1


	//----- nvinfo : EIATTR_ANNOTATIONS
	.align		4
        /*00f4*/ 	.byte	0x04, 0x55
        /*00f6*/ 	.short	(.L_37 - .L_36)


	//   ....[0]....
.L_36:
        /*00f8*/ 	.word	0x00000001
        /*00fc*/ 	.byte	0x10, 0x06, 0x00, 0x00, 0x01, 0x00, 0x00, 0x00, 0x20, 0x06, 0x00, 0x00, 0x01, 0x00, 0x00, 0x00
        /* <DEDUP_REMOVED lines=833> */
        /*351c*/ 	.byte	0xf0, 0x47, 0x01, 0x00


	//----- nvinfo : EIATTR_MERCURY_ISA_VERSION
	.align		4
.L_37:
        /*3520*/ 	.byte	0x03, 0x5f
        /*3522*/ 	.short	0x0101


	//----- nvinfo : EIATTR_EXIT_INSTR_OFFSETS
	.align		4
        /*3524*/ 	.byte	0x04, 0x1c
        /*3526*/ 	.short	(.L_39 - .L_38)


	//   ....[0]....
.L_38:
        /*3528*/ 	.word	0x000164b0


	//   ....[1]....
        /*352c*/ 	.word	0x000164e0


	//----- nvinfo : EIATTR_REQNTID
	.align		4
.L_39:
        /*3530*/ 	.byte	0x04, 0x10
        /*3532*/ 	.short	(.L_41 - .L_40)
.L_40:
        /*3534*/ 	.word	0x00000200
        /*3538*/ 	.word	0x00000001
        /*353c*/ 	.word	0x00000001


	//----- nvinfo : EIATTR_CBANK_PARAM_SIZE
	.align		4
.L_41:
        /*3540*/ 	.byte	0x03, 0x19
        /*3542*/ 	.short	0x0050


	//----- nvinfo : EIATTR_PARAM_CBANK
	.align		4
        /*3544*/ 	.byte	0x04, 0x0a
        /*3546*/ 	.short	(.L_43 - .L_42)
	.align		4
.L_42:
        /*3548*/ 	.word	index@(.nv.constant0.matmul_kernel)
        /*354c*/ 	.short	0x0210
        /*354e*/ 	.short	0x0050


	//----- nvinfo : EIATTR_SW_WAR
	.align		4
.L_43:
        /*3550*/ 	.byte	0x04, 0x36
        /*3552*/ 	.short	(.L_45 - .L_44)
.L_44:
        /*3554*/ 	.word	0x00000008
.L_45:


//--------------------- .nv.callgraph             --------------------------
	.section	.nv.callgraph,"",@"SHT_CUDA_CALLGRAPH"
	.align	4
	.sectionentsize	8
	.align		4
        /*0000*/ 	.word	0x00000000
	.align		4
        /*0004*/ 	.word	0xffffffff
	.align		4
        /*0008*/ 	.word	0x00000000
	.align		4
        /*000c*/ 	.word	0xfffffffe
	.align		4
        /*0010*/ 	.word	0x00000000
	.align		4
        /*0014*/ 	.word	0xfffffffd
	.align		4
        /*0018*/ 	.word	0x00000000
	.align		4
        /*001c*/ 	.word	0xfffffffc


//--------------------- .text.matmul_kernel       --------------------------
	.section	.text.matmul_kernel,"ax",@progbits
	.align	128
        .global         matmul_kernel
        .type           matmul_kernel,@function
        .size           matmul_kernel,(.L_x_3 - matmul_kernel)
        .other          matmul_kernel,@"STO_CUDA_ENTRY STV_DEFAULT"
matmul_kernel:
.text.matmul_kernel:
[----:B------:R-:W0:Y:S08]  /*0000*/  LDC R1, c[0x0][0x28] ;  /* 0x00000a00ff017b82 */ /* 0x000e300000000800 */
[----:B------:R-:W1:Y:S01]  /*0010*/  LDC.64 R4, c[0x0][0x228] ;  /* 0x00008a00ff047b82 */ /* 0x000e620000000a00 */
[----:B------:R-:W2:Y:S01]  /*0020*/  S2R R7, SR_CTAID.X ;  /* 0x0000000000077919 */ /* 0x000ea20000002500 */
[----:B0-----:R-:W-:Y:S01]  /*0030*/  VIADD R1, R1, 0xfffff928 ;  /* 0xfffff92801017836 */ /* 0x001fe20000000000 */
[----:B------:R-:W-:Y:S01]  /*0040*/  UMOV UR5, 0x400 ;  /* 0x0000040000057882 */ /* 0x000fe20000000000 */
[----:B------:R-:W-:Y:S01]  /*0050*/  ULDC.64 UR40, c[0x0][0x208] ;  /* 0x0000820000287ab9 */ /* 0x000fe20000000a00 */
[----:B------:R-:W0:Y:S01]  /*0060*/  S2R R89, SR_TID.X ;  /* 0x0000000000597919 */ /* 0x000e220000002100 */
[----:B------:R-:W-:-:S02]  /*0070*/  CS2R R24, SRZ ;  /* 0x0000000000187805 */ /* 0x000fc4000001ff00 */
[----:B------:R-:W-:Y:S01]  /*0080*/  CS2R R26, SRZ ;  /* 0x00000000001a7805 */ /* 0x000fe2000001ff00 */
[----:B------:R-:W3:Y:S01]  /*0090*/  S2UR UR4, SR_CgaCtaId ;  /* 0x00000000000479c3 */ /* 0x000ee20000008800 */
[----:B------:R-:W-:Y:S02]  /*00a0*/  CS2R R64, SRZ ;  /* 0x0000000000407805 */ /* 0x000fe4000001ff00 */
[----:B------:R-:W-:Y:S02]  /*00b0*/  CS2R R66, SRZ ;  /* 0x0000000000427805 */ /* 0x000fe4000001ff00 */
[----:B------:R-:W-:Y:S02]  /*00c0*/  CS2R R60, SRZ ;  /* 0x00000000003c7805 */ /* 0x000fe4000001ff00 */
[----:B------:R-:W-:Y:S02]  /*00d0*/  CS2R R62, SRZ ;  /* 0x00000000003e7805 */ /* 0x000fe4000001ff00 */
[----:B------:R-:W-:-:S02]  /*00e0*/  CS2R R20, SRZ ;  /* 0x0000000000147805 */ /* 0x000fc4000001ff00 */
[----:B------:R-:W-:Y:S02]  /*00f0*/  CS2R R22, SRZ ;  /* 0x0000000000167805 */ /* 0x000fe4000001ff00 */
[----:B------:R-:W-:Y:S02]  /*0100*/  CS2R R56, SRZ ;  /* 0x0000000000387805 */ /* 0x000fe4000001ff00 */
[----:B------:R-:W-:Y:S02]  /*0110*/  CS2R R58, SRZ ;  /* 0x00000000003a7805 */ /* 0x000fe4000001ff00 */
[----:B------:R-:W-:Y:S02]  /*0120*/  CS2R R16, SRZ ;  /* 0x0000000000107805 */ /* 0x000fe4000001ff00 */
[----:B------:R-:W-:Y:S02]  /*0130*/  CS2R R18, SRZ ;  /* 0x0000000000127805 */ /* 0x000fe4000001ff00 */
[----:B------:R-:W-:Y:S01]  /*0140*/  CS2R R14, SRZ ;  /* 0x00000000000e7805 */ /* 0x000fe2000001ff00 */
[----:B-1----:R-:W-:-:S05]  /*0150*/  VIADD R0, R5, 0x1ff ;  /* 0x000001ff05007836 */ /* 0x002fca0000000000 */
[----:B------:R-:W-:Y:S01]  /*0160*/  SHF.R.S32.HI R3, RZ, 0x1f, R0 ;  /* 0x0000001fff037819 */ /* 0x000fe20000011400 */
[----:B---3--:R-:W-:-:S03]  /*0170*/  ULEA UR5, UR4, UR5, 0x18 ;  /* 0x0000000504057291 */ /* 0x008fc6000f8ec03f */
[----:B------:R-:W-:Y:S02]  /*0180*/  LEA.HI R3, R3, R0, RZ, 0x9 ;  /* 0x0000000003037211 */ /* 0x000fe400078f48ff */
[----:B--2---:R-:W-:Y:S02]  /*0190*/  IABS R10, R7 ;  /* 0x00000007000a7213 */ /* 0x004fe40000000000 */
[----:B------:R-:W-:-:S05]  /*01a0*/  SHF.R.S32.HI R3, RZ, 0x9, R3 ;  /* 0x00000009ff037819 */ /* 0x000fca0000011403 */
[----:B------:R-:W-:-:S05]  /*01b0*/  IMAD.SHL.U32 R6, R3, 0x8, RZ ;  /* 0x0000000803067824 */ /* 0x000fca00078e00ff */
[-C--:B------:R-:W-:Y:S02]  /*01c0*/  IABS R9, R6.reuse ;  /* 0x0000000600097213 */ /* 0x080fe40000000000 */
[----:B------:R-:W-:Y:S02]  /*01d0*/  IABS R12, R6 ;  /* 0x00000006000c7213 */ /* 0x000fe40000000000 */
[----:B------:R-:W1:Y:S08]  /*01e0*/  I2F.RP R0, R9 ;  /* 0x0000000900007306 */ /* 0x000e700000209400 */
[----:B-1----:R-:W1:Y:S02]  /*01f0*/  MUFU.RCP R0, R0 ;  /* 0x0000000000007308 */ /* 0x002e640000001000 */
[----:B-1----:R-:W-:-:S02]  /*0200*/  VIADD R2, R0, 0xffffffe ;  /* 0x0ffffffe00027836 */ /* 0x002fc40000000000 */
[----:B------:R-:W-:-:S04]  /*0210*/  IMAD.MOV R0, RZ, RZ, -R12 ;  /* 0x000000ffff007224 */ /* 0x000fc800078e0a0c */
[----:B------:R1:W2:Y:S02]  /*0220*/  F2I.FTZ.U32.TRUNC.NTZ R3, R2 ;  /* 0x0000000200037305 */ /* 0x0002a4000021f000 */
[----:B-1----:R-:W-:Y:S02]  /*0230*/  IMAD.MOV.U32 R2, RZ, RZ, RZ ;  /* 0x000000ffff027224 */ /* 0x002fe400078e00ff */
[----:B--2---:R-:W-:-:S04]  /*0240*/  IMAD.MOV R8, RZ, RZ, -R3 ;  /* 0x000000ffff087224 */ /* 0x004fc800078e0a03 */
[----:B------:R-:W-:Y:S02]  /*0250*/  IMAD R11, R8, R9, RZ ;  /* 0x00000009080b7224 */ /* 0x000fe400078e02ff */
[----:B------:R-:W-:Y:S02]  /*0260*/  IMAD.MOV.U32 R8, RZ, RZ, R10 ;  /* 0x000000ffff087224 */ /* 0x000fe400078e000a */
[----:B------:R-:W-:-:S06]  /*0270*/  IMAD.HI.U32 R3, R3, R11, R2 ;  /* 0x0000000b03037227 */ /* 0x000fcc00078e0002 */
[----:B------:R-:W-:-:S04]  /*0280*/  IMAD.HI.U32 R3, R3, R8, RZ ;  /* 0x0000000803037227 */ /* 0x000fc800078e00ff */
[----:B------:R-:W-:-:S05]  /*0290*/  IMAD R0, R3, R0, R8 ;  /* 0x0000000003007224 */ /* 0x000fca00078e0208 */
[----:B------:R-:W-:-:S13]  /*02a0*/  ISETP.GT.U32.AND P1, PT, R9, R0, PT ;  /* 0x000000000900720c */ /* 0x000fda0003f24070 */
[----:B------:R-:W-:Y:S02]  /*02b0*/  @!P1 IMAD.IADD R0, R0, 0x1, -R9 ;  /* 0x0000000100009824 */ /* 0x000fe400078e0a09 */
[----:B------:R-:W-:Y:S01]  /*02c0*/  @!P1 VIADD R3, R3, 0x1 ;  /* 0x0000000103039836 */ /* 0x000fe20000000000 */
[----:B------:R-:W-:Y:S02]  /*02d0*/  ISETP.NE.AND P1, PT, R6, RZ, PT ;  /* 0x000000ff0600720c */ /* 0x000fe40003f25270 */
[----:B------:R-:W-:Y:S02]  /*02e0*/  ISETP.GE.U32.AND P0, PT, R0, R9, PT ;  /* 0x000000090000720c */ /* 0x000fe40003f06070 */
[----:B------:R-:W-:-:S04]  /*02f0*/  LOP3.LUT R0, R7, R6, RZ, 0x3c, !PT ;  /* 0x0000000607007212 */ /* 0x000fc800078e3cff */
[----:B------:R-:W-:Y:S01]  /*0300*/  ISETP.GE.AND P2, PT, R0, RZ, PT ;  /* 0x000000ff0000720c */ /* 0x000fe20003f46270 */
[----:B------:R-:W-:-:S06]  /*0310*/  VIADD R0, R4, 0x3f ;  /* 0x0000003f04007836 */ /* 0x000fcc0000000000 */
[----:B------:R-:W-:-:S04]  /*0320*/  @P0 VIADD R3, R3, 0x1 ;  /* 0x0000000103030836 */ /* 0x000fc80000000000 */
[----:B------:R-:W-:Y:S01]  /*0330*/  IMAD.MOV.U32 R2, RZ, RZ, R3 ;  /* 0x000000ffff027224 */ /* 0x000fe200078e0003 */
[----:B------:R-:W-:-:S03]  /*0340*/  SHF.R.S32.HI R3, RZ, 0x1f, R0 ;  /* 0x0000001fff037819 */ /* 0x000fc60000011400 */
[----:B------:R-:W-:Y:S01]  /*0350*/  @!P2 IMAD.MOV R2, RZ, RZ, -R2 ;  /* 0x000000ffff02a224 */ /* 0x000fe200078e0a02 */
[----:B------:R-:W-:Y:S02]  /*0360*/  @!P1 LOP3.LUT R2, RZ, R6, RZ, 0x33, !PT ;  /* 0x00000006ff029212 */ /* 0x000fe400078e33ff */
[----:B------:R-:W-:-:S03]  /*0370*/  LEA.HI R3, R3, R0, RZ, 0x6 ;  /* 0x0000000003037211 */ /* 0x000fc600078f30ff */
[----:B------:R-:W-:Y:S02]  /*0380*/  IMAD.SHL.U32 R8, R2, 0x8, RZ ;  /* 0x0000000802087824 */ /* 0x000fe400078e00ff */
[----:B------:R-:W-:-:S03]  /*0390*/  IMAD.MOV R2, RZ, RZ, -R2 ;  /* 0x000000ffff027224 */ /* 0x000fc600078e0a02 */
[----:B------:R-:W-:Y:S01]  /*03a0*/  LEA.HI.SX32 R3, R3, -R8, 0x1a ;  /* 0x8000000803037211 */ /* 0x000fe200078fd2ff */
[----:B------:R-:W-:-:S03]  /*03b0*/  IMAD R6, R6, R2, R7 ;  /* 0x0000000206067224 */ /* 0x000fc600078e0207 */
[----:B------:R-:W-:Y:S02]  /*03c0*/  VIMNMX R13, R3, 0x8, PT ;  /* 0x00000008030d7848 */ /* 0x000fe40003fe0100 */
[----:B------:R-:W-:Y:S02]  /*03d0*/  IABS R11, R6 ;  /* 0x00000006000b7213 */ /* 0x000fe40000000000 */
[----:B------:R-:W-:-:S04]  /*03e0*/  IABS R9, R13 ;  /* 0x0000000d00097213 */ /* 0x000fc80000000000 */
[----:B------:R-:W1:Y:S08]  /*03f0*/  I2F.RP R0, R9 ;  /* 0x0000000900007306 */ /* 0x000e700000209400 */
[----:B-1----:R-:W1:Y:S02]  /*0400*/  MUFU.RCP R0, R0 ;  /* 0x0000000000007308 */ /* 0x002e640000001000 */
[----:B-1----:R-:W-:-:S06]  /*0410*/  VIADD R3, R0, 0xffffffe ;  /* 0x0ffffffe00037836 */ /* 0x002fcc0000000000 */
[----:B------:R-:W1:Y:S02]  /*0420*/  F2I.FTZ.U32.TRUNC.NTZ R3, R3 ;  /* 0x0000000300037305 */ /* 0x000e64000021f000 */
[----:B-1----:R-:W-:-:S04]  /*0430*/  IMAD.MOV R10, RZ, RZ, -R3 ;  /* 0x000000ffff0a7224 */ /* 0x002fc800078e0a03 */
[----:B------:R-:W-:Y:S01]  /*0440*/  IMAD.MOV.U32 R2, RZ, RZ, R10 ;  /* 0x000000ffff027224 */ /* 0x000fe200078e000a */
[----:B------:R-:W-:-:S03]  /*0450*/  IABS R10, R13 ;  /* 0x0000000d000a7213 */ /* 0x000fc60000000000 */
[----:B------:R-:W-:Y:S02]  /*0460*/  IMAD R7, R2, R9, RZ ;  /* 0x0000000902077224 */ /* 0x000fe400078e02ff */
[----:B------:R-:W-:Y:S02]  /*0470*/  IMAD.MOV.U32 R2, RZ, RZ, RZ ;  /* 0x000000ffff027224 */ /* 0x000fe400078e00ff */
[----:B------:R-:W-:Y:S02]  /*0480*/  IMAD.MOV R0, RZ, RZ, -R10 ;  /* 0x000000ffff007224 */ /* 0x000fe400078e0a0a */
[----:B------:R-:W-:Y:S01]  /*0490*/  IMAD.HI.U32 R2, R3, R7, R2 ;  /* 0x0000000703027227 */ /* 0x000fe200078e0002 */
[----:B0-----:R-:W-:-:S05]  /*04a0*/  LOP3.LUT R3, R89, 0x3f, RZ, 0xc0, !PT ;  /* 0x0000003f59037812 */ /* 0x001fca00078ec0ff */
[----:B------:R-:W-:-:S04]  /*04b0*/  IMAD.HI.U32 R2, R2, R11, RZ ;  /* 0x0000000b02027227 */ /* 0x000fc800078e00ff */
[----:B------:R-:W-:Y:S01]  /*04c0*/  IMAD R0, R2, R0, R11 ;  /* 0x0000000002007224 */ /* 0x000fe200078e020b */
[----:B------:R-:W-:-:S04]  /*04d0*/  CS2R R10, SRZ ;  /* 0x00000000000a7805 */ /* 0x000fc8000001ff00 */
[----:B------:R-:W-:-:S13]  /*04e0*/  ISETP.GT.U32.AND P1, PT, R9, R0, PT ;  /* 0x000000000900720c */ /* 0x000fda0003f24070 */
[----:B------:R-:W-:Y:S02]  /*04f0*/  @!P1 IMAD.IADD R0, R0, 0x1, -R9 ;  /* 0x0000000100009824 */ /* 0x000fe400078e0a09 */
[----:B------:R-:W-:Y:S01]  /*0500*/  @!P1 VIADD R2, R2, 0x1 ;  /* 0x0000000102029836 */ /* 0x000fe20000000000 */
[----:B------:R-:W-:Y:S02]  /*0510*/  ISETP.NE.AND P1, PT, R13, RZ, PT ;  /* 0x000000ff0d00720c */ /* 0x000fe40003f25270 */
[----:B------:R-:W-:Y:S02]  /*0520*/  ISETP.GE.U32.AND P0, PT, R0, R9, PT ;  /* 0x000000090000720c */ /* 0x000fe40003f06070 */
[----:B------:R-:W-:-:S04]  /*0530*/  LOP3.LUT R0, R6, R13, RZ, 0x3c, !PT ;  /* 0x0000000d06007212 */ /* 0x000fc800078e3cff */
[----:B------:R-:W-:-:S07]  /*0540*/  ISETP.GE.AND P2, PT, R0, RZ, PT ;  /* 0x000000ff0000720c */ /* 0x000fce0003f46270 */
[----:B------:R-:W-:-:S06]  /*0550*/  @P0 VIADD R2, R2, 0x1 ;  /* 0x0000000102020836 */ /* 0x000fcc0000000000 */
[----:B------:R-:W-:Y:S01]  /*0560*/  @!P2 IMAD.MOV R2, RZ, RZ, -R2 ;  /* 0x000000ffff02a224 */ /* 0x000fe200078e0a02 */
[----:B------:R-:W-:-:S05]  /*0570*/  @!P1 LOP3.LUT R2, RZ, R13, RZ, 0x33, !PT ;  /* 0x0000000dff029212 */ /* 0x000fca00078e33ff */
[----:B------:R-:W-:-:S04]  /*0580*/  IMAD.MOV R0, RZ, RZ, -R2 ;  /* 0x000000ffff007224 */ /* 0x000fc800078e0a02 */
[----:B------:R-:W-:Y:S01]  /*0590*/  IMAD R0, R13, R0, R6 ;  /* 0x000000000d007224 */ /* 0x000fe200078e0206 */
[----:B------:R-:W-:-:S03]  /*05a0*/  CS2R R12, SRZ ;  /* 0x00000000000c7805 */ /* 0x000fc6000001ff00 */
[----:B------:R-:W-:Y:S01]  /*05b0*/  IMAD.IADD R0, R8, 0x1, R0 ;  /* 0x0000000108007824 */ /* 0x000fe200078e0200 */
[----:B------:R-:W-:-:S03]  /*05c0*/  CS2R R8, SRZ ;  /* 0x0000000000087805 */ /* 0x000fc6000001ff00 */
[----:B------:R-:W-:Y:S01]  /*05d0*/  IMAD R88, R0, 0x40, R3 ;  /* 0x0000004000587824 */ /* 0x000fe200078e0203 */
[----:B------:R-:W-:Y:S01]  /*05e0*/  LOP3.LUT R0, R89, 0x180, RZ, 0xc0, !PT ;  /* 0x0000018059007812 */ /* 0x000fe200078ec0ff */
[----:B------:R-:W0:Y:S01]  /*05f0*/  LDC R3, c[0x0][0x230] ;  /* 0x00008c00ff037b82 */ /* 0x000e220000000800 */
[----:B------:R-:W-:Y:S02]  /*0600*/  IMAD.SHL.U32 R89, R2, 0x200, RZ ;  /* 0x0000020002597824 */ /* 0x000fe400078e00ff */
[----:B------:R1:W-:Y:S04]  /*0610*/  STL [R1+0x558], R88 ;  /* 0x0005585801007387 */ /* 0x0003e80000100800 */
[----:B------:R1:W-:Y:S01]  /*0620*/  STL [R1+0x518], R89 ;  /* 0x0005185901007387 */ /* 0x0003e20000100800 */
[----:B0-----:R-:W-:-:S05]  /*0630*/  VIADD R3, R3, 0x7f ;  /* 0x0000007f03037836 */ /* 0x001fca0000000000 */
[----:B------:R-:W-:-:S13]  /*0640*/  ISETP.GE.AND P0, PT, R3, 0x80, PT ;  /* 0x000000800300780c */ /* 0x000fda0003f06270 */
[----:B-1----:R-:W-:Y:S05]  /*0650*/  @!P0 BRA `(.L_x_0) ;  /* 0x0000014000548947 */ /* 0x002fea0003800000 */
[----:B------:R-:W-:Y:S01]  /*0660*/  IABS R15, R4 ;  /* 0x00000004000f7213 */ /* 0x000fe20000000000 */
[----:B------:R-:W-:Y:S01]  /*0670*/  STL [R1+0x594], R5 ;  /* 0x0005940501007387 */ /* 0x000fe20000100800 */
[----:B------:R-:W-:Y:S01]  /*0680*/  IABS R2, R5 ;  /* 0x0000000500027213 */ /* 0x000fe20000000000 */
[----:B------:R-:W-:Y:S01]  /*0690*/  ULDC UR6, c[0x0][0x234] ;  /* 0x00008d0000067ab9 */ /* 0x000fe20000000800 */
[----:B------:R-:W0:Y:S01]  /*06a0*/  I2F.RP R11, R15 ;  /* 0x0000000f000b7306 */ /* 0x000e220000209400 */
[----:B------:R-:W-:Y:S01]  /*06b0*/  ISETP.GE.AND P3, PT, R88, RZ, PT ;  /* 0x000000ff5800720c */ /* 0x000fe20003f66270 */
[----:B------:R-:W-:Y:S01]  /*06c0*/  ULDC UR4, c[0x0][0x240] ;  /* 0x0000900000047ab9 */ /* 0x000fe20000000800 */
[----:B------:R-:W-:Y:S01]  /*06d0*/  ULDC.64 UR8, c[0x0][0x210] ;  /* 0x0000840000087ab9 */ /* 0x000fe20000000a00 */
[----:B------:R-:W-:Y:S01]  /*06e0*/  ULDC UR18, c[0x0][0x238] ;  /* 0x00008e0000127ab9 */ /* 0x000fe20000000800 */
[----:B------:R-:W-:Y:S01]  /*06f0*/  ULDC UR14, c[0x0][0x238] ;  /* 0x00008e00000e7ab9 */ /* 0x000fe20000000800 */
[----:B------:R-:W-:Y:S01]  /*0700*/  ULDC UR10, c[0x0][0x238] ;  /* 0x00008e00000a7ab9 */ /* 0x000fe20000000800 */
[----:B------:R-:W-:Y:S01]  /*0710*/  ULDC UR11, c[0x0][0x238] ;  /* 0x00008e00000b7ab9 */ /* 0x000fe20000000800 */
[----:B------:R-:W1:Y:S01]  /*0720*/  I2F.RP R10, R2 ;  /* 0x00000002000a7306 */ /* 0x000e620000209400 */
[----:B------:R-:W-:Y:S01]  /*0730*/  ULDC UR7, c[0x0][0x23c] ;  /* 0x00008f0000077ab9 */ /* 0x000fe20000000800 */
[----:B------:R-:W-:Y:S01]  /*0740*/  ULDC UR16, c[0x0][0x238] ;  /* 0x00008e0000107ab9 */ /* 0x000fe20000000800 */
[----:B------:R-:W-:Y:S01]  /*0750*/  ULDC UR15, c[0x0][0x238] ;  /* 0x00008e00000f7ab9 */ /* 0x000fe20000000800 */
[----:B------:R-:W-:Y:S01]  /*0760*/  ULDC UR17, c[0x0][0x238] ;  /* 0x00008e0000117ab9 */ /* 0x000fe20000000800 */
[----:B------:R-:W-:Y:S01]  /*0770*/  ULDC UR12, c[0x0][0x238] ;  /* 0x00008e00000c7ab9 */ /* 0x000fe20000000800 */
[----:B------:R-:W-:Y:S01]  /*0780*/  ULDC UR13, c[0x0][0x238] ;  /* 0x00008e00000d7ab9 */ /* 0x000fe20000000800 */
[----:B------:R-:W-:Y:S01]  /*0790*/  ULDC UR43, c[0x0][0x230] ;  /* 0x00008c00002b7ab9 */ /* 0x000fe20000000800 */
[----:B0-----:R-:W0:Y:S01]  /*07a0*/  MUFU.RCP R11, R11 ;  /* 0x0000000b000b7308 */ /* 0x001e220000001000 */
[----:B------:R-:W-:-:S07]  /*07b0*/  ULDC UR44, c[0x0][0x238] ;  /* 0x00008e00002c7ab9 */ /* 0x000fce0000000800 */
[----:B-1----:R-:W1:Y:S01]  /*07c0*/  MUFU.RCP R10, R10 ;  /* 0x0000000a000a7308 */ /* 0x002e620000001000 */
[----:B0-----:R-:W-:-:S07]  /*07d0*/  VIADD R8, R11, 0xffffffe ;  /* 0x0ffffffe0b087836 */ /* 0x001fce0000000000 */
[----:B------:R0:W2:Y:S01]  /*07e0*/  F2I.FTZ.U32.TRUNC.NTZ R9, R8 ;  /* 0x0000000800097305 */ /* 0x0000a2000021f000 */
[----:B-1----:R-:W-:Y:S01]  /*07f0*/  VIADD R6, R10, 0xffffffe ;  /* 0x0ffffffe0a067836 */ /* 0x002fe20000000000 */
[----:B------:R-:W-:-:S06]  /*0800*/  IABS R10, R88 ;  /* 0x00000058000a7213 */ /* 0x000fcc0000000000 */
[----:B------:R1:W3:Y:S01]  /*0810*/  F2I.FTZ.U32.TRUNC.NTZ R7, R6 ;  /* 0x0000000600077305 */ /* 0x0002e2000021f000 */
[----:B0-----:R-:W-:Y:S02]  /*0820*/  IMAD.MOV.U32 R8, RZ, RZ, RZ ;  /* 0x000000ffff087224 */ /* 0x001fe400078e00ff */
[----:B--2---:R-:W-:Y:S02]  /*0830*/  IMAD.MOV R12, RZ, RZ, -R9 ;  /* 0x000000ffff0c7224 */ /* 0x004fe400078e0a09 */
[----:B-1----:R-:W-:Y:S02]  /*0840*/  IMAD.MOV.U32 R6, RZ, RZ, RZ ;  /* 0x000000ffff067224 */ /* 0x002fe400078e00ff */
[----:B------:R-:W-:-:S04]  /*0850*/  IMAD R13, R12, R15, RZ ;  /* 0x0000000f0c0d7224 */ /* 0x000fc800078e02ff */
[----:B------:R-:W-:Y:S01]  /*0860*/  IMAD.HI.U32 R9, R9, R13, R8 ;  /* 0x0000000d09097227 */ /* 0x000fe200078e0008 */
[----:B------:R-:W-:-:S03]  /*0870*/  LEA.HI R8, R0, R89, RZ, 0x19 ;  /* 0x0000005900087211 */ /* 0x000fc600078fc8ff */
[----:B---3--:R-:W-:Y:S01]  /*0880*/  IMAD.MOV R11, RZ, RZ, -R7 ;  /* 0x000000ffff0b7224 */ /* 0x008fe200078e0a07 */
[----:B------:R-:W-:Y:S01]  /*0890*/  IABS R13, R8 ;  /* 0x00000008000d7213 */ /* 0x000fe20000000000 */
[----:B------:R-:W-:-:S04]  /*08a0*/  IMAD.HI.U32 R9, R9, R10, RZ ;  /* 0x0000000a09097227 */ /* 0x000fc800078e00ff */
[----:B------:R-:W-:Y:S02]  /*08b0*/  IMAD.MOV R0, RZ, RZ, -R9 ;  /* 0x000000ffff007224 */ /* 0x000fe400078e0a09 */
[----:B------:R-:W-:Y:S02]  /*08c0*/  IMAD R9, R11, R2, RZ ;  /* 0x000000020b097224 */ /* 0x000fe400078e02ff */
[----:B------:R-:W-:Y:S01]  /*08d0*/  IMAD R10, R15, R0, R10 ;  /* 0x000000000f0a7224 */ /* 0x000fe200078e020a */
[----:B------:R-:W-:Y:S01]  /*08e0*/  SHF.R.S32.HI R0, RZ, 0x1f, R3 ;  /* 0x0000001fff007819 */ /* 0x000fe20000011403 */
[----:B------:R-:W-:-:S03]  /*08f0*/  IMAD.HI.U32 R9, R7, R9, R6 ;  /* 0x0000000907097227 */ /* 0x000fc600078e0006 */
[----:B------:R-:W-:Y:S01]  /*0900*/  ISETP.GT.U32.AND P0, PT, R15, R10, PT ;  /* 0x0000000a0f00720c */ /* 0x000fe20003f04070 */
[----:B------:R-:W-:Y:S01]  /*0910*/  VIADD R12, R8, 0x1fc ;  /* 0x000001fc080c7836 */ /* 0x000fe20000000000 */
[----:B------:R-:W-:Y:S01]  /*0920*/  LEA.HI R0, R0, R3, RZ, 0x7 ;  /* 0x0000000300007211 */ /* 0x000fe200078f38ff */
[----:B------:R-:W-:-:S03]  /*0930*/  IMAD.HI.U32 R6, R9, R13, RZ ;  /* 0x0000000d09067227 */ /* 0x000fc600078e00ff */
[----:B------:R-:W-:Y:S01]  /*0940*/  IABS R11, R12 ;  /* 0x0000000c000b7213 */ /* 0x000fe20000000000 */
[----:B------:R-:W-:Y:S01]  /*0950*/  IMAD.MOV R7, RZ, RZ, -R6 ;  /* 0x000000ffff077224 */ /* 0x000fe200078e0a06 */
[----:B------:R0:W-:Y:S01]  /*0960*/  STL [R1+0x88], R0 ;  /* 0x0000880001007387 */ /* 0x0001e20000100800 */
[----:B------:R-:W-:Y:S01]  /*0970*/  VIADD R14, R8, 0x1f4 ;  /* 0x000001f4080e7836 */ /* 0x000fe20000000000 */
[----:B------:R-:W-:Y:S01]  /*0980*/  ISETP.GE.AND P5, PT, R12, RZ, PT ;  /* 0x000000ff0c00720c */ /* 0x000fe20003fa6270 */
[----:B------:R-:W-:Y:S01]  /*0990*/  IMAD.MOV.U32 R6, RZ, RZ, R11 ;  /* 0x000000ffff067224 */ /* 0x000fe200078e000b */
[----:B------:R-:W-:Y:S01]  /*09a0*/  IADD3 R11, R8, 0x1f8, RZ ;  /* 0x000001f8080b7810 */ /* 0x000fe20007ffe0ff */
[----:B------:R-:W-:Y:S01]  /*09b0*/  @!P0 IMAD.IADD R10, R10, 0x1, -R15 ;  /* 0x000000010a0a8824 */ /* 0x000fe200078e0a0f */
[----:B------:R-:W-:Y:S01]  /*09c0*/  IABS R12, R14 ;  /* 0x0000000e000c7213 */ /* 0x000fe20000000000 */
[----:B------:R-:W-:Y:S01]  /*09d0*/  IMAD R13, R2, R7, R13 ;  /* 0x00000007020d7224 */ /* 0x000fe200078e020d */
[----:B------:R-:W-:Y:S01]  /*09e0*/  IABS R7, R11 ;  /* 0x0000000b00077213 */ /* 0x000fe20000000000 */
[----:B------:R-:W-:Y:S01]  /*09f0*/  VIADD R16, R8, 0x1f0 ;  /* 0x000001f008107836 */ /* 0x000fe20000000000 */
[----:B------:R-:W-:Y:S01]  /*0a00*/  ISETP.GT.U32.AND P1, PT, R15, R10, PT ;  /* 0x0000000a0f00720c */ /* 0x000fe20003f24070 */
[----:B0-----:R-:W-:Y:S01]  /*0a10*/  IMAD.HI.U32 R0, R9, R6, RZ ;  /* 0x0000000609007227 */ /* 0x001fe200078e00ff */
[----:B------:R-:W-:-:S02]  /*0a20*/  ISETP.GT.U32.AND P0, PT, R2, R13, PT ;  /* 0x0000000d0200720c */ /* 0x000fc40003f04070 */
[----:B------:R-:W-:Y:S01]  /*0a30*/  ISETP.GE.AND P4, PT, R11, RZ, PT ;  /* 0x000000ff0b00720c */ /* 0x000fe20003f86270 */
[----:B------:R-:W-:Y:S02]  /*0a40*/  IMAD.MOV R3, RZ, RZ, -R0 ;  /* 0x000000ffff037224 */ /* 0x000fe400078e0a00 */
[----:B------:R-:W-:-:S04]  /*0a50*/  IMAD.HI.U32 R0, R9, R7, RZ ;  /* 0x0000000709007227 */ /* 0x000fc800078e00ff */
[----:B------:R-:W-:Y:S02]  /*0a60*/  IMAD R3, R2, R3, R6 ;  /* 0x0000000302037224 */ /* 0x000fe400078e0206 */
[----:B------:R-:W-:-:S03]  /*0a70*/  IMAD.HI.U32 R6, R9, R12, RZ ;  /* 0x0000000c09067227 */ /* 0x000fc600078e00ff */
[----:B------:R-:W-:Y:S01]  /*0a80*/  ISETP.GT.U32.AND P2, PT, R2, R3, PT ;  /* 0x000000030200720c */ /* 0x000fe20003f44070 */
[----:B------:R-:W-:Y:S01]  /*0a90*/  @!P1 IMAD.IADD R10, R10, 0x1, -R15 ;  /* 0x000000010a0a9824 */ /* 0x000fe200078e0a0f */
[----:B------:R-:W-:Y:S01]  /*0aa0*/  ISETP.NE.AND P1, PT, R4, RZ, PT ;  /* 0x000000ff0400720c */ /* 0x000fe20003f25270 */
[----:B------:R-:W-:Y:S02]  /*0ab0*/  IMAD.MOV R11, RZ, RZ, -R0 ;  /* 0x000000ffff0b7224 */ /* 0x000fe400078e0a00 */
[----:B------:R-:W-:Y:S01]  /*0ac0*/  IMAD.MOV R15, RZ, RZ, -R6 ;  /* 0x000000ffff0f7224 */ /* 0x000fe200078e0a06 */
[----:B------:R-:W-:Y:S01]  /*0ad0*/  IABS R6, R16 ;  /* 0x0000001000067213 */ /* 0x000fe20000000000 */
[C---:B------:R-:W-:Y:S02]  /*0ae0*/  IMAD R7, R2.reuse, R11, R7 ;  /* 0x0000000b02077224 */ /* 0x040fe400078e0207 */
[----:B------:R-:W-:Y:S02]  /*0af0*/  @!P0 IMAD.IADD R13, R13, 0x1, -R2 ;  /* 0x000000010d0d8824 */ /* 0x000fe400078e0a02 */
[----:B------:R-:W-:-:S02]  /*0b00*/  IMAD R11, R2, R15, R12 ;  /* 0x0000000f020b7224 */ /* 0x000fc400078e020c */
[----:B------:R-:W-:Y:S01]  /*0b10*/  IMAD.MOV.U32 R0, RZ, RZ, R10 ;  /* 0x000000ffff007224 */ /* 0x000fe200078e000a */
[C---:B------:R-:W-:Y:S01]  /*0b20*/  ISETP.GT.U32.AND P0, PT, R2.reuse, R13, PT ;  /* 0x0000000d0200720c */ /* 0x040fe20003f04070 */
[----:B------:R-:W-:Y:S01]  /*0b30*/  @!P2 IMAD.IADD R3, R3, 0x1, -R2 ;  /* 0x000000010303a824 */ /* 0x000fe200078e0a02 */
[----:B------:R-:W-:Y:S01]  /*0b40*/  ISETP.GT.U32.AND P6, PT, R2, R11, PT ;  /* 0x0000000b0200720c */ /* 0x000fe20003fc4070 */
[----:B------:R-:W-:Y:S01]  /*0b50*/  @!P3 IMAD.MOV R0, RZ, RZ, -R0 ;  /* 0x000000ffff00b224 */ /* 0x000fe200078e0a00 */
[----:B------:R-:W-:Y:S01]  /*0b60*/  ISETP.GE.AND P3, PT, R8, RZ, PT ;  /* 0x000000ff0800720c */ /* 0x000fe20003f66270 */
[----:B------:R-:W-:Y:S01]  /*0b70*/  IMAD.MOV.U32 R15, RZ, RZ, R6 ;  /* 0x000000ffff0f7224 */ /* 0x000fe200078e0006 */
[----:B------:R-:W-:Y:S01]  /*0b80*/  ISETP.GT.U32.AND P2, PT, R2, R3, PT ;  /* 0x000000030200720c */ /* 0x000fe20003f44070 */
[----:B------:R-:W-:Y:S01]  /*0b90*/  VIADD R12, R8, 0x1ec ;  /* 0x000001ec080c7836 */ /* 0x000fe20000000000 */
[----:B------:R-:W-:Y:S01]  /*0ba0*/  @!P1 LOP3.LUT R0, RZ, R4, RZ, 0x33, !PT ;  /* 0x00000004ff009212 */ /* 0x000fe200078e33ff */
[----:B------:R-:W-:Y:S01]  /*0bb0*/  IMAD.HI.U32 R4, R9, R15, RZ ;  /* 0x0000000f09047227 */ /* 0x000fe200078e00ff */
[----:B------:R-:W-:-:S02]  /*0bc0*/  ISETP.GT.U32.AND P1, PT, R2, R7, PT ;  /* 0x000000070200720c */ /* 0x000fc40003f24070 */
[----:B------:R-:W-:Y:S01]  /*0bd0*/  IABS R10, R12 ;  /* 0x0000000c000a7213 */ /* 0x000fe20000000000 */
[--C-:B------:R-:W-:Y:S01]  /*0be0*/  @!P0 IMAD.IADD R13, R13, 0x1, -R2.reuse ;  /* 0x000000010d0d8824 */ /* 0x100fe200078e0a02 */
[----:B------:R-:W-:Y:S01]  /*0bf0*/  ISETP.GE.AND P0, PT, R14, RZ, PT ;  /* 0x000000ff0e00720c */ /* 0x000fe20003f06270 */
[----:B------:R-:W-:Y:S01]  /*0c00*/  @!P6 IMAD.IADD R11, R11, 0x1, -R2 ;  /* 0x000000010b0be824 */ /* 0x000fe200078e0a02 */
[----:B------:R-:W-:Y:S01]  /*0c10*/  STL [R1+0x580], R0 ;  /* 0x0005800001007387 */ /* 0x000fe20000100800 */
[----:B------:R-:W-:Y:S01]  /*0c20*/  IMAD.MOV R4, RZ, RZ, -R4 ;  /* 0x000000ffff047224 */ /* 0x000fe200078e0a04 */
[----:B------:R-:W-:Y:S01]  /*0c30*/  ISETP.GE.AND P6, PT, R16, RZ, PT ;  /* 0x000000ff1000720c */ /* 0x000fe20003fc6270 */
[----:B------:R-:W-:Y:S01]  /*0c40*/  @!P3 IMAD.MOV R13, RZ, RZ, -R13 ;  /* 0x000000ffff0db224 */ /* 0x000fe200078e0a0d */
[C---:B------:R-:W-:Y:S01]  /*0c50*/  ISETP.GT.U32.AND P3, PT, R2.reuse, R11, PT ;  /* 0x0000000b0200720c */ /* 0x040fe20003f64070 */
[C---:B------:R-:W-:Y:S02]  /*0c60*/  IMAD R15, R2.reuse, R4, R15 ;  /* 0x00000004020f7224 */ /* 0x040fe400078e020f */
[----:B------:R-:W-:Y:S01]  /*0c70*/  @!P2 IMAD.IADD R3, R3, 0x1, -R2 ;  /* 0x000000010303a824 */ /* 0x000fe200078e0a02 */
[----:B------:R-:W-:Y:S01]  /*0c80*/  STL [R1+0x598], R13 ;  /* 0x0005980d01007387 */ /* 0x000fe20000100800 */
[----:B------:R-:W-:Y:S01]  /*0c90*/  IMAD.HI.U32 R4, R9, R10, RZ ;  /* 0x0000000a09047227 */ /* 0x000fe200078e00ff */
[----:B------:R-:W-:-:S03]  /*0ca0*/  ISETP.GT.U32.AND P2, PT, R2, R15, PT ;  /* 0x0000000f0200720c */ /* 0x000fc60003f44070 */
[----:B------:R-:W-:Y:S02]  /*0cb0*/  IMAD.MOV.U32 R5, RZ, RZ, R3 ;  /* 0x000000ffff057224 */ /* 0x000fe400078e0003 */
[----:B------:R-:W-:Y:S02]  /*0cc0*/  @!P1 IMAD.IADD R7, R7, 0x1, -R2 ;  /* 0x0000000107079824 */ /* 0x000fe400078e0a02 */
[----:B------:R-:W-:Y:S02]  /*0cd0*/  IMAD.MOV R3, RZ, RZ, -R4 ;  /* 0x000000ffff037224 */ /* 0x000fe400078e0a04 */
[----:B------:R-:W-:Y:S01]  /*0ce0*/  VIADD R18, R8, 0x1e8 ;  /* 0x000001e808127836 */ /* 0x000fe20000000000 */
[C---:B------:R-:W-:Y:S01]  /*0cf0*/  ISETP.GT.U32.AND P1, PT, R2.reuse, R7, PT ;  /* 0x000000070200720c */ /* 0x040fe20003f24070 */
[C---:B------:R-:W-:Y:S02]  /*0d00*/  IMAD R3, R2.reuse, R3, R10 ;  /* 0x0000000302037224 */ /* 0x040fe400078e020a */
[--C-:B------:R-:W-:Y:S01]  /*0d10*/  @!P3 IMAD.IADD R11, R11, 0x1, -R2.reuse ;  /* 0x000000010b0bb824 */ /* 0x100fe200078e0a02 */
[----:B------:R-:W-:Y:S01]  /*0d20*/  IABS R17, R18 ;  /* 0x0000001200117213 */ /* 0x000fe20000000000 */
[----:B------:R-:W-:Y:S01]  /*0d30*/  @!P5 IMAD.MOV R5, RZ, RZ, -R5 ;  /* 0x000000ffff05d224 */ /* 0x000fe200078e0a05 */
[----:B------:R-:W-:Y:S01]  /*0d40*/  ISETP.GT.U32.AND P3, PT, R2, R3, PT ;  /* 0x000000030200720c */ /* 0x000fe20003f64070 */
[----:B------:R-:W-:Y:S01]  /*0d50*/  @!P2 IMAD.IADD R15, R15, 0x1, -R2 ;  /* 0x000000010f0fa824 */ /* 0x000fe200078e0a02 */
[----:B------:R-:W-:Y:S01]  /*0d60*/  ISETP.GE.AND P5, PT, R12, RZ, PT ;  /* 0x000000ff0c00720c */ /* 0x000fe20003fa6270 */
[----:B------:R-:W-:Y:S01]  /*0d70*/  IMAD.HI.U32 R6, R9, R17, RZ ;  /* 0x0000001109067227 */ /* 0x000fe200078e00ff */
[----:B------:R0:W-:Y:S02]  /*0d80*/  STL [R1+0x14], R5 ;  /* 0x0000140501007387 */ /* 0x0001e40000100800 */
[----:B------:R-:W-:Y:S01]  /*0d90*/  ISETP.GT.U32.AND P2, PT, R2, R15, PT ;  /* 0x0000000f0200720c */ /* 0x000fe20003f44070 */
[----:B------:R-:W-:-:S02]  /*0da0*/  IMAD.MOV R6, RZ, RZ, -R6 ;  /* 0x000000ffff067224 */ /* 0x000fc400078e0a06 */
[--C-:B------:R-:W-:Y:S01]  /*0db0*/  @!P1 IMAD.IADD R7, R7, 0x1, -R2.reuse ;  /* 0x0000000107079824 */ /* 0x100fe200078e0a02 */
[----:B------:R-:W-:Y:S01]  /*0dc0*/  ISETP.GE.AND P1, PT, R18, RZ, PT ;  /* 0x000000ff1200720c */ /* 0x000fe20003f26270 */
[----:B------:R-:W-:Y:S02]  /*0dd0*/  VIADD R4, R8, 0x1e4 ;  /* 0x000001e408047836 */ /* 0x000fe40000000000 */
[----:B------:R-:W-:Y:S02]  /*0de0*/  IMAD R17, R2, R6, R17 ;  /* 0x0000000602117224 */ /* 0x000fe400078e0211 */
[----:B0-----:R-:W-:Y:S01]  /*0df0*/  IMAD.MOV.U32 R5, RZ, RZ, R7 ;  /* 0x000000ffff057224 */ /* 0x001fe200078e0007 */
[----:B------:R-:W-:Y:S01]  /*0e00*/  IABS R125, R4 ;  /* 0x00000004007d7213 */ /* 0x000fe20000000000 */
[----:B------:R-:W-:Y:S02]  /*0e10*/  VIADD R6, R8, 0x1e0 ;  /* 0x000001e008067836 */ /* 0x000fe40000000000 */
[----:B------:R-:W-:-:S02]  /*0e20*/  @!P3 IMAD.IADD R3, R3, 0x1, -R2 ;  /* 0x000000010303b824 */ /* 0x000fc400078e0a02 */
[----:B------:R-:W-:Y:S01]  /*0e30*/  IMAD.MOV.U32 R0, RZ, RZ, R11 ;  /* 0x000000ffff007224 */ /* 0x000fe200078e000b */
[----:B------:R-:W-:Y:S01]  /*0e40*/  IABS R14, R6 ;  /* 0x00000006000e7213 */ /* 0x000fe20000000000 */
[----:B------:R-:W-:Y:S01]  /*0e50*/  @!P4 IMAD.MOV R5, RZ, RZ, -R5 ;  /* 0x000000ffff05c224 */ /* 0x000fe200078e0a05 */
[----:B------:R-:W-:Y:S01]  /*0e60*/  ISETP.GE.AND P4, PT, R4, RZ, PT ;  /* 0x000000ff0400720c */ /* 0x000fe20003f86270 */
[C---:B------:R-:W-:Y:S01]  /*0e70*/  IMAD.HI.U32 R4, R9.reuse, R125, RZ ;  /* 0x0000007d09047227 */ /* 0x040fe200078e00ff */
[----:B------:R-:W-:Y:S02]  /*0e80*/  ISETP.GT.U32.AND P3, PT, R2, R3, PT ;  /* 0x000000030200720c */ /* 0x000fe40003f64070 */
[----:B------:R0:W-:Y:S01]  /*0e90*/  STL [R1+0x10], R5 ;  /* 0x0000100501007387 */ /* 0x0001e20000100800 */
[----:B------:R-:W-:Y:S01]  /*0ea0*/  @!P0 IMAD.MOV R0, RZ, RZ, -R0 ;  /* 0x000000ffff008224 */ /* 0x000fe200078e0a00 */
[----:B------:R-:W-:Y:S01]  /*0eb0*/  ISETP.GE.AND P0, PT, R6, RZ, PT ;  /* 0x000000ff0600720c */ /* 0x000fe20003f06270 */
[----:B------:R-:W-:-:S03]  /*0ec0*/  IMAD.HI.U32 R6, R9, R14, RZ ;  /* 0x0000000e09067227 */ /* 0x000fc600078e00ff */
[----:B------:R1:W-:Y:S01]  /*0ed0*/  STL [R1+0xc], R0 ;  /* 0x00000c0001007387 */ /* 0x0003e20000100800 */
[----:B------:R-:W-:Y:S02]  /*0ee0*/  IMAD.MOV R4, RZ, RZ, -R4 ;  /* 0x000000ffff047224 */ /* 0x000fe400078e0a04 */
[----:B------:R-:W-:Y:S01]  /*0ef0*/  @!P2 IMAD.IADD R15, R15, 0x1, -R2 ;  /* 0x000000010f0fa824 */ /* 0x000fe200078e0a02 */
[C---:B------:R-:W-:Y:S01]  /*0f00*/  ISETP.GT.U32.AND P2, PT, R2.reuse, R17, PT ;  /* 0x000000110200720c */ /* 0x040fe20003f44070 */
[----:B------:R-:W-:Y:S02]  /*0f10*/  IMAD.MOV R7, RZ, RZ, -R6 ;  /* 0x000000ffff077224 */ /* 0x000fe400078e0a06 */
[C---:B------:R-:W-:Y:S01]  /*0f20*/  IMAD R125, R2.reuse, R4, R125 ;  /* 0x00000004027d7224 */ /* 0x040fe200078e027d */
[----:B0-----:R-:W-:Y:S01]  /*0f30*/  MOV R5, R15 ;  /* 0x0000000f00057202 */ /* 0x001fe20000000f00 */
[C---:B------:R-:W-:Y:S02]  /*0f40*/  IMAD R14, R2.reuse, R7, R14 ;  /* 0x00000007020e7224 */ /* 0x040fe400078e020e */
[----:B------:R-:W-:Y:S01]  /*0f50*/  @!P3 IMAD.IADD R3, R3, 0x1, -R2 ;  /* 0x000000010303b824 */ /* 0x000fe200078e0a02 */
[C---:B------:R-:W-:Y:S01]  /*0f60*/  ISETP.GT.U32.AND P3, PT, R2.reuse, R125, PT ;  /* 0x0000007d0200720c */ /* 0x040fe20003f64070 */
[----:B------:R-:W-:Y:S01]  /*0f70*/  @!P6 IMAD.MOV R5, RZ, RZ, -R5 ;  /* 0x000000ffff05e224 */ /* 0x000fe200078e0a05 */
[----:B------:R-:W-:Y:S01]  /*0f80*/  ISETP.GT.U32.AND P6, PT, R2, R14, PT ;  /* 0x0000000e0200720c */ /* 0x000fe20003fc4070 */
[----:B------:R-:W-:-:S02]  /*0f90*/  VIADD R11, R8, 0x1dc ;  /* 0x000001dc080b7836 */ /* 0x000fc40000000000 */
[--C-:B------:R-:W-:Y:S01]  /*0fa0*/  @!P2 IMAD.IADD R17, R17, 0x1, -R2.reuse ;  /* 0x000000011111a824 */ /* 0x100fe200078e0a02 */
[----:B------:R-:W-:Y:S01]  /*0fb0*/  STL [R1+0x8], R5 ;  /* 0x0000080501007387 */ /* 0x000fe20000100800 */
[----:B------:R-:W-:Y:S01]  /*0fc0*/  VIADD R12, R8, 0x1d8 ;  /* 0x000001d8080c7836 */ /* 0x000fe20000000000 */
[----:B------:R-:W-:Y:S01]  /*0fd0*/  IABS R10, R11 ;  /* 0x0000000b000a7213 */ /* 0x000fe20000000000 */
[----:B-1----:R-:W-:Y:S01]  /*0fe0*/  IMAD.MOV.U32 R0, RZ, RZ, R3 ;  /* 0x000000ffff007224 */ /* 0x002fe200078e0003 */
[----:B------:R-:W-:Y:S01]  /*0ff0*/  ISETP.GT.U32.AND P2, PT, R2, R17, PT ;  /* 0x000000110200720c */ /* 0x000fe20003f44070 */
[----:B------:R-:W-:Y:S01]  /*1000*/  VIADD R24, R8, 0x1cc ;  /* 0x000001cc08187836 */ /* 0x000fe20000000000 */
[----:B------:R-:W-:Y:S01]  /*1010*/  IABS R16, R12 ;  /* 0x0000000c00107213 */ /* 0x000fe20000000000 */
[----:B------:R-:W-:Y:S02]  /*1020*/  @!P3 IMAD.IADD R125, R125, 0x1, -R2 ;  /* 0x000000017d7db824 */ /* 0x000fe400078e0a02 */
[----:B------:R-:W-:Y:S01]  /*1030*/  IMAD.HI.U32 R4, R9, R10, RZ ;  /* 0x0000000a09047227 */ /* 0x000fe200078e00ff */
[----:B------:R-:W-:-:S02]  /*1040*/  IABS R19, R24 ;  /* 0x0000001800137213 */ /* 0x000fc40000000000 */
[----:B------:R-:W-:Y:S01]  /*1050*/  ISETP.GT.U32.AND P3, PT, R2, R125, PT ;  /* 0x0000007d0200720c */ /* 0x000fe20003f64070 */
[----:B------:R-:W-:Y:S02]  /*1060*/  @!P6 IMAD.IADD R14, R14, 0x1, -R2 ;  /* 0x000000010e0ee824 */ /* 0x000fe400078e0a02 */
[----:B------:R-:W-:Y:S02]  /*1070*/  IMAD.MOV R15, RZ, RZ, -R4 ;  /* 0x000000ffff0f7224 */ /* 0x000fe400078e0a04 */
[----:B------:R-:W-:Y:S01]  /*1080*/  IMAD.HI.U32 R6, R9, R16, RZ ;  /* 0x0000001009067227 */ /* 0x000fe200078e00ff */
[----:B------:R-:W-:-:S03]  /*1090*/  ISETP.GT.U32.AND P6, PT, R2, R14, PT ;  /* 0x0000000e0200720c */ /* 0x000fc60003fc4070 */
[----:B------:R-:W-:Y:S02]  /*10a0*/  IMAD R15, R2, R15, R10 ;  /* 0x0000000f020f7224 */ /* 0x000fe400078e020a */
[----:B------:R-:W-:Y:S02]  /*10b0*/  VIADD R10, R8, 0x1d4 ;  /* 0x000001d4080a7836 */ /* 0x000fe40000000000 */
[----:B------:R-:W-:Y:S01]  /*10c0*/  @!P2 IMAD.IADD R17, R17, 0x1, -R2 ;  /* 0x000000011111a824 */ /* 0x000fe200078e0a02 */
[----:B------:R-:W-:Y:S01]  /*10d0*/  ISETP.GE.AND P2, PT, R12, RZ, PT ;  /* 0x000000ff0c00720c */ /* 0x000fe20003f46270 */
[----:B------:R-:W-:Y:S01]  /*10e0*/  IMAD.MOV R3, RZ, RZ, -R6 ;  /* 0x000000ffff037224 */ /* 0x000fe200078e0a06 */
[----:B------:R-:W-:Y:S01]  /*10f0*/  IABS R7, R10 ;  /* 0x0000000a00077213 */ /* 0x000fe20000000000 */
[----:B------:R-:W-:Y:S02]  /*1100*/  VIADD R12, R8, 0x1d0 ;  /* 0x000001d0080c7836 */ /* 0x000fe40000000000 */
[----:B------:R-:W-:-:S02]  /*1110*/  IMAD R16, R2, R3, R16 ;  /* 0x0000000302107224 */ /* 0x000fc400078e0210 */
[----:B------:R-:W-:Y:S01]  /*1120*/  @!P3 IMAD.IADD R125, R125, 0x1, -R2 ;  /* 0x000000017d7db824 */ /* 0x000fe200078e0a02 */
[----:B------:R-:W-:Y:S01]  /*1130*/  IABS R18, R12 ;  /* 0x0000000c00127213 */ /* 0x000fe20000000000 */
[----:B------:R-:W-:Y:S01]  /*1140*/  IMAD.HI.U32 R3, R9, R7, RZ ;  /* 0x0000000709037227 */ /* 0x000fe200078e00ff */
[----:B------:R-:W-:-:S03]  /*1150*/  ISETP.GT.U32.AND P3, PT, R2, R15, PT ;  /* 0x0000000f0200720c */ /* 0x000fc60003f64070 */
[----:B------:R-:W-:Y:S01]  /*1160*/  @!P6 IMAD.IADD R14, R14, 0x1, -R2 ;  /* 0x000000010e0ee824 */ /* 0x000fe200078e0a02 */
[----:B------:R-:W-:Y:S01]  /*1170*/  ISETP.GT.U32.AND P6, PT, R2, R16, PT ;  /* 0x000000100200720c */ /* 0x000fe20003fc4070 */
[----:B------:R-:W-:Y:S02]  /*1180*/  IMAD.MOV R3, RZ, RZ, -R3 ;  /* 0x000000ffff037224 */ /* 0x000fe400078e0a03 */
[----:B------:R-:W-:-:S04]  /*1190*/  IMAD.HI.U32 R4, R9, R18, RZ ;  /* 0x0000001209047227 */ /* 0x000fc800078e00ff */
[----:B------:R-:W-:Y:S01]  /*11a0*/  @!P5 IMAD.MOV R0, RZ, RZ, -R0 ;  /* 0x000000ffff00d224 */ /* 0x000fe200078e0a00 */
[----:B------:R-:W-:Y:S01]  /*11b0*/  ISETP.GE.AND P5, PT, R11, RZ, PT ;  /* 0x000000ff0b00720c */ /* 0x000fe20003fa6270 */
[C---:B------:R-:W-:Y:S02]  /*11c0*/  IMAD R3, R2.reuse, R3, R7 ;  /* 0x0000000302037224 */ /* 0x040fe400078e0207 */
[----:B------:R-:W-:Y:S01]  /*11d0*/  IMAD.MOV R11, RZ, RZ, -R4 ;  /* 0x000000ffff0b7224 */ /* 0x000fe200078e0a04 */
[----:B------:R0:W-:Y:S01]  /*11e0*/  STL [R1+0x4], R0 ;  /* 0x0000040001007387 */ /* 0x0001e20000100800 */
[----:B------:R-:W-:Y:S01]  /*11f0*/  @!P3 IMAD.IADD R15, R15, 0x1, -R2 ;  /* 0x000000010f0fb824 */ /* 0x000fe200078e0a02 */
[C---:B------:R-:W-:Y:S01]  /*1200*/  ISETP.GT.U32.AND P3, PT, R2.reuse, R3, PT ;  /* 0x000000030200720c */ /* 0x040fe20003f64070 */
[----:B------:R-:W-:Y:S02]  /*1210*/  IMAD R18, R2, R11, R18 ;  /* 0x0000000b02127224 */ /* 0x000fe400078e0212 */
[----:B------:R-:W-:-:S02]  /*1220*/  @!P6 IMAD.IADD R16, R16, 0x1, -R2 ;  /* 0x000000011010e824 */ /* 0x000fc400078e0a02 */
[----:B------:R-:W-:Y:S01]  /*1230*/  VIADD R26, R8, 0x1c4 ;  /* 0x000001c4081a7836 */ /* 0x000fe20000000000 */
[----:B------:R-:W-:Y:S01]  /*1240*/  ISETP.GT.U32.AND P6, PT, R2, R18, PT ;  /* 0x000000120200720c */ /* 0x000fe20003fc4070 */
[----:B------:R-:W-:-:S03]  /*1250*/  IMAD.HI.U32 R6, R9, R19, RZ ;  /* 0x0000001309067227 */ /* 0x000fc600078e00ff */
[----:B------:R-:W-:Y:S01]  /*1260*/  IABS R21, R26 ;  /* 0x0000001a00157213 */ /* 0x000fe20000000000 */
[----:B------:R-:W-:Y:S02]  /*1270*/  IMAD.MOV R6, RZ, RZ, -R6 ;  /* 0x000000ffff067224 */ /* 0x000fe400078e0a06 */
[----:B------:R-:W-:Y:S01]  /*1280*/  @!P3 IMAD.IADD R3, R3, 0x1, -R2 ;  /* 0x000000010303b824 */ /* 0x000fe200078e0a02 */
[C---:B------:R-:W-:Y:S01]  /*1290*/  ISETP.GT.U32.AND P3, PT, R2.reuse, R15, PT ;  /* 0x0000000f0200720c */ /* 0x040fe20003f64070 */
[----:B------:R-:W-:Y:S02]  /*12a0*/  IMAD R19, R2, R6, R19 ;  /* 0x0000000602137224 */ /* 0x000fe400078e0213 */
[----:B------:R-:W-:-:S04]  /*12b0*/  IMAD.HI.U32 R4, R9, R21, RZ ;  /* 0x0000001509047227 */ /* 0x000fc800078e00ff */
[----:B------:R-:W-:Y:S01]  /*12c0*/  @!P6 IMAD.IADD R18, R18, 0x1, -R2 ;  /* 0x000000011212e824 */ /* 0x000fe200078e0a02 */
[C---:B------:R-:W-:Y:S01]  /*12d0*/  ISETP.GT.U32.AND P6, PT, R2.reuse, R3, PT ;  /* 0x000000030200720c */ /* 0x040fe20003fc4070 */
[----:B0-----:R-:W-:Y:S02]  /*12e0*/  IMAD.MOV.U32 R0, RZ, RZ, R17 ;  /* 0x000000ffff007224 */ /* 0x001fe400078e0011 */
[----:B------:R-:W-:Y:S01]  /*12f0*/  @!P0 IMAD.MOV R14, RZ, RZ, -R14 ;  /* 0x000000ffff0e8224 */ /* 0x000fe200078e0a0e */
[----:B------:R-:W-:Y:S01]  /*1300*/  ISETP.GT.U32.AND P0, PT, R2, R19, PT ;  /* 0x000000130200720c */ /* 0x000fe20003f04070 */
[----:B------:R-:W-:Y:S02]  /*1310*/  VIADD R25, R8, 0x1c8 ;  /* 0x000001c808197836 */ /* 0x000fe40000000000 */
[----:B------:R-:W-:Y:S02]  /*1320*/  IMAD.MOV R4, RZ, RZ, -R4 ;  /* 0x000000ffff047224 */ /* 0x000fe400078e0a04 */
[----:B------:R-:W-:Y:S01]  /*1330*/  @!P1 IMAD.MOV R0, RZ, RZ, -R0 ;  /* 0x000000ffff009224 */ /* 0x000fe200078e0a00 */
[C---:B------:R-:W-:Y:S01]  /*1340*/  ISETP.GT.U32.AND P1, PT, R2.reuse, R16, PT ;  /* 0x000000100200720c */ /* 0x040fe20003f24070 */
[----:B------:R-:W-:Y:S01]  /*1350*/  @!P4 IMAD.MOV R125, RZ, RZ, -R125 ;  /* 0x000000ffff7dc224 */ /* 0x000fe200078e0a7d */
[C---:B------:R-:W-:Y:S01]  /*1360*/  ISETP.GT.U32.AND P4, PT, R2.reuse, R18, PT ;  /* 0x000000120200720c */ /* 0x040fe20003f84070 */
[----:B------:R-:W-:Y:S01]  /*1370*/  IMAD R21, R2, R4, R21 ;  /* 0x0000000402157224 */ /* 0x000fe200078e0215 */
[----:B------:R-:W-:Y:S01]  /*1380*/  IABS R20, R25 ;  /* 0x0000001900147213 */ /* 0x000fe20000000000 */
[C---:B------:R-:W-:Y:S01]  /*1390*/  VIADD R11, R8.reuse, 0x1c0 ;  /* 0x000001c0080b7836 */ /* 0x040fe20000000000 */
[----:B------:R-:W-:Y:S01]  /*13a0*/  STL [R1+0x584], R0 ;  /* 0x0005840001007387 */ /* 0x000fe20000100800 */
[----:B------:R-:W-:-:S02]  /*13b0*/  VIADD R27, R8, 0x1bc ;  /* 0x000001bc081b7836 */ /* 0x000fc40000000000 */
[--C-:B------:R-:W-:Y:S01]  /*13c0*/  @!P6 IMAD.IADD R3, R3, 0x1, -R2.reuse ;  /* 0x000000010303e824 */ /* 0x100fe200078e0a02 */
[----:B------:R-:W-:Y:S01]  /*13d0*/  ISETP.GT.U32.AND P6, PT, R2, R21, PT ;  /* 0x000000150200720c */ /* 0x000fe20003fc4070 */
[----:B------:R-:W-:Y:S01]  /*13e0*/  IMAD.HI.U32 R7, R9, R20, RZ ;  /* 0x0000001409077227 */ /* 0x000fe200078e00ff */
[----:B------:R-:W-:Y:S01]  /*13f0*/  IABS R22, R11 ;  /* 0x0000000b00167213 */ /* 0x000fe20000000000 */
[----:B------:R-:W-:Y:S01]  /*1400*/  STL [R1+0x588], R125 ;  /* 0x0005887d01007387 */ /* 0x000fe20000100800 */
[----:B------:R-:W-:Y:S01]  /*1410*/  IABS R23, R27 ;  /* 0x0000001b00177213 */ /* 0x000fe20000000000 */
[--C-:B------:R-:W-:Y:S02]  /*1420*/  @!P3 IMAD.IADD R15, R15, 0x1, -R2.reuse ;  /* 0x000000010f0fb824 */ /* 0x100fe400078e0a02 */
[--C-:B------:R-:W-:Y:S01]  /*1430*/  @!P0 IMAD.IADD R19, R19, 0x1, -R2.reuse ;  /* 0x0000000113138824 */ /* 0x100fe200078e0a02 */
[----:B------:R-:W-:Y:S01]  /*1440*/  ISETP.GE.AND P0, PT, R24, RZ, PT ;  /* 0x000000ff1800720c */ /* 0x000fe20003f06270 */
[----:B------:R-:W-:Y:S01]  /*1450*/  IMAD.MOV R7, RZ, RZ, -R7 ;  /* 0x000000ffff077224 */ /* 0x000fe200078e0a07 */
[----:B------:R-:W-:Y:S01]  /*1460*/  @!P5 IADD3 R15, -R15, RZ, RZ ;  /* 0x000000ff0f0fd210 */ /* 0x000fe20007ffe1ff */
[--C-:B------:R-:W-:Y:S01]  /*1470*/  @!P1 IMAD.IADD R16, R16, 0x1, -R2.reuse ;  /* 0x0000000110109824 */ /* 0x100fe200078e0a02 */
[----:B------:R-:W-:Y:S01]  /*1480*/  ISETP.GE.AND P1, PT, R10, RZ, PT ;  /* 0x000000ff0a00720c */ /* 0x000fe20003f26270 */
[----:B------:R-:W-:Y:S01]  /*1490*/  @!P4 IMAD.IADD R18, R18, 0x1, -R2 ;  /* 0x000000011212c824 */ /* 0x000fe200078e0a02 */
[----:B------:R-:W-:Y:S01]  /*14a0*/  ISETP.GE.AND P4, PT, R12, RZ, PT ;  /* 0x000000ff0c00720c */ /* 0x000fe20003f86270 */
[C---:B------:R-:W-:Y:S01]  /*14b0*/  IMAD R20, R2.reuse, R7, R20 ;  /* 0x0000000702147224 */ /* 0x040fe200078e0214 */
[C---:B------:R-:W-:Y:S01]  /*14c0*/  ISETP.GT.U32.AND P5, PT, R2.reuse, R19, PT ;  /* 0x000000130200720c */ /* 0x040fe20003fa4070 */
[C---:B------:R-:W-:Y:S01]  /*14d0*/  IMAD.HI.U32 R4, R9.reuse, R22, RZ ;  /* 0x0000001609047227 */ /* 0x040fe200078e00ff */
[----:B------:R-:W-:Y:S02]  /*14e0*/  STL [R1+0x58c], R14 ;  /* 0x00058c0e01007387 */ /* 0x000fe40000100800 */
[----:B------:R-:W-:Y:S01]  /*14f0*/  ISETP.GT.U32.AND P3, PT, R2, R20, PT ;  /* 0x000000140200720c */ /* 0x000fe20003f64070 */
[----:B------:R-:W-:Y:S01]  /*1500*/  IMAD.HI.U32 R6, R9, R23, RZ ;  /* 0x0000001709067227 */ /* 0x000fe200078e00ff */
[----:B------:R-:W-:Y:S03]  /*1510*/  STL [R1+0x590], R15 ;  /* 0x0005900f01007387 */ /* 0x000fe60000100800 */
[----:B------:R-:W-:-:S02]  /*1520*/  IMAD.MOV R7, RZ, RZ, -R4 ;  /* 0x000000ffff077224 */ /* 0x000fc400078e0a04 */
[----:B------:R-:W-:Y:S02]  /*1530*/  IMAD.MOV R6, RZ, RZ, -R6 ;  /* 0x000000ffff067224 */ /* 0x000fe400078e0a06 */
[----:B------:R-:W-:Y:S02]  /*1540*/  VIADD R4, R8, 0x1b8 ;  /* 0x000001b808047836 */ /* 0x000fe40000000000 */
[----:B------:R-:W-:Y:S02]  /*1550*/  @!P6 IMAD.IADD R21, R21, 0x1, -R2 ;  /* 0x000000011515e824 */ /* 0x000fe400078e0a02 */
[C---:B------:R-:W-:Y:S01]  /*1560*/  IMAD R22, R2.reuse, R7, R22 ;  /* 0x0000000702167224 */ /* 0x040fe200078e0216 */
[----:B------:R-:W-:Y:S01]  /*1570*/  IABS R24, R4 ;  /* 0x0000000400187213 */ /* 0x000fe20000000000 */
[----:B------:R-:W-:Y:S01]  /*1580*/  IMAD.MOV.U32 R17, RZ, RZ, R3 ;  /* 0x000000ffff117224 */ /* 0x000fe200078e0003 */
[C---:B------:R-:W-:Y:S01]  /*1590*/  ISETP.GT.U32.AND P6, PT, R2.reuse, R21, PT ;  /* 0x000000150200720c */ /* 0x040fe20003fc4070 */
[----:B------:R-:W-:-:S02]  /*15a0*/  IMAD R23, R2, R6, R23 ;  /* 0x0000000602177224 */ /* 0x000fc400078e0217 */
[----:B------:R-:W-:Y:S01]  /*15b0*/  @!P1 IMAD.MOV R17, RZ, RZ, -R17 ;  /* 0x000000ffff119224 */ /* 0x000fe200078e0a11 */
[----:B------:R-:W-:Y:S01]  /*15c0*/  ISETP.GT.U32.AND P1, PT, R2, R22, PT ;  /* 0x000000160200720c */ /* 0x000fe20003f24070 */
[----:B------:R-:W-:Y:S01]  /*15d0*/  @!P4 IMAD.MOV R18, RZ, RZ, -R18 ;  /* 0x000000ffff12c224 */ /* 0x000fe200078e0a12 */
[----:B------:R-:W-:Y:S01]  /*15e0*/  ISETP.GE.AND P4, PT, R26, RZ, PT ;  /* 0x000000ff1a00720c */ /* 0x000fe20003f86270 */
[----:B------:R-:W-:Y:S01]  /*15f0*/  @!P5 IMAD.IADD R19, R19, 0x1, -R2 ;  /* 0x000000011313d824 */ /* 0x000fe200078e0a02 */
[----:B------:R-:W-:Y:S01]  /*1600*/  ISETP.GT.U32.AND P5, PT, R2, R23, PT ;  /* 0x000000170200720c */ /* 0x000fe20003fa4070 */
[----:B------:R-:W-:-:S04]  /*1610*/  IMAD.HI.U32 R3, R9, R24, RZ ;  /* 0x0000001809037227 */ /* 0x000fc800078e00ff */
[----:B------:R-:W-:Y:S01]  /*1620*/  @!P3 IMAD.IADD R20, R20, 0x1, -R2 ;  /* 0x000000011414b824 */ /* 0x000fe200078e0a02 */
[----:B------:R-:W-:Y:S01]  /*1630*/  ISETP.GE.AND P3, PT, R25, RZ, PT ;  /* 0x000000ff1900720c */ /* 0x000fe20003f66270 */
[----:B------:R-:W-:Y:S02]  /*1640*/  IMAD.MOV R3, RZ, RZ, -R3 ;  /* 0x000000ffff037224 */ /* 0x000fe400078e0a03 */
[----:B------:R-:W-:Y:S01]  /*1650*/  @!P2 IMAD.MOV R16, RZ, RZ, -R16 ;  /* 0x000000ffff10a224 */ /* 0x000fe200078e0a10 */
[----:B------:R-:W-:Y:S01]  /*1660*/  ISETP.GT.U32.AND P2, PT, R2, R20, PT ;  /* 0x000000140200720c */ /* 0x000fe20003f44070 */
[----:B------:R-:W-:Y:S02]  /*1670*/  VIADD R6, R8, 0x1b4 ;  /* 0x000001b408067836 */ /* 0x000fe40000000000 */
[----:B------:R-:W-:Y:S01]  /*1680*/  @!P6 IMAD.IADD R21, R21, 0x1, -R2 ;  /* 0x000000011515e824 */ /* 0x000fe200078e0a02 */
[----:B------:R-:W-:Y:S01]  /*1690*/  ISETP.GE.AND P6, PT, R27, RZ, PT ;  /* 0x000000ff1b00720c */ /* 0x000fe20003fc6270 */
[----:B------:R-:W-:Y:S01]  /*16a0*/  IMAD R24, R2, R3, R24 ;  /* 0x0000000302187224 */ /* 0x000fe200078e0218 */
[----:B------:R-:W-:Y:S01]  /*16b0*/  IABS R25, R6 ;  /* 0x0000000600197213 */ /* 0x000fe20000000000 */
[--C-:B------:R-:W-:Y:S01]  /*16c0*/  @!P1 IMAD.IADD R22, R22, 0x1, -R2.reuse ;  /* 0x0000000116169824 */ /* 0x100fe200078e0a02 */
[----:B------:R-:W-:Y:S01]  /*16d0*/  ISETP.GE.AND P1, PT, R4, RZ, PT ;  /* 0x000000ff0400720c */ /* 0x000fe20003f26270 */
[--C-:B------:R-:W-:Y:S01]  /*16e0*/  @!P5 IMAD.IADD R23, R23, 0x1, -R2.reuse ;  /* 0x000000011717d824 */ /* 0x100fe200078e0a02 */
[----:B------:R-:W-:Y:S01]  /*16f0*/  STL [R1+0x59c], R16 ;  /* 0x00059c1001007387 */ /* 0x000fe20000100800 */
[----:B------:R-:W-:Y:S01]  /*1700*/  @!P4 IMAD.MOV R21, RZ, RZ, -R21 ;  /* 0x000000ffff15c224 */ /* 0x000fe200078e0a15 */
[C---:B------:R-:W-:Y:S01]  /*1710*/  ISETP.GT.U32.AND P4, PT, R2.reuse, R24, PT ;  /* 0x000000180200720c */ /* 0x040fe20003f84070 */
[----:B------:R-:W-:Y:S01]  /*1720*/  @!P0 IMAD.MOV R19, RZ, RZ, -R19 ;  /* 0x000000ffff138224 */ /* 0x000fe200078e0a13 */
[C---:B------:R-:W-:Y:S01]  /*1730*/  ISETP.GT.U32.AND P0, PT, R2.reuse, R22, PT ;  /* 0x000000160200720c */ /* 0x040fe20003f04070 */
[----:B------:R-:W-:Y:S01]  /*1740*/  IMAD.HI.U32 R4, R9, R25, RZ ;  /* 0x0000001909047227 */ /* 0x000fe200078e00ff */
[----:B------:R-:W-:Y:S01]  /*1750*/  ISETP.GT.U32.AND P5, PT, R2, R23, PT ;  /* 0x000000170200720c */ /* 0x000fe20003fa4070 */
[----:B------:R-:W-:Y:S02]  /*1760*/  STL [R1+0x5a0], R17 ;  /* 0x0005a01101007387 */ /* 0x000fe40000100800 */
[----:B------:R-:W-:Y:S01]  /*1770*/  @!P2 IMAD.IADD R20, R20, 0x1, -R2 ;  /* 0x000000011414a824 */ /* 0x000fe200078e0a02 */
[----:B------:R-:W-:Y:S01]  /*1780*/  ISETP.GE.AND P2, PT, R11, RZ, PT ;  /* 0x000000ff0b00720c */ /* 0x000fe20003f46270 */
[----:B------:R-:W-:Y:S01]  /*1790*/  VIADD R3, R8, 0x1b0 ;  /* 0x000001b008037836 */ /* 0x000fe20000000000 */
[----:B------:R-:W-:Y:S01]  /*17a0*/  STL [R1+0x5a4], R18 ;  /* 0x0005a41201007387 */ /* 0x000fe20000100800 */
[----:B------:R-:W-:-:S02]  /*17b0*/  IMAD.MOV R4, RZ, RZ, -R4 ;  /* 0x000000ffff047224 */ /* 0x000fc400078e0a04 */
[----:B------:R-:W-:Y:S01]  /*17c0*/  VIADD R7, R8, 0x1a8 ;  /* 0x000001a808077836 */ /* 0x000fe20000000000 */
[----:B------:R-:W-:Y:S01]  /*17d0*/  IABS R26, R3 ;  /* 0x00000003001a7213 */ /* 0x000fe20000000000 */
[----:B------:R-:W-:Y:S01]  /*17e0*/  IMAD R25, R2, R4, R25 ;  /* 0x0000000402197224 */ /* 0x000fe200078e0219 */
[----:B------:R-:W-:Y:S01]  /*17f0*/  STL [R1+0x5a8], R19 ;  /* 0x0005a81301007387 */ /* 0x000fe20000100800 */
[--C-:B------:R-:W-:Y:S01]  /*1800*/  @!P4 IMAD.IADD R24, R24, 0x1, -R2.reuse ;  /* 0x000000011818c824 */ /* 0x100fe200078e0a02 */
[----:B------:R-:W-:Y:S01]  /*1810*/  IABS R28, R7 ;  /* 0x00000007001c7213 */ /* 0x000fe20000000000 */
[----:B------:R-:W-:Y:S02]  /*1820*/  VIADD R4, R8, 0x1ac ;  /* 0x000001ac08047836 */ /* 0x000fe40000000000 */
[--C-:B------:R-:W-:Y:S01]  /*1830*/  @!P0 IMAD.IADD R22, R22, 0x1, -R2.reuse ;  /* 0x0000000116168824 */ /* 0x100fe200078e0a02 */
[----:B------:R-:W-:Y:S01]  /*1840*/  ISETP.GE.AND P0, PT, R3, RZ, PT ;  /* 0x000000ff0300720c */ /* 0x000fe20003f06270 */
[----:B------:R-:W-:Y:S01]  /*1850*/  @!P5 IMAD.IADD R23, R23, 0x1, -R2 ;  /* 0x000000011717d824 */ /* 0x000fe200078e0a02 */
[C---:B------:R-:W-:Y:S01]  /*1860*/  ISETP.GT.U32.AND P5, PT, R2.reuse, R25, PT ;  /* 0x000000190200720c */ /* 0x040fe20003fa4070 */
[----:B------:R-:W-:Y:S01]  /*1870*/  IMAD.HI.U32 R3, R9, R26, RZ ;  /* 0x0000001a09037227 */ /* 0x000fe200078e00ff */
[----:B------:R-:W-:-:S02]  /*1880*/  ISETP.GT.U32.AND P4, PT, R2, R24, PT ;  /* 0x000000180200720c */ /* 0x000fc40003f84070 */
[----:B------:R-:W-:Y:S01]  /*1890*/  IABS R27, R4 ;  /* 0x00000004001b7213 */ /* 0x000fe20000000000 */
[----:B------:R-:W-:Y:S01]  /*18a0*/  @!P3 IMAD.MOV R20, RZ, RZ, -R20 ;  /* 0x000000ffff14b224 */ /* 0x000fe200078e0a14 */
[----:B------:R-:W-:Y:S01]  /*18b0*/  ISETP.GE.AND P3, PT, R6, RZ, PT ;  /* 0x000000ff0600720c */ /* 0x000fe20003f66270 */
[----:B------:R-:W-:Y:S01]  /*18c0*/  @!P2 IMAD.MOV R22, RZ, RZ, -R22 ;  /* 0x000000ffff16a224 */ /* 0x000fe200078e0a16 */
[----:B------:R-:W-:Y:S01]  /*18d0*/  ISETP.GE.AND P2, PT, R4, RZ, PT ;  /* 0x000000ff0400720c */ /* 0x000fe20003f46270 */
[----:B------:R-:W-:Y:S01]  /*18e0*/  IMAD.MOV R3, RZ, RZ, -R3 ;  /* 0x000000ffff037224 */ /* 0x000fe200078e0a03 */
[----:B------:R-:W-:Y:S01]  /*18f0*/  STL [R1+0x5ac], R20 ;  /* 0x0005ac1401007387 */ /* 0x000fe20000100800 */
[----:B------:R-:W-:-:S03]  /*1900*/  IMAD.HI.U32 R6, R9, R28, RZ ;  /* 0x0000001c09067227 */ /* 0x000fc600078e00ff */
[----:B------:R0:W-:Y:S01]  /*1910*/  STL [R1+0x5b0], R21 ;  /* 0x0005b01501007387 */ /* 0x0001e20000100800 */
[----:B------:R-:W-:-:S03]  /*1920*/  IMAD.HI.U32 R4, R9, R27, RZ ;  /* 0x0000001b09047227 */ /* 0x000fc600078e00ff */
[----:B------:R1:W-:Y:S01]  /*1930*/  STL [R1+0x5b4], R22 ;  /* 0x0005b41601007387 */ /* 0x0003e20000100800 */
[----:B------:R-:W-:Y:S02]  /*1940*/  IMAD R26, R2, R3, R26 ;  /* 0x00000003021a7224 */ /* 0x000fe400078e021a */
[----:B------:R-:W-:Y:S02]  /*1950*/  IMAD.MOV R3, RZ, RZ, -R6 ;  /* 0x000000ffff037224 */ /* 0x000fe400078e0a06 */
[----:B------:R-:W-:Y:S02]  /*1960*/  IMAD.MOV R4, RZ, RZ, -R4 ;  /* 0x000000ffff047224 */ /* 0x000fe400078e0a04 */
[--C-:B------:R-:W-:Y:S02]  /*1970*/  @!P5 IMAD.IADD R25, R25, 0x1, -R2.reuse ;  /* 0x000000011919d824 */ /* 0x100fe400078e0a02 */
[----:B------:R-:W-:Y:S01]  /*1980*/  @!P4 IMAD.IADD R24, R24, 0x1, -R2 ;  /* 0x000000011818c824 */ /* 0x000fe200078e0a02 */
[C---:B------:R-:W-:Y:S01]  /*1990*/  ISETP.GT.U32.AND P4, PT, R2.reuse, R26, PT ;  /* 0x0000001a0200720c */ /* 0x040fe20003f84070 */
[C---:B------:R-:W-:Y:S01]  /*19a0*/  IMAD R28, R2.reuse, R3, R28 ;  /* 0x00000003021c7224 */ /* 0x040fe200078e021c */
[C---:B------:R-:W-:Y:S01]  /*19b0*/  ISETP.GT.U32.AND P5, PT, R2.reuse, R25, PT ;  /* 0x000000190200720c */ /* 0x040fe20003fa4070 */
[----:B------:R-:W-:-:S02]  /*19c0*/  IMAD R27, R2, R4, R27 ;  /* 0x00000004021b7224 */ /* 0x000fc400078e021b */
[----:B------:R-:W-:Y:S02]  /*19d0*/  VIADD R4, R8, 0x1a4 ;  /* 0x000001a408047836 */ /* 0x000fe40000000000 */
[----:B------:R-:W-:Y:S01]  /*19e0*/  @!P1 IMAD.MOV R24, RZ, RZ, -R24 ;  /* 0x000000ffff189224 */ /* 0x000fe200078e0a18 */
[----:B------:R-:W-:Y:S01]  /*19f0*/  ISETP.GT.U32.AND P1, PT, R2, R28, PT ;  /* 0x0000001c0200720c */ /* 0x000fe20003f24070 */
[----:B------:R-:W-:Y:S01]  /*1a00*/  @!P6 IMAD.MOV R23, RZ, RZ, -R23 ;  /* 0x000000ffff17e224 */ /* 0x000fe200078e0a17 */
[----:B------:R-:W-:Y:S01]  /*1a10*/  IABS R29, R4 ;  /* 0x00000004001d7213 */ /* 0x000fe20000000000 */
[C---:B------:R-:W-:Y:S01]  /*1a20*/  VIADD R10, R8.reuse, 0x19c ;  /* 0x0000019c080a7836 */ /* 0x040fe20000000000 */
[----:B------:R-:W-:Y:S01]  /*1a30*/  ISETP.GE.AND P6, PT, R7, RZ, PT ;  /* 0x000000ff0700720c */ /* 0x000fe20003fc6270 */
[----:B------:R-:W-:Y:S01]  /*1a40*/  VIADD R7, R8, 0x1a0 ;  /* 0x000001a008077836 */ /* 0x000fe20000000000 */
[----:B------:R2:W-:Y:S01]  /*1a50*/  STL [R1+0x5b8], R23 ;  /* 0x0005b81701007387 */ /* 0x0005e20000100800 */
[----:B------:R-:W-:Y:S01]  /*1a60*/  IMAD.HI.U32 R3, R9, R29, RZ ;  /* 0x0000001d09037227 */ /* 0x000fe200078e00ff */
[----:B------:R-:W-:-:S02]  /*1a70*/  IABS R31, R10 ;  /* 0x0000000a001f7213 */ /* 0x000fc40000000000 */
[----:B------:R-:W-:Y:S01]  /*1a80*/  IABS R30, R7 ;  /* 0x00000007001e7213 */ /* 0x000fe20000000000 */
[----:B------:R-:W-:Y:S02]  /*1a90*/  IMAD.MOV R3, RZ, RZ, -R3 ;  /* 0x000000ffff037224 */ /* 0x000fe400078e0a03 */
[--C-:B------:R-:W-:Y:S01]  /*1aa0*/  @!P5 IMAD.IADD R25, R25, 0x1, -R2.reuse ;  /* 0x000000011919d824 */ /* 0x100fe200078e0a02 */
[----:B------:R-:W-:Y:S01]  /*1ab0*/  ISETP.GT.U32.AND P5, PT, R2, R27, PT ;  /* 0x0000001b0200720c */ /* 0x000fe20003fa4070 */
[----:B------:R-:W-:Y:S02]  /*1ac0*/  VIADD R11, R8, 0x198 ;  /* 0x00000198080b7836 */ /* 0x000fe40000000000 */
[--C-:B------:R-:W-:Y:S02]  /*1ad0*/  @!P4 IMAD.IADD R26, R26, 0x1, -R2.reuse ;  /* 0x000000011a1ac824 */ /* 0x100fe400078e0a02 */
[----:B------:R-:W-:Y:S01]  /*1ae0*/  @!P1 IMAD.IADD R28, R28, 0x1, -R2 ;  /* 0x000000011c1c9824 */ /* 0x000fe200078e0a02 */
[----:B------:R-:W-:Y:S01]  /*1af0*/  IABS R32, R11 ;  /* 0x0000000b00207213 */ /* 0x000fe20000000000 */
[C---:B------:R-:W-:Y:S01]  /*1b00*/  IMAD R29, R2.reuse, R3, R29 ;  /* 0x00000003021d7224 */ /* 0x040fe200078e021d */
[C---:B------:R-:W-:Y:S01]  /*1b10*/  ISETP.GT.U32.AND P4, PT, R2.reuse, R26, PT ;  /* 0x0000001a0200720c */ /* 0x040fe20003f84070 */
[----:B------:R-:W-:Y:S01]  /*1b20*/  IMAD.HI.U32 R3, R9, R30, RZ ;  /* 0x0000001e09037227 */ /* 0x000fe200078e00ff */
[----:B------:R-:W-:-:S03]  /*1b30*/  ISETP.GT.U32.AND P1, PT, R2, R28, PT ;  /* 0x0000001c0200720c */ /* 0x000fc60003f24070 */
[----:B------:R-:W-:Y:S01]  /*1b40*/  @!P3 IMAD.MOV R25, RZ, RZ, -R25 ;  /* 0x000000ffff19b224 */ /* 0x000fe200078e0a19 */
[----:B------:R-:W-:Y:S01]  /*1b50*/  ISETP.GE.AND P3, PT, R4, RZ, PT ;  /* 0x000000ff0400720c */ /* 0x000fe20003f66270 */
[----:B------:R-:W-:Y:S01]  /*1b60*/  IMAD.HI.U32 R4, R9, R31, RZ ;  /* 0x0000001f09047227 */ /* 0x000fe200078e00ff */
[----:B------:R-:W-:-:S03]  /*1b70*/  IADD3 R3, -R3, RZ, RZ ;  /* 0x000000ff03037210 */ /* 0x000fc60007ffe1ff */
[----:B------:R-:W-:-:S04]  /*1b80*/  IMAD.HI.U32 R6, R9, R32, RZ ;  /* 0x0000002009067227 */ /* 0x000fc800078e00ff */
[----:B------:R-:W-:Y:S02]  /*1b90*/  IMAD.MOV R4, RZ, RZ, -R4 ;  /* 0x000000ffff047224 */ /* 0x000fe400078e0a04 */
[C---:B------:R-:W-:Y:S02]  /*1ba0*/  IMAD R30, R2.reuse, R3, R30 ;  /* 0x00000003021e7224 */ /* 0x040fe400078e021e */
[----:B------:R-:W-:Y:S02]  /*1bb0*/  IMAD.MOV R3, RZ, RZ, -R6 ;  /* 0x000000ffff037224 */ /* 0x000fe400078e0a06 */
[----:B------:R-:W-:Y:S02]  /*1bc0*/  IMAD R31, R2, R4, R31 ;  /* 0x00000004021f7224 */ /* 0x000fe400078e021f */
[----:B------:R-:W-:Y:S01]  /*1bd0*/  @!P4 IMAD.IADD R26, R26, 0x1, -R2 ;  /* 0x000000011a1ac824 */ /* 0x000fe200078e0a02 */
[C---:B------:R-:W-:Y:S01]  /*1be0*/  ISETP.GT.U32.AND P4, PT, R2.reuse, R29, PT ;  /* 0x0000001d0200720c */ /* 0x040fe20003f84070 */
[----:B------:R-:W-:-:S02]  /*1bf0*/  IMAD R32, R2, R3, R32 ;  /* 0x0000000302207224 */ /* 0x000fc400078e0220 */
[----:B------:R-:W-:Y:S01]  /*1c00*/  @!P1 IMAD.IADD R28, R28, 0x1, -R2 ;  /* 0x000000011c1c9824 */ /* 0x000fe200078e0a02 */
[----:B------:R-:W-:Y:S01]  /*1c10*/  ISETP.GT.U32.AND P1, PT, R2, R31, PT ;  /* 0x0000001f0200720c */ /* 0x000fe20003f24070 */
[----:B------:R-:W-:Y:S02]  /*1c20*/  VIADD R4, R8, 0x194 ;  /* 0x0000019408047836 */ /* 0x000fe40000000000 */
[----:B------:R-:W-:Y:S01]  /*1c30*/  @!P0 IMAD.MOV R26, RZ, RZ, -R26 ;  /* 0x000000ffff1a8224 */ /* 0x000fe200078e0a1a */
[C---:B------:R-:W-:Y:S01]  /*1c40*/  ISETP.GT.U32.AND P0, PT, R2.reuse, R30, PT ;  /* 0x0000001e0200720c */ /* 0x040fe20003f04070 */
[----:B------:R-:W-:Y:S01]  /*1c50*/  @!P6 IMAD.MOV R28, RZ, RZ, -R28 ;  /* 0x000000ffff1ce224 */ /* 0x000fe200078e0a1c */
[----:B------:R-:W-:Y:S01]  /*1c60*/  ISETP.GT.U32.AND P6, PT, R2, R32, PT ;  /* 0x000000200200720c */ /* 0x000fe20003fc4070 */
[----:B------:R-:W-:Y:S01]  /*1c70*/  VIADD R6, R8, 0x190 ;  /* 0x0000019008067836 */ /* 0x000fe20000000000 */
[----:B------:R-:W-:Y:S01]  /*1c80*/  IABS R33, R4 ;  /* 0x0000000400217213 */ /* 0x000fe20000000000 */
[----:B------:R-:W-:-:S02]  /*1c90*/  @!P5 IMAD.IADD R27, R27, 0x1, -R2 ;  /* 0x000000011b1bd824 */ /* 0x000fc400078e0a02 */
[--C-:B------:R-:W-:Y:S01]  /*1ca0*/  @!P4 IMAD.IADD R29, R29, 0x1, -R2.reuse ;  /* 0x000000011d1dc824 */ /* 0x100fe200078e0a02 */
[----:B------:R-:W-:Y:S01]  /*1cb0*/  IABS R34, R6 ;  /* 0x0000000600227213 */ /* 0x000fe20000000000 */
[----:B------:R-:W-:Y:S01]  /*1cc0*/  IMAD.HI.U32 R3, R9, R33, RZ ;  /* 0x0000002109037227 */ /* 0x000fe200078e00ff */
[C---:B------:R-:W-:Y:S02]  /*1cd0*/  ISETP.GT.U32.AND P5, PT, R2.reuse, R27, PT ;  /* 0x0000001b0200720c */ /* 0x040fe40003fa4070 */
[----:B------:R-:W-:Y:S01]  /*1ce0*/  ISETP.GT.U32.AND P4, PT, R2, R29, PT ;  /* 0x0000001d0200720c */ /* 0x000fe20003f84070 */
[--C-:B------:R-:W-:Y:S02]  /*1cf0*/  @!P1 IMAD.IADD R31, R31, 0x1, -R2.reuse ;  /* 0x000000011f1f9824 */ /* 0x100fe400078e0a02 */
[----:B------:R-:W-:Y:S02]  /*1d00*/  IMAD.MOV R3, RZ, RZ, -R3 ;  /* 0x000000ffff037224 */ /* 0x000fe400078e0a03 */
[--C-:B------:R-:W-:Y:S01]  /*1d10*/  @!P0 IMAD.IADD R30, R30, 0x1, -R2.reuse ;  /* 0x000000011e1e8824 */ /* 0x100fe200078e0a02 */
[----:B------:R-:W-:Y:S01]  /*1d20*/  ISETP.GE.AND P0, PT, R4, RZ, PT ;  /* 0x000000ff0400720c */ /* 0x000fe20003f06270 */
[----:B------:R-:W-:Y:S01]  /*1d30*/  @!P6 IMAD.IADD R32, R32, 0x1, -R2 ;  /* 0x000000012020e824 */ /* 0x000fe200078e0a02 */
[C---:B------:R-:W-:Y:S01]  /*1d40*/  ISETP.GT.U32.AND P6, PT, R2.reuse, R31, PT ;  /* 0x0000001f0200720c */ /* 0x040fe20003fc4070 */
[C---:B------:R-:W-:Y:S01]  /*1d50*/  IMAD R33, R2.reuse, R3, R33 ;  /* 0x0000000302217224 */ /* 0x040fe200078e0221 */
[----:B------:R-:W-:Y:S01]  /*1d60*/  ISETP.GT.U32.AND P1, PT, R2, R30, PT ;  /* 0x0000001e0200720c */ /* 0x000fe20003f24070 */
[----:B------:R-:W-:-:S04]  /*1d70*/  IMAD.HI.U32 R3, R9, R34, RZ ;  /* 0x0000002209037227 */ /* 0x000fc800078e00ff */
[----:B------:R-:W-:Y:S02]  /*1d80*/  IMAD.MOV R3, RZ, RZ, -R3 ;  /* 0x000000ffff037224 */ /* 0x000fe400078e0a03 */
[----:B------:R-:W-:Y:S01]  /*1d90*/  @!P5 IMAD.IADD R27, R27, 0x1, -R2 ;  /* 0x000000011b1bd824 */ /* 0x000fe200078e0a02 */
[----:B------:R-:W-:Y:S01]  /*1da0*/  ISETP.GE.AND P5, PT, R7, RZ, PT ;  /* 0x000000ff0700720c */ /* 0x000fe20003fa6270 */
[C---:B------:R-:W-:Y:S02]  /*1db0*/  IMAD R34, R2.reuse, R3, R34 ;  /* 0x0000000302227224 */ /* 0x040fe400078e0222 */
[--C-:B------:R-:W-:Y:S01]  /*1dc0*/  @!P4 IMAD.IADD R29, R29, 0x1, -R2.reuse ;  /* 0x000000011d1dc824 */ /* 0x100fe200078e0a02 */
[----:B------:R-:W-:Y:S01]  /*1dd0*/  ISETP.GE.AND P4, PT, R11, RZ, PT ;  /* 0x000000ff0b00720c */ /* 0x000fe20003f86270 */
[----:B------:R-:W-:Y:S01]  /*1de0*/  @!P6 IMAD.IADD R31, R31, 0x1, -R2 ;  /* 0x000000011f1fe824 */ /* 0x000fe200078e0a02 */
[----:B------:R-:W-:Y:S01]  /*1df0*/  ISETP.GT.U32.AND P6, PT, R2, R34, PT ;  /* 0x000000220200720c */ /* 0x000fe20003fc4070 */
[----:B------:R-:W-:-:S02]  /*1e00*/  VIADD R7, R8, 0x18c ;  /* 0x0000018c08077836 */ /* 0x000fc40000000000 */
[----:B------:R-:W-:Y:S01]  /*1e10*/  @!P2 IMAD.MOV R27, RZ, RZ, -R27 ;  /* 0x000000ffff1ba224 */ /* 0x000fe200078e0a1b */
[----:B------:R-:W-:Y:S01]  /*1e20*/  ISETP.GE.AND P2, PT, R10, RZ, PT ;  /* 0x000000ff0a00720c */ /* 0x000fe20003f46270 */
[----:B------:R-:W-:Y:S01]  /*1e30*/  @!P3 IMAD.MOV R29, RZ, RZ, -R29 ;  /* 0x000000ffff1db224 */ /* 0x000fe200078e0a1d */
[----:B------:R-:W-:Y:S01]  /*1e40*/  ISETP.GT.U32.AND P3, PT, R2, R32, PT ;  /* 0x000000200200720c */ /* 0x000fe20003f64070 */
[--C-:B------:R-:W-:Y:S01]  /*1e50*/  @!P1 IMAD.IADD R30, R30, 0x1, -R2.reuse ;  /* 0x000000011e1e9824 */ /* 0x100fe200078e0a02 */
[----:B------:R-:W-:Y:S01]  /*1e60*/  ISETP.GT.U32.AND P1, PT, R2, R33, PT ;  /* 0x000000210200720c */ /* 0x000fe20003f24070 */
[C---:B------:R-:W-:Y:S01]  /*1e70*/  VIADD R10, R8.reuse, 0x188 ;  /* 0x00000188080a7836 */ /* 0x040fe20000000000 */
[----:B------:R-:W-:Y:S01]  /*1e80*/  IABS R35, R7 ;  /* 0x0000000700237213 */ /* 0x000fe20000000000 */
[----:B------:R-:W-:Y:S02]  /*1e90*/  VIADD R11, R8, 0x184 ;  /* 0x00000184080b7836 */ /* 0x000fe40000000000 */
[----:B------:R-:W-:Y:S01]  /*1ea0*/  @!P6 IMAD.IADD R34, R34, 0x1, -R2 ;  /* 0x000000012222e824 */ /* 0x000fe200078e0a02 */
[----:B------:R-:W-:Y:S01]  /*1eb0*/  IABS R36, R10 ;  /* 0x0000000a00247213 */ /* 0x000fe20000000000 */
[----:B------:R-:W-:Y:S01]  /*1ec0*/  IMAD.HI.U32 R3, R9, R35, RZ ;  /* 0x0000002309037227 */ /* 0x000fe200078e00ff */
[----:B------:R-:W-:-:S02]  /*1ed0*/  IABS R37, R11 ;  /* 0x0000000b00257213 */ /* 0x000fc40000000000 */
[----:B------:R-:W-:Y:S01]  /*1ee0*/  ISETP.GT.U32.AND P6, PT, R2, R34, PT ;  /* 0x000000220200720c */ /* 0x000fe20003fc4070 */
[----:B------:R-:W-:-:S04]  /*1ef0*/  IMAD.HI.U32 R4, R9, R36, RZ ;  /* 0x0000002409047227 */ /* 0x000fc800078e00ff */
[----:B------:R-:W-:Y:S02]  /*1f00*/  IMAD.MOV R3, RZ, RZ, -R3 ;  /* 0x000000ffff037224 */ /* 0x000fe400078e0a03 */
[--C-:B------:R-:W-:Y:S01]  /*1f10*/  @!P3 IMAD.IADD R32, R32, 0x1, -R2.reuse ;  /* 0x000000012020b824 */ /* 0x100fe200078e0a02 */
[----:B------:R-:W-:Y:S01]  /*1f20*/  ISETP.GE.AND P3, PT, R6, RZ, PT ;  /* 0x000000ff0600720c */ /* 0x000fe20003f66270 */
[----:B------:R-:W-:Y:S01]  /*1f30*/  @!P1 IMAD.IADD R33, R33, 0x1, -R2 ;  /* 0x0000000121219824 */ /* 0x000fe200078e0a02 */
[----:B------:R-:W-:Y:S01]  /*1f40*/  ISETP.GE.AND P1, PT, R7, RZ, PT ;  /* 0x000000ff0700720c */ /* 0x000fe20003f26270 */
[----:B------:R-:W-:-:S04]  /*1f50*/  IMAD.HI.U32 R6, R9, R37, RZ ;  /* 0x0000002509067227 */ /* 0x000fc800078e00ff */
[----:B------:R-:W-:Y:S02]  /*1f60*/  IMAD.MOV R7, RZ, RZ, -R4 ;  /* 0x000000ffff077224 */ /* 0x000fe400078e0a04 */
[C---:B------:R-:W-:Y:S02]  /*1f70*/  IMAD R35, R2.reuse, R3, R35 ;  /* 0x0000000302237224 */ /* 0x040fe400078e0223 */
[----:B------:R-:W-:Y:S02]  /*1f80*/  IMAD.MOV R6, RZ, RZ, -R6 ;  /* 0x000000ffff067224 */ /* 0x000fe400078e0a06 */
[C---:B------:R-:W-:Y:S02]  /*1f90*/  IMAD R36, R2.reuse, R7, R36 ;  /* 0x0000000702247224 */ /* 0x040fe400078e0224 */
[----:B------:R-:W-:Y:S01]  /*1fa0*/  @!P2 IMAD.MOV R31, RZ, RZ, -R31 ;  /* 0x000000ffff1fa224 */ /* 0x000fe200078e0a1f */
[C---:B------:R-:W-:Y:S01]  /*1fb0*/  ISETP.GT.U32.AND P2, PT, R2.reuse, R35, PT ;  /* 0x000000230200720c */ /* 0x040fe20003f44070 */
[----:B------:R-:W-:-:S02]  /*1fc0*/  IMAD R37, R2, R6, R37 ;  /* 0x0000000602257224 */ /* 0x000fc400078e0225 */
[----:B------:R-:W-:Y:S01]  /*1fd0*/  @!P4 IMAD.MOV R32, RZ, RZ, -R32 ;  /* 0x000000ffff20c224 */ /* 0x000fe200078e0a20 */
[----:B------:R-:W-:Y:S01]  /*1fe0*/  ISETP.GT.U32.AND P4, PT, R2, R36, PT ;  /* 0x000000240200720c */ /* 0x000fe20003f84070 */
[----:B------:R-:W-:Y:S01]  /*1ff0*/  @!P6 IMAD.IADD R34, R34, 0x1, -R2 ;  /* 0x000000012222e824 */ /* 0x000fe200078e0a02 */
[----:B------:R-:W-:Y:S01]  /*2000*/  ISETP.GT.U32.AND P6, PT, R2, R37, PT ;  /* 0x000000250200720c */ /* 0x000fe20003fc4070 */
[C---:B------:R-:W-:Y:S02]  /*2010*/  VIADD R4, R8.reuse, 0x180 ;  /* 0x0000018008047836 */ /* 0x040fe40000000000 */
[C---:B------:R-:W-:Y:S02]  /*2020*/  VIADD R6, R8.reuse, 0x17c ;  /* 0x0000017c08067836 */ /* 0x040fe40000000000 */
[----:B------:R-:W-:Y:S01]  /*2030*/  @!P5 IMAD.MOV R30, RZ, RZ, -R30 ;  /* 0x000000ffff1ed224 */ /* 0x000fe200078e0a1e */
[----:B------:R-:W-:Y:S01]  /*2040*/  IABS R38, R4 ;  /* 0x0000000400267213 */ /* 0x000fe20000000000 */
[--C-:B------:R-:W-:Y:S01]  /*2050*/  @!P2 IMAD.IADD R35, R35, 0x1, -R2.reuse ;  /* 0x000000012323a824 */ /* 0x100fe200078e0a02 */
[----:B------:R-:W-:Y:S01]  /*2060*/  IABS R39, R6 ;  /* 0x0000000600277213 */ /* 0x000fe20000000000 */
[----:B------:R-:W-:Y:S01]  /*2070*/  VIADD R12, R8, 0x170 ;  /* 0x00000170080c7836 */ /* 0x000fe20000000000 */
[----:B------:R-:W-:Y:S01]  /*2080*/  ISETP.GT.U32.AND P5, PT, R2, R33, PT ;  /* 0x000000210200720c */ /* 0x000fe20003fa4070 */
[----:B------:R-:W-:Y:S01]  /*2090*/  @!P4 IMAD.IADD R36, R36, 0x1, -R2 ;  /* 0x000000012424c824 */ /* 0x000fe200078e0a02 */
[----:B------:R-:W-:Y:S01]  /*20a0*/  ISETP.GT.U32.AND P4, PT, R2, R35, PT ;  /* 0x000000230200720c */ /* 0x000fe20003f84070 */
[----:B------:R-:W-:Y:S01]  /*20b0*/  IMAD.HI.U32 R3, R9, R38, RZ ;  /* 0x0000002609037227 */ /* 0x000fe200078e00ff */
[----:B------:R-:W-:-:S02]  /*20c0*/  ISETP.GE.AND P2, PT, R11, RZ, PT ;  /* 0x000000ff0b00720c */ /* 0x000fc40003f46270 */
[----:B------:R-:W-:Y:S01]  /*20d0*/  IABS R42, R12 ;  /* 0x0000000c002a7213 */ /* 0x000fe20000000000 */
[----:B------:R-:W-:Y:S01]  /*20e0*/  @!P6 IMAD.IADD R37, R37, 0x1, -R2 ;  /* 0x000000012525e824 */ /* 0x000fe200078e0a02 */
[----:B------:R-:W-:Y:S01]  /*20f0*/  ISETP.GT.U32.AND P6, PT, R2, R36, PT ;  /* 0x000000240200720c */ /* 0x000fe20003fc4070 */
[----:B------:R-:W-:Y:S02]  /*2100*/  IMAD.MOV R7, RZ, RZ, -R3 ;  /* 0x000000ffff077224 */ /* 0x000fe400078e0a03 */
[----:B------:R-:W-:-:S04]  /*2110*/  IMAD.HI.U32 R3, R9, R39, RZ ;  /* 0x0000002709037227 */ /* 0x000fc800078e00ff */
[C---:B------:R-:W-:Y:S02]  /*2120*/  IMAD R38, R2.reuse, R7, R38 ;  /* 0x0000000702267224 */ /* 0x040fe400078e0226 */
[----:B------:R-:W-:Y:S02]  /*2130*/  IMAD.MOV R3, RZ, RZ, -R3 ;  /* 0x000000ffff037224 */ /* 0x000fe400078e0a03 */
[--C-:B------:R-:W-:Y:S01]  /*2140*/  @!P4 IMAD.IADD R35, R35, 0x1, -R2.reuse ;  /* 0x000000012323c824 */ /* 0x100fe200078e0a02 */
[C---:B------:R-:W-:Y:S01]  /*2150*/  ISETP.GT.U32.AND P4, PT, R2.reuse, R38, PT ;  /* 0x000000260200720c */ /* 0x040fe20003f84070 */
[----:B------:R-:W-:Y:S02]  /*2160*/  IMAD R39, R2, R3, R39 ;  /* 0x0000000302277224 */ /* 0x000fe400078e0227 */
[--C-:B------:R-:W-:Y:S01]  /*2170*/  @!P5 IMAD.IADD R33, R33, 0x1, -R2.reuse ;  /* 0x000000012121d824 */ /* 0x100fe200078e0a02 */
[----:B------:R-:W-:Y:S01]  /*2180*/  ISETP.GE.AND P5, PT, R10, RZ, PT ;  /* 0x000000ff0a00720c */ /* 0x000fe20003fa6270 */
[----:B------:R-:W-:Y:S01]  /*2190*/  @!P6 IMAD.IADD R36, R36, 0x1, -R2 ;  /* 0x000000012424e824 */ /* 0x000fe200078e0a02 */
[----:B------:R-:W-:Y:S01]  /*21a0*/  ISETP.GT.U32.AND P6, PT, R2, R39, PT ;  /* 0x000000270200720c */ /* 0x000fe20003fc4070 */
[C---:B------:R-:W-:Y:S01]  /*21b0*/  VIADD R10, R8.reuse, 0x178 ;  /* 0x00000178080a7836 */ /* 0x040fe20000000000 */
[----:B------:R-:W-:Y:S01]  /*21c0*/  @!P0 IADD3 R33, -R33, RZ, RZ ;  /* 0x000000ff21218210 */ /* 0x000fe20007ffe1ff */
[----:B------:R-:W-:Y:S01]  /*21d0*/  VIADD R11, R8, 0x174 ;  /* 0x00000174080b7836 */ /* 0x000fe20000000000 */
[----:B------:R-:W-:Y:S01]  /*21e0*/  ISETP.GT.U32.AND P0, PT, R2, R37, PT ;  /* 0x000000250200720c */ /* 0x000fe20003f04070 */
[----:B------:R-:W-:Y:S01]  /*21f0*/  @!P3 IMAD.MOV R34, RZ, RZ, -R34 ;  /* 0x000000ffff22b224 */ /* 0x000fe200078e0a22 */
[----:B------:R-:W-:Y:S01]  /*2200*/  IABS R40, R10 ;  /* 0x0000000a00287213 */ /* 0x000fe20000000000 */
[----:B------:R-:W-:Y:S01]  /*2210*/  @!P4 IMAD.IADD R38, R38, 0x1, -R2 ;  /* 0x000000012626c824 */ /* 0x000fe200078e0a02 */
[----:B------:R-:W-:Y:S01]  /*2220*/  IABS R41, R11 ;  /* 0x0000000b00297213 */ /* 0x000fe20000000000 */
[----:B------:R-:W-:Y:S01]  /*2230*/  @!P1 IMAD.MOV R35, RZ, RZ, -R35 ;  /* 0x000000ffff239224 */ /* 0x000fe200078e0a23 */
[----:B------:R-:W-:Y:S01]  /*2240*/  ISETP.GE.AND P4, PT, R6, RZ, PT ;  /* 0x000000ff0600720c */ /* 0x000fe20003f86270 */
[----:B------:R-:W-:-:S04]  /*2250*/  IMAD.HI.U32 R3, R9, R40, RZ ;  /* 0x0000002809037227 */ /* 0x000fc800078e00ff */
[----:B------:R-:W-:Y:S01]  /*2260*/  @!P6 IMAD.IADD R39, R39, 0x1, -R2 ;  /* 0x000000012727e824 */ /* 0x000fe200078e0a02 */
[C---:B------:R-:W-:Y:S01]  /*2270*/  ISETP.GT.U32.AND P6, PT, R2.reuse, R38, PT ;  /* 0x000000260200720c */ /* 0x040fe20003fc4070 */
[----:B------:R-:W-:Y:S02]  /*2280*/  IMAD.MOV R7, RZ, RZ, -R3 ;  /* 0x000000ffff077224 */ /* 0x000fe400078e0a03 */
[----:B------:R-:W-:Y:S01]  /*2290*/  IMAD.HI.U32 R3, R9, R41, RZ ;  /* 0x0000002909037227 */ /* 0x000fe200078e00ff */
[----:B------:R-:W-:-:S03]  /*22a0*/  ISETP.GT.U32.AND P1, PT, R2, R39, PT ;  /* 0x000000270200720c */ /* 0x000fc60003f24070 */
[----:B------:R-:W-:Y:S01]  /*22b0*/  @!P0 IMAD.IADD R37, R37, 0x1, -R2 ;  /* 0x0000000125258824 */ /* 0x000fe200078e0a02 */
[----:B------:R-:W-:Y:S01]  /*22c0*/  ISETP.GE.AND P0, PT, R4, RZ, PT ;  /* 0x000000ff0400720c */ /* 0x000fe20003f06270 */
[----:B------:R-:W-:Y:S02]  /*22d0*/  IMAD R40, R2, R7, R40 ;  /* 0x0000000702287224 */ /* 0x000fe400078e0228 */
[----:B------:R-:W-:Y:S02]  /*22e0*/  IMAD.MOV R4, RZ, RZ, -R3 ;  /* 0x000000ffff047224 */ /* 0x000fe400078e0a03 */
[----:B------:R-:W-:Y:S01]  /*22f0*/  @!P6 IMAD.IADD R38, R38, 0x1, -R2 ;  /* 0x000000012626e824 */ /* 0x000fe200078e0a02 */
[C---:B------:R-:W-:Y:S01]  /*2300*/  ISETP.GT.U32.AND P3, PT, R2.reuse, R40, PT ;  /* 0x000000280200720c */ /* 0x040fe20003f64070 */
[----:B------:R-:W-:Y:S02]  /*2310*/  IMAD R41, R2, R4, R41 ;  /* 0x0000000402297224 */ /* 0x000fe400078e0229 */
[----:B------:R-:W-:-:S03]  /*2320*/  IMAD.HI.U32 R3, R9, R42, RZ ;  /* 0x0000002a09037227 */ /* 0x000fc600078e00ff */
[----:B------:R-:W-:Y:S01]  /*2330*/  ISETP.GT.U32.AND P6, PT, R2, R41, PT ;  /* 0x000000290200720c */ /* 0x000fe20003fc4070 */
[----:B------:R-:W-:Y:S02]  /*2340*/  VIADD R4, R8, 0x16c ;  /* 0x0000016c08047836 */ /* 0x000fe40000000000 */
[----:B------:R-:W-:Y:S02]  /*2350*/  IMAD.MOV R3, RZ, RZ, -R3 ;  /* 0x000000ffff037224 */ /* 0x000fe400078e0a03 */
[--C-:B------:R-:W-:Y:S01]  /*2360*/  @!P1 IMAD.IADD R39, R39, 0x1, -R2.reuse ;  /* 0x0000000127279824 */ /* 0x100fe200078e0a02 */
[----:B------:R-:W-:Y:S01]  /*2370*/  IABS R43, R4 ;  /* 0x00000004002b7213 */ /* 0x000fe20000000000 */
[----:B------:R-:W-:Y:S01]  /*2380*/  @!P3 IMAD.IADD R40, R40, 0x1, -R2 ;  /* 0x000000012828b824 */ /* 0x000fe200078e0a02 */
[----:B------:R-:W-:Y:S01]  /*2390*/  ISETP.GE.AND P3, PT, R4, RZ, PT ;  /* 0x000000ff0400720c */ /* 0x000fe20003f66270 */
[----:B------:R-:W-:Y:S01]  /*23a0*/  IMAD R42, R2, R3, R42 ;  /* 0x00000003022a7224 */ /* 0x000fe200078e022a */
[----:B------:R-:W-:Y:S01]  /*23b0*/  ISETP.GE.AND P1, PT, R12, RZ, PT ;  /* 0x000000ff0c00720c */ /* 0x000fe20003f26270 */
[----:B------:R-:W-:-:S02]  /*23c0*/  @!P4 IMAD.MOV R39, RZ, RZ, -R39 ;  /* 0x000000ffff27c224 */ /* 0x000fc400078e0a27 */
[----:B------:R-:W-:Y:S01]  /*23d0*/  @!P6 IMAD.IADD R41, R41, 0x1, -R2 ;  /* 0x000000012929e824 */ /* 0x000fe200078e0a02 */
[C---:B------:R-:W-:Y:S01]  /*23e0*/  ISETP.GT.U32.AND P6, PT, R2.reuse, R40, PT ;  /* 0x000000280200720c */ /* 0x040fe20003fc4070 */
[----:B------:R-:W-:Y:S01]  /*23f0*/  IMAD.HI.U32 R3, R9, R43, RZ ;  /* 0x0000002b09037227 */ /* 0x000fe200078e00ff */
[----:B------:R-:W-:-:S03]  /*2400*/  ISETP.GT.U32.AND P4, PT, R2, R42, PT ;  /* 0x0000002a0200720c */ /* 0x000fc60003f84070 */
[----:B------:R-:W-:Y:S01]  /*2410*/  @!P5 IMAD.MOV R36, RZ, RZ, -R36 ;  /* 0x000000ffff24d224 */ /* 0x000fe200078e0a24 */
[----:B------:R-:W-:Y:S01]  /*2420*/  ISETP.GE.AND P5, PT, R10, RZ, PT ;  /* 0x000000ff0a00720c */ /* 0x000fe20003fa6270 */
[C---:B------:R-:W-:Y:S02]  /*2430*/  VIADD R6, R8.reuse, 0x168 ;  /* 0x0000016808067836 */ /* 0x040fe40000000000 */
[----:B------:R-:W-:Y:S02]  /*2440*/  IMAD.MOV R3, RZ, RZ, -R3 ;  /* 0x000000ffff037224 */ /* 0x000fe400078e0a03 */
[----:B------:R-:W-:Y:S01]  /*2450*/  VIADD R10, R8, 0x164 ;  /* 0x00000164080a7836 */ /* 0x000fe20000000000 */
[----:B------:R-:W-:Y:S01]  /*2460*/  IABS R44, R6 ;  /* 0x00000006002c7213 */ /* 0x000fe20000000000 */
[----:B------:R-:W-:Y:S01]  /*2470*/  @!P0 IMAD.MOV R38, RZ, RZ, -R38 ;  /* 0x000000ffff268224 */ /* 0x000fe200078e0a26 */
[C---:B------:R-:W-:Y:S01]  /*2480*/  ISETP.GT.U32.AND P0, PT, R2.reuse, R41, PT ;  /* 0x000000290200720c */ /* 0x040fe20003f04070 */
[----:B------:R-:W-:Y:S01]  /*2490*/  IMAD R43, R2, R3, R43 ;  /* 0x00000003022b7224 */ /* 0x000fe200078e022b */
[----:B------:R-:W-:Y:S01]  /*24a0*/  IABS R45, R10 ;  /* 0x0000000a002d7213 */ /* 0x000fe20000000000 */
[----:B------:R-:W-:Y:S01]  /*24b0*/  @!P2 IMAD.MOV R37, RZ, RZ, -R37 ;  /* 0x000000ffff25a224 */ /* 0x000fe200078e0a25 */
[----:B------:R-:W-:Y:S01]  /*24c0*/  ISETP.GE.AND P2, PT, R11, RZ, PT ;  /* 0x000000ff0b00720c */ /* 0x000fe20003f46270 */
[--C-:B------:R-:W-:Y:S01]  /*24d0*/  @!P6 IMAD.IADD R40, R40, 0x1, -R2.reuse ;  /* 0x000000012828e824 */ /* 0x100fe200078e0a02 */
[----:B------:R-:W-:Y:S01]  /*24e0*/  ISETP.GT.U32.AND P6, PT, R2, R43, PT ;  /* 0x0000002b0200720c */ /* 0x000fe20003fc4070 */
[----:B------:R-:W-:Y:S01]  /*24f0*/  @!P4 IMAD.IADD R42, R42, 0x1, -R2 ;  /* 0x000000012a2ac824 */ /* 0x000fe200078e0a02 */
[----:B------:R-:W-:Y:S01]  /*2500*/  ISETP.GE.AND P4, PT, R10, RZ, PT ;  /* 0x000000ff0a00720c */ /* 0x000fe20003f86270 */
[----:B------:R-:W-:-:S04]  /*2510*/  IMAD.HI.U32 R3, R9, R44, RZ ;  /* 0x0000002c09037227 */ /* 0x000fc800078e00ff */
[----:B------:R-:W-:Y:S01]  /*2520*/  @!P5 IMAD.MOV R40, RZ, RZ, -R40 ;  /* 0x000000ffff28d224 */ /* 0x000fe200078e0a28 */
[----:B------:R-:W-:Y:S01]  /*2530*/  ISETP.GT.U32.AND P5, PT, R2, R42, PT ;  /* 0x0000002a0200720c */ /* 0x000fe20003fa4070 */
[----:B------:R-:W-:-:S04]  /*2540*/  IMAD.HI.U32 R4, R9, R45, RZ ;  /* 0x0000002d09047227 */ /* 0x000fc800078e00ff */
[----:B------:R-:W-:Y:S02]  /*2550*/  IMAD.MOV R7, RZ, RZ, -R3 ;  /* 0x000000ffff077224 */ /* 0x000fe400078e0a03 */
[----:B------:R-:W-:Y:S02]  /*2560*/  VIADD R11, R8, 0x160 ;  /* 0x00000160080b7836 */ /* 0x000fe40000000000 */
[----:B------:R-:W-:Y:S01]  /*2570*/  @!P0 IMAD.IADD R41, R41, 0x1, -R2 ;  /* 0x0000000129298824 */ /* 0x000fe200078e0a02 */
[----:B------:R-:W-:Y:S01]  /*2580*/  ISETP.GE.AND P0, PT, R6, RZ, PT ;  /* 0x000000ff0600720c */ /* 0x000fe20003f06270 */
[----:B------:R-:W-:Y:S01]  /*2590*/  IMAD.MOV R4, RZ, RZ, -R4 ;  /* 0x000000ffff047224 */ /* 0x000fe200078e0a04 */
[----:B------:R-:W-:Y:S01]  /*25a0*/  IABS R46, R11 ;  /* 0x0000000b002e7213 */ /* 0x000fe20000000000 */
[C---:B------:R-:W-:Y:S02]  /*25b0*/  IMAD R44, R2.reuse, R7, R44 ;  /* 0x00000007022c7224 */ /* 0x040fe400078e022c */
[----:B------:R-:W-:-:S02]  /*25c0*/  IMAD R45, R2, R4, R45 ;  /* 0x00000004022d7224 */ /* 0x000fc400078e022d */
[--C-:B------:R-:W-:Y:S02]  /*25d0*/  @!P6 IMAD.IADD R43, R43, 0x1, -R2.reuse ;  /* 0x000000012b2be824 */ /* 0x100fe400078e0a02 */
[----:B------:R-:W-:Y:S01]  /*25e0*/  @!P2 IMAD.MOV R41, RZ, RZ, -R41 ;  /* 0x000000ffff29a224 */ /* 0x000fe200078e0a29 */
[----:B------:R-:W-:Y:S01]  /*25f0*/  ISETP.GT.U32.AND P2, PT, R2, R44, PT ;  /* 0x0000002c0200720c */ /* 0x000fe20003f44070 */
[----:B------:R-:W-:Y:S01]  /*2600*/  @!P5 IMAD.IADD R42, R42, 0x1, -R2 ;  /* 0x000000012a2ad824 */ /* 0x000fe200078e0a02 */
[C---:B------:R-:W-:Y:S01]  /*2610*/  ISETP.GT.U32.AND P6, PT, R2.reuse, R43, PT ;  /* 0x0000002b0200720c */ /* 0x040fe20003fc4070 */
[----:B------:R-:W-:Y:S01]  /*2620*/  IMAD.HI.U32 R3, R9, R46, RZ ;  /* 0x0000002e09037227 */ /* 0x000fe200078e00ff */
[----:B------:R-:W-:-:S03]  /*2630*/  ISETP.GT.U32.AND P5, PT, R2, R45, PT ;  /* 0x0000002d0200720c */ /* 0x000fc60003fa4070 */
[----:B------:R-:W-:Y:S02]  /*2640*/  IMAD.MOV R3, RZ, RZ, -R3 ;  /* 0x000000ffff037224 */ /* 0x000fe400078e0a03 */
[----:B------:R-:W-:Y:S02]  /*2650*/  VIADD R6, R8, 0x15c ;  /* 0x0000015c08067836 */ /* 0x000fe40000000000 */
[----:B------:R-:W-:Y:S02]  /*2660*/  IMAD R46, R2, R3, R46 ;  /* 0x00000003022e7224 */ /* 0x000fe400078e022e */
[--C-:B------:R-:W-:Y:S01]  /*2670*/  @!P2 IMAD.IADD R44, R44, 0x1, -R2.reuse ;  /* 0x000000012c2ca824 */ /* 0x100fe200078e0a02 */
[----:B------:R-:W-:Y:S01]  /*2680*/  IABS R47, R6 ;  /* 0x00000006002f7213 */ /* 0x000fe20000000000 */
[----:B------:R-:W-:Y:S01]  /*2690*/  VIADD R10, R8, 0x158 ;  /* 0x00000158080a7836 */ /* 0x000fe20000000000 */
[----:B------:R-:W-:Y:S01]  /*26a0*/  @!P6 IADD3 R43, R43, -R2, RZ ;  /* 0x800000022b2be210 */ /* 0x000fe20007ffe0ff */
[----:B------:R-:W-:Y:S01]  /*26b0*/  @!P5 IMAD.IADD R45, R45, 0x1, -R2 ;  /* 0x000000012d2dd824 */ /* 0x000fe200078e0a02 */
[C---:B------:R-:W-:Y:S01]  /*26c0*/  ISETP.GT.U32.AND P6, PT, R2.reuse, R46, PT ;  /* 0x0000002e0200720c */ /* 0x040fe20003fc4070 */
[----:B------:R-:W-:Y:S01]  /*26d0*/  IMAD.HI.U32 R3, R9, R47, RZ ;  /* 0x0000002f09037227 */ /* 0x000fe200078e00ff */
[----:B------:R-:W-:-:S02]  /*26e0*/  ISETP.GT.U32.AND P5, PT, R2, R44, PT ;  /* 0x0000002c0200720c */ /* 0x000fc40003fa4070 */
[----:B------:R-:W-:Y:S01]  /*26f0*/  IABS R48, R10 ;  /* 0x0000000a00307213 */ /* 0x000fe20000000000 */
[----:B------:R-:W-:Y:S01]  /*2700*/  IMAD.MOV R3, RZ, RZ, -R3 ;  /* 0x000000ffff037224 */ /* 0x000fe200078e0a03 */
[----:B------:R-:W-:Y:S01]  /*2710*/  ISETP.GE.AND P2, PT, R11, RZ, PT ;  /* 0x000000ff0b00720c */ /* 0x000fe20003f46270 */
[----:B------:R-:W-:Y:S02]  /*2720*/  VIADD R53, R8, 0x150 ;  /* 0x0000015008357836 */ /* 0x000fe40000000000 */
[----:B------:R-:W-:Y:S02]  /*2730*/  IMAD R47, R2, R3, R47 ;  /* 0x00000003022f7224 */ /* 0x000fe400078e022f */
[----:B------:R-:W-:Y:S01]  /*2740*/  IMAD.HI.U32 R4, R9, R48, RZ ;  /* 0x0000003009047227 */ /* 0x000fe200078e00ff */
[----:B------:R-:W-:-:S03]  /*2750*/  IABS R50, R53 ;  /* 0x0000003500327213 */ /* 0x000fc60000000000 */
[--C-:B------:R-:W-:Y:S01]  /*2760*/  @!P6 IMAD.IADD R46, R46, 0x1, -R2.reuse ;  /* 0x000000012e2ee824 */ /* 0x100fe200078e0a02 */
[----:B------:R-:W-:Y:S01]  /*2770*/  ISETP.GT.U32.AND P6, PT, R2, R45, PT ;  /* 0x0000002d0200720c */ /* 0x000fe20003fc4070 */
[----:B------:R-:W-:Y:S01]  /*2780*/  @!P5 IMAD.IADD R44, R44, 0x1, -R2 ;  /* 0x000000012c2cd824 */ /* 0x000fe200078e0a02 */
[----:B------:R-:W-:Y:S01]  /*2790*/  ISETP.GT.U32.AND P5, PT, R2, R47, PT ;  /* 0x0000002f0200720c */ /* 0x000fe20003fa4070 */
[----:B------:R-:W-:Y:S02]  /*27a0*/  IMAD.MOV R7, RZ, RZ, -R4 ;  /* 0x000000ffff077224 */ /* 0x000fe400078e0a04 */
[----:B------:R-:W-:-:S04]  /*27b0*/  IMAD.HI.U32 R4, R9, R50, RZ ;  /* 0x0000003209047227 */ /* 0x000fc800078e00ff */
[----:B------:R-:W-:Y:S02]  /*27c0*/  IMAD R48, R2, R7, R48 ;  /* 0x0000000702307224 */ /* 0x000fe400078e0230 */
[----:B------:R-:W-:Y:S02]  /*27d0*/  VIADD R12, R8, 0x154 ;  /* 0x00000154080c7836 */ /* 0x000fe40000000000 */
[----:B------:R-:W-:Y:S02]  /*27e0*/  IMAD.MOV R7, RZ, RZ, -R4 ;  /* 0x000000ffff077224 */ /* 0x000fe400078e0a04 */
[----:B------:R-:W-:Y:S01]  /*27f0*/  @!P6 IMAD.IADD R45, R45, 0x1, -R2 ;  /* 0x000000012d2de824 */ /* 0x000fe200078e0a02 */
[----:B------:R-:W-:Y:S01]  /*2800*/  IABS R49, R12 ;  /* 0x0000000c00317213 */ /* 0x000fe20000000000 */
[C---:B------:R-:W-:Y:S01]  /*2810*/  IMAD R50, R2.reuse, R7, R50 ;  /* 0x0000000702327224 */ /* 0x040fe200078e0232 */
[----:B------:R-:W-:Y:S01]  /*2820*/  ISETP.GT.U32.AND P6, PT, R2, R48, PT ;  /* 0x000000300200720c */ /* 0x000fe20003fc4070 */
[----:B------:R-:W-:-:S02]  /*2830*/  @!P5 IMAD.IADD R47, R47, 0x1, -R2 ;  /* 0x000000012f2fd824 */ /* 0x000fc400078e0a02 */
[----:B------:R-:W-:Y:S01]  /*2840*/  @!P3 IMAD.MOV R43, RZ, RZ, -R43 ;  /* 0x000000ffff2bb224 */ /* 0x000fe200078e0a2b */
[----:B------:R-:W-:Y:S01]  /*2850*/  ISETP.GE.AND P3, PT, R6, RZ, PT ;  /* 0x000000ff0600720c */ /* 0x000fe20003f66270 */
[----:B------:R-:W-:Y:S01]  /*2860*/  @!P0 IMAD.MOV R44, RZ, RZ, -R44 ;  /* 0x000000ffff2c8224 */ /* 0x000fe200078e0a2c */
[C---:B------:R-:W-:Y:S01]  /*2870*/  ISETP.GT.U32.AND P0, PT, R2.reuse, R47, PT ;  /* 0x0000002f0200720c */ /* 0x040fe20003f04070 */
[----:B------:R-:W-:Y:S01]  /*2880*/  @!P4 IMAD.MOV R45, RZ, RZ, -R45 ;  /* 0x000000ffff2dc224 */ /* 0x000fe200078e0a2d */
[----:B------:R-:W-:Y:S01]  /*2890*/  ISETP.GT.U32.AND P4, PT, R2, R50, PT ;  /* 0x000000320200720c */ /* 0x000fe20003f84070 */
[----:B------:R-:W-:Y:S02]  /*28a0*/  VIADD R6, R8, 0x14c ;  /* 0x0000014c08067836 */ /* 0x000fe40000000000 */
[----:B------:R-:W-:-:S03]  /*28b0*/  IMAD.HI.U32 R3, R9, R49, RZ ;  /* 0x0000003109037227 */ /* 0x000fc600078e00ff */
[----:B------:R-:W-:Y:S01]  /*28c0*/  IABS R51, R6 ;  /* 0x0000000600337213 */ /* 0x000fe20000000000 */
[----:B------:R-:W-:Y:S02]  /*28d0*/  IMAD.MOV R3, RZ, RZ, -R3 ;  /* 0x000000ffff037224 */ /* 0x000fe400078e0a03 */
[----:B------:R-:W-:Y:S02]  /*28e0*/  VIADD R4, R8, 0x148 ;  /* 0x0000014808047836 */ /* 0x000fe40000000000 */
[----:B------:R-:W-:Y:S02]  /*28f0*/  IMAD R49, R2, R3, R49 ;  /* 0x0000000302317224 */ /* 0x000fe400078e0231 */
[----:B------:R-:W-:Y:S01]  /*2900*/  @!P6 IMAD.IADD R48, R48, 0x1, -R2 ;  /* 0x000000013030e824 */ /* 0x000fe200078e0a02 */
[----:B------:R-:W-:Y:S01]  /*2910*/  IABS R52, R4 ;  /* 0x0000000400347213 */ /* 0x000fe20000000000 */
[----:B------:R-:W-:Y:S01]  /*2920*/  IMAD.HI.U32 R3, R9, R51, RZ ;  /* 0x0000003309037227 */ /* 0x000fe200078e00ff */
[----:B------:R-:W-:-:S02]  /*2930*/  ISETP.GT.U32.AND P5, PT, R2, R49, PT ;  /* 0x000000310200720c */ /* 0x000fc40003fa4070 */
[----:B------:R-:W-:Y:S01]  /*2940*/  ISETP.GT.U32.AND P6, PT, R2, R48, PT ;  /* 0x000000300200720c */ /* 0x000fe20003fc4070 */
[--C-:B------:R-:W-:Y:S01]  /*2950*/  @!P0 IMAD.IADD R47, R47, 0x1, -R2.reuse ;  /* 0x000000012f2f8824 */ /* 0x100fe200078e0a02 */
[----:B------:R-:W-:Y:S01]  /*2960*/  ISETP.GE.AND P0, PT, R53, RZ, PT ;  /* 0x000000ff3500720c */ /* 0x000fe20003f06270 */
[----:B------:R-:W-:Y:S01]  /*2970*/  @!P4 IMAD.IADD R50, R50, 0x1, -R2 ;  /* 0x000000013232c824 */ /* 0x000fe200078e0a02 */
[----:B------:R-:W-:Y:S01]  /*2980*/  ISETP.GE.AND P4, PT, R6, RZ, PT ;  /* 0x000000ff0600720c */ /* 0x000fe20003f86270 */
[----:B------:R-:W-:Y:S02]  /*2990*/  IMAD.MOV R3, RZ, RZ, -R3 ;  /* 0x000000ffff037224 */ /* 0x000fe400078e0a03 */
[----:B------:R-:W-:Y:S01]  /*29a0*/  @!P3 IMAD.MOV R47, RZ, RZ, -R47 ;  /* 0x000000ffff2fb224 */ /* 0x000fe200078e0a2f */
[C---:B------:R-:W-:Y:S01]  /*29b0*/  ISETP.GT.U32.AND P3, PT, R2.reuse, R50, PT ;  /* 0x000000320200720c */ /* 0x040fe20003f64070 */
[C---:B------:R-:W-:Y:S02]  /*29c0*/  IMAD R51, R2.reuse, R3, R51 ;  /* 0x0000000302337224 */ /* 0x040fe400078e0233 */
[----:B------:R-:W-:Y:S01]  /*29d0*/  @!P1 IMAD.MOV R42, RZ, RZ, -R42 ;  /* 0x000000ffff2a9224 */ /* 0x000fe200078e0a2a */
[----:B------:R-:W-:Y:S01]  /*29e0*/  ISETP.GT.U32.AND P1, PT, R2, R46, PT ;  /* 0x0000002e0200720c */ /* 0x000fe20003f24070 */
[----:B------:R-:W-:-:S04]  /*29f0*/  IMAD.HI.U32 R3, R9, R52, RZ ;  /* 0x0000003409037227 */ /* 0x000fc800078e00ff */
[----:B------:R-:W-:Y:S02]  /*2a00*/  IMAD.MOV R3, RZ, RZ, -R3 ;  /* 0x000000ffff037224 */ /* 0x000fe400078e0a03 */
[--C-:B------:R-:W-:Y:S02]  /*2a10*/  @!P5 IMAD.IADD R49, R49, 0x1, -R2.reuse ;  /* 0x000000013131d824 */ /* 0x100fe400078e0a02 */
[----:B------:R-:W-:Y:S01]  /*2a20*/  @!P6 IMAD.IADD R48, R48, 0x1, -R2 ;  /* 0x000000013030e824 */ /* 0x000fe200078e0a02 */
[C---:B------:R-:W-:Y:S01]  /*2a30*/  ISETP.GT.U32.AND P6, PT, R2.reuse, R51, PT ;  /* 0x000000330200720c */ /* 0x040fe20003fc4070 */
[C---:B------:R-:W-:Y:S01]  /*2a40*/  IMAD R52, R2.reuse, R3, R52 ;  /* 0x0000000302347224 */ /* 0x040fe200078e0234 */
[----:B------:R-:W-:Y:S01]  /*2a50*/  ISETP.GT.U32.AND P5, PT, R2, R49, PT ;  /* 0x000000310200720c */ /* 0x000fe20003fa4070 */
[--C-:B------:R-:W-:Y:S02]  /*2a60*/  @!P3 IMAD.IADD R50, R50, 0x1, -R2.reuse ;  /* 0x000000013232b824 */ /* 0x100fe400078e0a02 */
[----:B------:R-:W-:Y:S01]  /*2a70*/  @!P1 IMAD.IADD R46, R46, 0x1, -R2 ;  /* 0x000000012e2e9824 */ /* 0x000fe200078e0a02 */
[----:B------:R-:W-:Y:S01]  /*2a80*/  ISETP.GT.U32.AND P3, PT, R2, R52, PT ;  /* 0x000000340200720c */ /* 0x000fe20003f64070 */
[----:B------:R-:W-:Y:S01]  /*2a90*/  VIADD R3, R8, 0x144 ;  /* 0x0000014408037836 */ /* 0x000fe20000000000 */
[----:B------:R-:W-:Y:S01]  /*2aa0*/  ISETP.GE.AND P1, PT, R10, RZ, PT ;  /* 0x000000ff0a00720c */ /* 0x000fe20003f26270 */
[----:B------:R-:W-:Y:S01]  /*2ab0*/  @!P2 IMAD.MOV R46, RZ, RZ, -R46 ;  /* 0x000000ffff2ea224 */ /* 0x000fe200078e0a2e */
[----:B------:R-:W-:Y:S01]  /*2ac0*/  ISETP.GE.AND P2, PT, R12, RZ, PT ;  /* 0x000000ff0c00720c */ /* 0x000fe20003f46270 */
[----:B------:R-:W-:Y:S01]  /*2ad0*/  VIADD R6, R8, 0x13c ;  /* 0x0000013c08067836 */ /* 0x000fe20000000000 */
[----:B------:R-:W-:Y:S01]  /*2ae0*/  IABS R53, R3 ;  /* 0x0000000300357213 */ /* 0x000fe20000000000 */
[----:B------:R-:W-:-:S02]  /*2af0*/  @!P6 IMAD.IADD R51, R51, 0x1, -R2 ;  /* 0x000000013333e824 */ /* 0x000fc400078e0a02 */
[--C-:B------:R-:W-:Y:S01]  /*2b00*/  @!P5 IMAD.IADD R49, R49, 0x1, -R2.reuse ;  /* 0x000000013131d824 */ /* 0x100fe200078e0a02 */
[----:B------:R-:W-:Y:S01]  /*2b10*/  ISETP.GE.AND P5, PT, R4, RZ, PT ;  /* 0x000000ff0400720c */ /* 0x000fe20003fa6270 */
[----:B------:R-:W-:Y:S01]  /*2b20*/  VIADD R4, R8, 0x140 ;  /* 0x0000014008047836 */ /* 0x000fe20000000000 */
[----:B------:R-:W-:Y:S01]  /*2b30*/  ISETP.GT.U32.AND P6, PT, R2, R51, PT ;  /* 0x000000330200720c */ /* 0x000fe20003fc4070 */
[----:B------:R-:W-:Y:S01]  /*2b40*/  @!P3 IMAD.IADD R52, R52, 0x1, -R2 ;  /* 0x000000013434b824 */ /* 0x000fe200078e0a02 */
[----:B------:R-:W-:Y:S01]  /*2b50*/  IABS R55, R6 ;  /* 0x0000000600377213 */ /* 0x000fe20000000000 */
[----:B------:R-:W-:Y:S01]  /*2b60*/  @!P1 IMAD.MOV R48, RZ, RZ, -R48 ;  /* 0x000000ffff309224 */ /* 0x000fe200078e0a30 */
[----:B------:R-:W-:Y:S01]  /*2b70*/  ISETP.GE.AND P1, PT, R3, RZ, PT ;  /* 0x000000ff0300720c */ /* 0x000fe20003f26270 */
[----:B------:R-:W-:Y:S01]  /*2b80*/  @!P2 IMAD.MOV R49, RZ, RZ, -R49 ;  /* 0x000000ffff31a224 */ /* 0x000fe200078e0a31 */
[----:B------:R-:W-:Y:S01]  /*2b90*/  ISETP.GT.U32.AND P3, PT, R2, R52, PT ;  /* 0x000000340200720c */ /* 0x000fe20003f64070 */
[----:B------:R-:W-:Y:S01]  /*2ba0*/  IMAD.HI.U32 R3, R9, R53, RZ ;  /* 0x0000003509037227 */ /* 0x000fe200078e00ff */
[----:B------:R-:W-:-:S02]  /*2bb0*/  ISETP.GE.AND P2, PT, R4, RZ, PT ;  /* 0x000000ff0400720c */ /* 0x000fc40003f46270 */
[----:B------:R-:W-:Y:S01]  /*2bc0*/  IABS R54, R4 ;  /* 0x0000000400367213 */ /* 0x000fe20000000000 */
[----:B------:R-:W-:Y:S01]  /*2bd0*/  @!P0 IMAD.MOV R50, RZ, RZ, -R50 ;  /* 0x000000ffff328224 */ /* 0x000fe200078e0a32 */
[----:B------:R-:W-:Y:S01]  /*2be0*/  ISETP.GE.AND P0, PT, R6, RZ, PT ;  /* 0x000000ff0600720c */ /* 0x000fe20003f06270 */
[----:B------:R-:W-:-:S04]  /*2bf0*/  IMAD.HI.U32 R4, R9, R55, RZ ;  /* 0x0000003709047227 */ /* 0x000fc800078e00ff */
[----:B------:R-:W-:Y:S01]  /*2c00*/  IMAD.MOV R6, RZ, RZ, -R3 ;  /* 0x000000ffff067224 */ /* 0x000fe200078e0a03 */
[----:B------:R-:W-:Y:S01]  /*2c10*/  IADD3 R4, -R4, RZ, RZ ;  /* 0x000000ff04047210 */ /* 0x000fe20007ffe1ff */
[--C-:B------:R-:W-:Y:S02]  /*2c20*/  @!P6 IMAD.IADD R51, R51, 0x1, -R2.reuse ;  /* 0x000000013333e824 */ /* 0x100fe400078e0a02 */
[----:B------:R-:W-:Y:S02]  /*2c30*/  IMAD R53, R2, R6, R53 ;  /* 0x0000000602357224 */ /* 0x000fe400078e0235 */
[----:B------:R-:W-:Y:S02]  /*2c40*/  @!P4 IMAD.MOV R51, RZ, RZ, -R51 ;  /* 0x000000ffff33c224 */ /* 0x000fe400078e0a33 */
[----:B------:R-:W-:Y:S01]  /*2c50*/  @!P3 IMAD.IADD R52, R52, 0x1, -R2 ;  /* 0x000000013434b824 */ /* 0x000fe200078e0a02 */
[C---:B------:R-:W-:Y:S01]  /*2c60*/  ISETP.GT.U32.AND P4, PT, R2.reuse, R53, PT ;  /* 0x000000350200720c */ /* 0x040fe20003f84070 */
[----:B------:R-:W-:-:S02]  /*2c70*/  IMAD R55, R2, R4, R55 ;  /* 0x0000000402377224 */ /* 0x000fc400078e0237 */
[----:B------:R-:W-:Y:S02]  /*2c80*/  VIADD R7, R8, 0x138 ;  /* 0x0000013808077836 */ /* 0x000fe40000000000 */
[----:B------:R-:W-:Y:S01]  /*2c90*/  @!P5 IMAD.MOV R52, RZ, RZ, -R52 ;  /* 0x000000ffff34d224 */ /* 0x000fe200078e0a34 */
[----:B------:R-:W-:Y:S01]  /*2ca0*/  ISETP.GT.U32.AND P5, PT, R2, R55, PT ;  /* 0x000000370200720c */ /* 0x000fe20003fa4070 */
[----:B------:R-:W-:Y:S01]  /*2cb0*/  IMAD.HI.U32 R3, R9, R54, RZ ;  /* 0x0000003609037227 */ /* 0x000fe200078e00ff */
[----:B------:R-:W-:Y:S02]  /*2cc0*/  ISETP.GE.AND P6, PT, R7, RZ, PT ;  /* 0x000000ff0700720c */ /* 0x000fe40003fc6270 */
[----:B------:R-:W-:Y:S01]  /*2cd0*/  IABS R56, R7 ;  /* 0x0000000700387213 */ /* 0x000fe20000000000 */
[----:B------:R-:W-:Y:S02]  /*2ce0*/  IMAD.MOV R7, RZ, RZ, -R3 ;  /* 0x000000ffff077224 */ /* 0x000fe400078e0a03 */
[----:B------:R-:W-:-:S02]  /*2cf0*/  VIADD R10, R8, 0x130 ;  /* 0x00000130080a7836 */ /* 0x000fc40000000000 */
[C---:B------:R-:W-:Y:S02]  /*2d00*/  IMAD R54, R2.reuse, R7, R54 ;  /* 0x0000000702367224 */ /* 0x040fe400078e0236 */
[--C-:B------:R-:W-:Y:S01]  /*2d10*/  @!P4 IMAD.IADD R53, R53, 0x1, -R2.reuse ;  /* 0x000000013535c824 */ /* 0x100fe200078e0a02 */
[----:B------:R-:W-:Y:S01]  /*2d20*/  IABS R58, R10 ;  /* 0x0000000a003a7213 */ /* 0x000fe20000000000 */
[----:B------:R-:W-:Y:S01]  /*2d30*/  @!P5 IMAD.IADD R55, R55, 0x1, -R2 ;  /* 0x000000013737d824 */ /* 0x000fe200078e0a02 */
[C---:B------:R-:W-:Y:S01]  /*2d40*/  ISETP.GT.U32.AND P3, PT, R2.reuse, R54, PT ;  /* 0x000000360200720c */ /* 0x040fe20003f64070 */
[----:B------:R-:W-:Y:S01]  /*2d50*/  IMAD.HI.U32 R3, R9, R56, RZ ;  /* 0x0000003809037227 */ /* 0x000fe200078e00ff */
[C---:B------:R-:W-:Y:S02]  /*2d60*/  ISETP.GT.U32.AND P4, PT, R2.reuse, R53, PT ;  /* 0x000000350200720c */ /* 0x040fe40003f84070 */
[----:B------:R-:W-:Y:S01]  /*2d70*/  ISETP.GT.U32.AND P5, PT, R2, R55, PT ;  /* 0x000000370200720c */ /* 0x000fe20003fa4070 */
[----:B------:R-:W-:-:S02]  /*2d80*/  IMAD.MOV R3, RZ, RZ, -R3 ;  /* 0x000000ffff037224 */ /* 0x000fc400078e0a03 */
[----:B------:R-:W-:-:S04]  /*2d90*/  IMAD.HI.U32 R4, R9, R58, RZ ;  /* 0x0000003a09047227 */ /* 0x000fc800078e00ff */
[----:B------:R-:W-:Y:S02]  /*2da0*/  VIADD R6, R8, 0x134 ;  /* 0x0000013408067836 */ /* 0x000fe40000000000 */
[----:B------:R-:W-:Y:S02]  /*2db0*/  IMAD R56, R2, R3, R56 ;  /* 0x0000000302387224 */ /* 0x000fe400078e0238 */
[----:B------:R-:W-:Y:S01]  /*2dc0*/  IMAD.MOV R7, RZ, RZ, -R4 ;  /* 0x000000ffff077224 */ /* 0x000fe200078e0a04 */
[----:B------:R-:W-:Y:S01]  /*2dd0*/  IABS R57, R6 ;  /* 0x0000000600397213 */ /* 0x000fe20000000000 */
[--C-:B------:R-:W-:Y:S02]  /*2de0*/  @!P3 IMAD.IADD R54, R54, 0x1, -R2.reuse ;  /* 0x000000013636b824 */ /* 0x100fe400078e0a02 */
[----:B------:R-:W-:Y:S01]  /*2df0*/  @!P4 IMAD.IADD R53, R53, 0x1, -R2 ;  /* 0x000000013535c824 */ /* 0x000fe200078e0a02 */
[C---:B------:R-:W-:Y:S01]  /*2e00*/  ISETP.GT.U32.AND P4, PT, R2.reuse, R56, PT ;  /* 0x000000380200720c */ /* 0x040fe20003f84070 */
[C---:B------:R-:W-:Y:S01]  /*2e10*/  IMAD R58, R2.reuse, R7, R58 ;  /* 0x00000007023a7224 */ /* 0x040fe200078e023a */
[----:B------:R-:W-:Y:S01]  /*2e20*/  ISETP.GT.U32.AND P3, PT, R2, R54, PT ;  /* 0x000000360200720c */ /* 0x000fe20003f64070 */
[----:B------:R-:W-:-:S02]  /*2e30*/  @!P5 IMAD.IADD R55, R55, 0x1, -R2 ;  /* 0x000000013737d824 */ /* 0x000fc400078e0a02 */
[----:B------:R-:W-:Y:S01]  /*2e40*/  VIADD R11, R8, 0x12c ;  /* 0x0000012c080b7836 */ /* 0x000fe20000000000 */
[----:B------:R-:W-:Y:S01]  /*2e50*/  ISETP.GT.U32.AND P5, PT, R2, R58, PT ;  /* 0x0000003a0200720c */ /* 0x000fe20003fa4070 */
[----:B------:R-:W-:-:S03]  /*2e60*/  IMAD.HI.U32 R3, R9, R57, RZ ;  /* 0x0000003909037227 */ /* 0x000fc600078e00ff */
[----:B------:R-:W-:Y:S01]  /*2e70*/  IABS R59, R11 ;  /* 0x0000000b003b7213 */ /* 0x000fe20000000000 */
[----:B------:R-:W-:Y:S02]  /*2e80*/  IMAD.MOV R3, RZ, RZ, -R3 ;  /* 0x000000ffff037224 */ /* 0x000fe400078e0a03 */
[----:B------:R-:W-:Y:S02]  /*2e90*/  VIADD R12, R8, 0x128 ;  /* 0x00000128080c7836 */ /* 0x000fe40000000000 */
[----:B------:R-:W-:Y:S02]  /*2ea0*/  IMAD R57, R2, R3, R57 ;  /* 0x0000000302397224 */ /* 0x000fe400078e0239 */
[----:B------:R-:W-:Y:S01]  /*2eb0*/  VIADD R63, R8, 0x124 ;  /* 0x00000124083f7836 */ /* 0x000fe20000000000 */
[----:B------:R-:W-:Y:S01]  /*2ec0*/  IABS R60, R12 ;  /* 0x0000000c003c7213 */ /* 0x000fe20000000000 */
[----:B------:R-:W-:Y:S01]  /*2ed0*/  @!P4 IMAD.IADD R56, R56, 0x1, -R2 ;  /* 0x000000013838c824 */ /* 0x000fe200078e0a02 */
[----:B------:R-:W-:Y:S01]  /*2ee0*/  ISETP.GE.AND P4, PT, R6, RZ, PT ;  /* 0x000000ff0600720c */ /* 0x000fe20003f86270 */
[----:B------:R-:W-:Y:S01]  /*2ef0*/  IMAD.HI.U32 R3, R9, R59, RZ ;  /* 0x0000003b09037227 */ /* 0x000fe200078e00ff */
[----:B------:R-:W-:-:S03]  /*2f00*/  IABS R61, R63 ;  /* 0x0000003f003d7213 */ /* 0x000fc60000000000 */
[--C-:B------:R-:W-:Y:S01]  /*2f10*/  @!P3 IMAD.IADD R54, R54, 0x1, -R2.reuse ;  /* 0x000000013636b824 */ /* 0x100fe200078e0a02 */
[C---:B------:R-:W-:Y:S01]  /*2f20*/  ISETP.GT.U32.AND P3, PT, R2.reuse, R57, PT ;  /* 0x000000390200720c */ /* 0x040fe20003f64070 */
[----:B------:R-:W-:Y:S01]  /*2f30*/  @!P1 IMAD.MOV R53, RZ, RZ, -R53 ;  /* 0x000000ffff359224 */ /* 0x000fe200078e0a35 */
[----:B------:R-:W-:Y:S01]  /*2f40*/  ISETP.GT.U32.AND P1, PT, R2, R56, PT ;  /* 0x000000380200720c */ /* 0x000fe20003f24070 */
[----:B------:R-:W-:Y:S02]  /*2f50*/  @!P5 IMAD.IADD R58, R58, 0x1, -R2 ;  /* 0x000000013a3ad824 */ /* 0x000fe400078e0a02 */
[----:B------:R-:W-:Y:S02]  /*2f60*/  IMAD.MOV R3, RZ, RZ, -R3 ;  /* 0x000000ffff037224 */ /* 0x000fe400078e0a03 */
[----:B------:R-:W-:Y:S01]  /*2f70*/  IMAD.HI.U32 R4, R9, R60, RZ ;  /* 0x0000003c09047227 */ /* 0x000fe200078e00ff */
[----:B------:R-:W-:-:S03]  /*2f80*/  ISETP.GT.U32.AND P5, PT, R2, R58, PT ;  /* 0x0000003a0200720c */ /* 0x000fc60003fa4070 */
[----:B------:R-:W-:Y:S02]  /*2f90*/  IMAD R59, R2, R3, R59 ;  /* 0x00000003023b7224 */ /* 0x000fe400078e023b */
[----:B------:R-:W-:-:S04]  /*2fa0*/  IMAD.HI.U32 R3, R9, R61, RZ ;  /* 0x0000003d09037227 */ /* 0x000fc800078e00ff */
[----:B------:R-:W-:Y:S02]  /*2fb0*/  IMAD.MOV R7, RZ, RZ, -R4 ;  /* 0x000000ffff077224 */ /* 0x000fe400078e0a04 */
[----:B------:R-:W-:Y:S02]  /*2fc0*/  IMAD.MOV R3, RZ, RZ, -R3 ;  /* 0x000000ffff037224 */ /* 0x000fe400078e0a03 */
[----:B------:R-:W-:Y:S01]  /*2fd0*/  @!P3 IMAD.IADD R57, R57, 0x1, -R2 ;  /* 0x000000013939b824 */ /* 0x000fe200078e0a02 */
[----:B------:R-:W-:Y:S01]  /*2fe0*/  ISETP.GE.AND P3, PT, R10, RZ, PT ;  /* 0x000000ff0a00720c */ /* 0x000fe20003f66270 */
[----:B------:R-:W-:Y:S02]  /*2ff0*/  IMAD R60, R2, R7, R60 ;  /* 0x00000007023c7224 */ /* 0x000fe400078e023c */
[----:B------:R-:W-:Y:S01]  /*3000*/  @!P1 IMAD.IADD R56, R56, 0x1, -R2 ;  /* 0x0000000138389824 */ /* 0x000fe200078e0a02 */
[C---:B------:R-:W-:Y:S01]  /*3010*/  ISETP.GT.U32.AND P1, PT, R2.reuse, R59, PT ;  /* 0x0000003b0200720c */ /* 0x040fe20003f24070 */
[----:B------:R-:W-:-:S02]  /*3020*/  IMAD R61, R2, R3, R61 ;  /* 0x00000003023d7224 */ /* 0x000fc400078e023d */
[----:B------:R-:W-:Y:S01]  /*3030*/  @!P2 IMAD.MOV R54, RZ, RZ, -R54 ;  /* 0x000000ffff36a224 */ /* 0x000fe200078e0a36 */
[C---:B------:R-:W-:Y:S01]  /*3040*/  ISETP.GT.U32.AND P2, PT, R2.reuse, R57, PT ;  /* 0x000000390200720c */ /* 0x040fe20003f44070 */
[----:B------:R-:W-:Y:S01]  /*3050*/  @!P6 IMAD.MOV R56, RZ, RZ, -R56 ;  /* 0x000000ffff38e224 */ /* 0x000fe200078e0a38 */
[----:B------:R-:W-:Y:S01]  /*3060*/  ISETP.GT.U32.AND P6, PT, R2, R60, PT ;  /* 0x0000003c0200720c */ /* 0x000fe20003fc4070 */
[--C-:B------:R-:W-:Y:S01]  /*3070*/  @!P5 IMAD.IADD R58, R58, 0x1, -R2.reuse ;  /* 0x000000013a3ad824 */ /* 0x100fe200078e0a02 */
[----:B------:R-:W-:Y:S01]  /*3080*/  ISETP.GT.U32.AND P5, PT, R2, R61, PT ;  /* 0x0000003d0200720c */ /* 0x000fe20003fa4070 */
[C---:B------:R-:W-:Y:S02]  /*3090*/  VIADD R4, R8.reuse, 0x120 ;  /* 0x0000012008047836 */ /* 0x040fe40000000000 */
[----:B------:R-:W-:Y:S02]  /*30a0*/  VIADD R6, R8, 0x11c ;  /* 0x0000011c08067836 */ /* 0x000fe40000000000 */
[--C-:B------:R-:W-:Y:S01]  /*30b0*/  @!P1 IMAD.IADD R59, R59, 0x1, -R2.reuse ;  /* 0x000000013b3b9824 */ /* 0x100fe200078e0a02 */
[----:B------:R-:W-:Y:S01]  /*30c0*/  IABS R62, R4 ;  /* 0x00000004003e7213 */ /* 0x000fe20000000000 */
[----:B------:R-:W-:Y:S01]  /*30d0*/  @!P0 IMAD.MOV R55, RZ, RZ, -R55 ;  /* 0x000000ffff378224 */ /* 0x000fe200078e0a37 */
[----:B------:R-:W-:Y:S01]  /*30e0*/  ISETP.GE.AND P1, PT, R63, RZ, PT ;  /* 0x000000ff3f00720c */ /* 0x000fe20003f26270 */
[--C-:B------:R-:W-:Y:S01]  /*30f0*/  @!P2 IMAD.IADD R57, R57, 0x1, -R2.reuse ;  /* 0x000000013939a824 */ /* 0x100fe200078e0a02 */
[----:B------:R-:W-:Y:S01]  /*3100*/  IABS R63, R6 ;  /* 0x00000006003f7213 */ /* 0x000fe20000000000 */
[--C-:B------:R-:W-:Y:S01]  /*3110*/  @!P6 IMAD.IADD R60, R60, 0x1, -R2.reuse ;  /* 0x000000013c3ce824 */ /* 0x100fe200078e0a02 */
[C---:B------:R-:W-:Y:S01]  /*3120*/  ISETP.GT.U32.AND P6, PT, R2.reuse, R59, PT ;  /* 0x0000003b0200720c */ /* 0x040fe20003fc4070 */
[----:B------:R-:W-:Y:S01]  /*3130*/  @!P5 IMAD.IADD R61, R61, 0x1, -R2 ;  /* 0x000000013d3dd824 */ /* 0x000fe200078e0a02 */
[----:B------:R-:W-:Y:S01]  /*3140*/  ISETP.GE.AND P0, PT, R11, RZ, PT ;  /* 0x000000ff0b00720c */ /* 0x000fe20003f06270 */
[----:B------:R-:W-:Y:S01]  /*3150*/  IMAD.HI.U32 R3, R9, R62, RZ ;  /* 0x0000003e09037227 */ /* 0x000fe200078e00ff */
[----:B------:R-:W-:-:S02]  /*3160*/  ISETP.GT.U32.AND P5, PT, R2, R60, PT ;  /* 0x0000003c0200720c */ /* 0x000fc40003fa4070 */
[----:B------:R-:W-:Y:S01]  /*3170*/  ISETP.GE.AND P2, PT, R12, RZ, PT ;  /* 0x000000ff0c00720c */ /* 0x000fe20003f46270 */
[----:B------:R-:W-:Y:S01]  /*3180*/  @!P4 IMAD.MOV R57, RZ, RZ, -R57 ;  /* 0x000000ffff39c224 */ /* 0x000fe200078e0a39 */
[C---:B------:R-:W-:Y:S01]  /*3190*/  ISETP.GT.U32.AND P4, PT, R2.reuse, R61, PT ;  /* 0x0000003d0200720c */ /* 0x040fe20003f84070 */
[----:B------:R-:W-:Y:S02]  /*31a0*/  IMAD.MOV R7, RZ, RZ, -R3 ;  /* 0x000000ffff077224 */ /* 0x000fe400078e0a03 */
[----:B------:R-:W-:Y:S02]  /*31b0*/  IMAD.HI.U32 R3, R9, R63, RZ ;  /* 0x0000003f09037227 */ /* 0x000fe400078e00ff */
[----:B------:R-:W-:Y:S02]  /*31c0*/  @!P6 IADD3 R59, R59, -R2, RZ ;  /* 0x800000023b3be210 */ /* 0x000fe40007ffe0ff */
[----:B------:R-:W-:Y:S02]  /*31d0*/  IMAD R62, R2, R7, R62 ;  /* 0x00000007023e7224 */ /* 0x000fe400078e023e */
[----:B------:R-:W-:-:S02]  /*31e0*/  IMAD.MOV R3, RZ, RZ, -R3 ;  /* 0x000000ffff037224 */ /* 0x000fc400078e0a03 */
[----:B------:R-:W-:Y:S01]  /*31f0*/  VIADD R11, R8, 0x114 ;  /* 0x00000114080b7836 */ /* 0x000fe20000000000 */
[C---:B------:R-:W-:Y:S01]  /*3200*/  ISETP.GT.U32.AND P6, PT, R2.reuse, R62, PT ;  /* 0x0000003e0200720c */ /* 0x040fe20003fc4070 */
[----:B------:R-:W-:Y:S02]  /*3210*/  IMAD R63, R2, R3, R63 ;  /* 0x00000003023f7224 */ /* 0x000fe400078e023f */
[--C-:B------:R-:W-:Y:S01]  /*3220*/  @!P4 IMAD.IADD R61, R61, 0x1, -R2.reuse ;  /* 0x000000013d3dc824 */ /* 0x100fe200078e0a02 */
[----:B------:R-:W-:Y:S01]  /*3230*/  IABS R65, R11 ;  /* 0x0000000b00417213 */ /* 0x000fe20000000000 */
[----:B------:R-:W-:Y:S01]  /*3240*/  VIADD R10, R8, 0x118 ;  /* 0x00000118080a7836 */ /* 0x000fe20000000000 */
[----:B------:R-:W-:Y:S01]  /*3250*/  ISETP.GT.U32.AND P4, PT, R2, R63, PT ;  /* 0x0000003f0200720c */ /* 0x000fe20003f84070 */
[----:B------:R-:W-:Y:S01]  /*3260*/  @!P5 IMAD.IADD R60, R60, 0x1, -R2 ;  /* 0x000000013c3cd824 */ /* 0x000fe200078e0a02 */
[----:B------:R-:W-:Y:S01]  /*3270*/  ISETP.GE.AND P5, PT, R4, RZ, PT ;  /* 0x000000ff0400720c */ /* 0x000fe20003fa6270 */
[----:B------:R-:W-:Y:S01]  /*3280*/  IMAD.HI.U32 R4, R9, R65, RZ ;  /* 0x0000004109047227 */ /* 0x000fe200078e00ff */
[----:B------:R-:W-:-:S03]  /*3290*/  IABS R64, R10 ;  /* 0x0000000a00407213 */ /* 0x000fc60000000000 */
[----:B------:R-:W-:Y:S02]  /*32a0*/  VIADD R7, R8, 0x110 ;  /* 0x0000011008077836 */ /* 0x000fe40000000000 */
[----:B------:R-:W-:Y:S01]  /*32b0*/  @!P6 IMAD.IADD R62, R62, 0x1, -R2 ;  /* 0x000000013e3ee824 */ /* 0x000fe200078e0a02 */
[----:B------:R-:W-:Y:S01]  /*32c0*/  ISETP.GE.AND P6, PT, R6, RZ, PT ;  /* 0x000000ff0600720c */ /* 0x000fe20003fc6270 */
[----:B------:R-:W-:Y:S01]  /*32d0*/  IMAD.HI.U32 R3, R9, R64, RZ ;  /* 0x0000004009037227 */ /* 0x000fe200078e00ff */
[----:B------:R-:W-:-:S03]  /*32e0*/  IABS R66, R7 ;  /* 0x0000000700427213 */ /* 0x000fc60000000000 */
[----:B------:R-:W-:Y:S02]  /*32f0*/  IMAD.MOV R4, RZ, RZ, -R4 ;  /* 0x000000ffff047224 */ /* 0x000fe400078e0a04 */
[----:B------:R-:W-:Y:S02]  /*3300*/  VIADD R6, R8, 0x10c ;  /* 0x0000010c08067836 */ /* 0x000fe40000000000 */
[----:B------:R-:W-:Y:S02]  /*3310*/  @!P4 IMAD.IADD R63, R63, 0x1, -R2 ;  /* 0x000000013f3fc824 */ /* 0x000fe400078e0a02 */
[----:B------:R-:W-:Y:S01]  /*3320*/  @!P3 IMAD.MOV R58, RZ, RZ, -R58 ;  /* 0x000000ffff3ab224 */ /* 0x000fe200078e0a3a */
[C---:B------:R-:W-:Y:S01]  /*3330*/  ISETP.GT.U32.AND P3, PT, R2.reuse, R62, PT ;  /* 0x0000003e0200720c */ /* 0x040fe20003f64070 */
[----:B------:R-:W-:Y:S01]  /*3340*/  IMAD.MOV R3, RZ, RZ, -R3 ;  /* 0x000000ffff037224 */ /* 0x000fe200078e0a03 */
[----:B------:R-:W-:Y:S01]  /*3350*/  IABS R67, R6 ;  /* 0x0000000600437213 */ /* 0x000fe20000000000 */
[C---:B------:R-:W-:Y:S01]  /*3360*/  IMAD R65, R2.reuse, R4, R65 ;  /* 0x0000000402417224 */ /* 0x040fe200078e0241 */
[C---:B------:R-:W-:Y:S01]  /*3370*/  ISETP.GT.U32.AND P4, PT, R2.reuse, R63, PT ;  /* 0x0000003f0200720c */ /* 0x040fe20003f84070 */
[----:B------:R-:W-:-:S02]  /*3380*/  IMAD R64, R2, R3, R64 ;  /* 0x0000000302407224 */ /* 0x000fc400078e0240 */
[----:B------:R-:W-:-:S04]  /*3390*/  IMAD.HI.U32 R3, R9, R66, RZ ;  /* 0x0000004209037227 */ /* 0x000fc800078e00ff */
[----:B------:R-:W-:Y:S01]  /*33a0*/  @!P2 IMAD.MOV R60, RZ, RZ, -R60 ;  /* 0x000000ffff3ca224 */ /* 0x000fe200078e0a3c */
[----:B------:R-:W-:Y:S01]  /*33b0*/  ISETP.GT.U32.AND P2, PT, R2, R65, PT ;  /* 0x000000410200720c */ /* 0x000fe20003f44070 */
[----:B------:R-:W-:-:S04]  /*33c0*/  IMAD.HI.U32 R4, R9, R67, RZ ;  /* 0x0000004309047227 */ /* 0x000fc800078e00ff */
[----:B------:R-:W-:Y:S02]  /*33d0*/  IMAD.MOV R3, RZ, RZ, -R3 ;  /* 0x000000ffff037224 */ /* 0x000fe400078e0a03 */
[----:B------:R-:W-:Y:S01]  /*33e0*/  @!P3 IMAD.IADD R62, R62, 0x1, -R2 ;  /* 0x000000013e3eb824 */ /* 0x000fe200078e0a02 */
[----:B------:R-:W-:Y:S01]  /*33f0*/  ISETP.GE.AND P3, PT, R11, RZ, PT ;  /* 0x000000ff0b00720c */ /* 0x000fe20003f66270 */
[----:B------:R-:W-:Y:S02]  /*3400*/  IMAD.MOV R4, RZ, RZ, -R4 ;  /* 0x000000ffff047224 */ /* 0x000fe400078e0a04 */
[C---:B------:R-:W-:Y:S02]  /*3410*/  IMAD R66, R2.reuse, R3, R66 ;  /* 0x0000000302427224 */ /* 0x040fe400078e0242 */
[----:B------:R-:W-:Y:S01]  /*3420*/  @!P0 IMAD.MOV R59, RZ, RZ, -R59 ;  /* 0x000000ffff3b8224 */ /* 0x000fe200078e0a3b */
[C---:B------:R-:W-:Y:S01]  /*3430*/  ISETP.GT.U32.AND P0, PT, R2.reuse, R64, PT ;  /* 0x000000400200720c */ /* 0x040fe20003f04070 */
[----:B------:R-:W-:Y:S01]  /*3440*/  @!P4 IMAD.IADD R63, R63, 0x1, -R2 ;  /* 0x000000013f3fc824 */ /* 0x000fe200078e0a02 */
[----:B------:R-:W-:Y:S01]  /*3450*/  ISETP.GE.AND P4, PT, R7, RZ, PT ;  /* 0x000000ff0700720c */ /* 0x000fe20003f86270 */
[----:B------:R-:W-:-:S02]  /*3460*/  IMAD R67, R2, R4, R67 ;  /* 0x0000000402437224 */ /* 0x000fc400078e0243 */
[----:B------:R-:W-:Y:S01]  /*3470*/  @!P5 IMAD.MOV R62, RZ, RZ, -R62 ;  /* 0x000000ffff3ed224 */ /* 0x000fe200078e0a3e */
[C---:B------:R-:W-:Y:S01]  /*3480*/  ISETP.GT.U32.AND P5, PT, R2.reuse, R66, PT ;  /* 0x000000420200720c */ /* 0x040fe20003fa4070 */
[--C-:B------:R-:W-:Y:S02]  /*3490*/  @!P2 IMAD.IADD R65, R65, 0x1, -R2.reuse ;  /* 0x000000014141a824 */ /* 0x100fe400078e0a02 */
[----:B------:R-:W-:Y:S01]  /*34a0*/  @!P6 IMAD.MOV R63, RZ, RZ, -R63 ;  /* 0x000000ffff3fe224 */ /* 0x000fe200078e0a3f */
[----:B------:R-:W-:Y:S01]  /*34b0*/  ISETP.GT.U32.AND P6, PT, R2, R67, PT ;  /* 0x000000430200720c */ /* 0x000fe20003fc4070 */
[----:B------:R-:W-:Y:S01]  /*34c0*/  VIADD R4, R8, 0x108 ;  /* 0x0000010808047836 */ /* 0x000fe20000000000 */
[----:B------:R-:W-:Y:S01]  /*34d0*/  ISETP.GT.U32.AND P2, PT, R2, R65, PT ;  /* 0x000000410200720c */ /* 0x000fe20003f44070 */
[--C-:B------:R-:W-:Y:S02]  /*34e0*/  @!P0 IMAD.IADD R64, R64, 0x1, -R2.reuse ;  /* 0x0000000140408824 */ /* 0x100fe400078e0a02 */
[----:B------:R-:W-:Y:S01]  /*34f0*/  VIADD R7, R8, 0x104 ;  /* 0x0000010408077836 */ /* 0x000fe20000000000 */
[----:B------:R-:W-:Y:S01]  /*3500*/  IABS R68, R4 ;  /* 0x0000000400447213 */ /* 0x000fe20000000000 */
[----:B------:R-:W-:Y:S01]  /*3510*/  @!P1 IMAD.MOV R61, RZ, RZ, -R61 ;  /* 0x000000ffff3d9224 */ /* 0x000fe200078e0a3d */
[----:B------:R-:W-:Y:S01]  /*3520*/  ISETP.GT.U32.AND P0, PT, R2, R64, PT ;  /* 0x000000400200720c */ /* 0x000fe20003f04070 */
[----:B------:R-:W-:Y:S01]  /*3530*/  @!P5 IMAD.IADD R66, R66, 0x1, -R2 ;  /* 0x000000014242d824 */ /* 0x000fe200078e0a02 */
[----:B------:R-:W-:Y:S01]  /*3540*/  IABS R69, R7 ;  /* 0x0000000700457213 */ /* 0x000fe20000000000 */
[----:B------:R-:W-:Y:S01]  /*3550*/  IMAD.HI.U32 R3, R9, R68, RZ ;  /* 0x0000004409037227 */ /* 0x000fe200078e00ff */
[----:B------:R-:W-:-:S02]  /*3560*/  ISETP.GE.AND P1, PT, R10, RZ, PT ;  /* 0x000000ff0a00720c */ /* 0x000fc40003f26270 */
[----:B------:R-:W-:Y:S01]  /*3570*/  ISETP.GT.U32.AND P5, PT, R2, R66, PT ;  /* 0x000000420200720c */ /* 0x000fe20003fa4070 */
[--C-:B------:R-:W-:Y:S02]  /*3580*/  @!P6 IMAD.IADD R67, R67, 0x1, -R2.reuse ;  /* 0x000000014343e824 */ /* 0x100fe400078e0a02 */
[----:B------:R-:W-:Y:S01]  /*3590*/  @!P2 IMAD.IADD R65, R65, 0x1, -R2 ;  /* 0x000000014141a824 */ /* 0x000fe200078e0a02 */
[----:B------:R-:W-:Y:S01]  /*35a0*/  ISETP.GE.AND P2, PT, R4, RZ, PT ;  /* 0x000000ff0400720c */ /* 0x000fe20003f46270 */
[----:B------:R-:W-:Y:S01]  /*35b0*/  IMAD.HI.U32 R4, R9, R69, RZ ;  /* 0x0000004509047227 */ /* 0x000fe200078e00ff */
[----:B------:R-:W-:-:S03]  /*35c0*/  ISETP.GT.U32.AND P6, PT, R2, R67, PT ;  /* 0x000000430200720c */ /* 0x000fc60003fc4070 */
[----:B------:R-:W-:Y:S02]  /*35d0*/  IMAD.MOV R3, RZ, RZ, -R3 ;  /* 0x000000ffff037224 */ /* 0x000fe400078e0a03 */
[----:B------:R-:W-:Y:S02]  /*35e0*/  IMAD.MOV R4, RZ, RZ, -R4 ;  /* 0x000000ffff047224 */ /* 0x000fe400078e0a04 */
[----:B------:R-:W-:Y:S02]  /*35f0*/  IMAD R68, R2, R3, R68 ;  /* 0x0000000302447224 */ /* 0x000fe400078e0244 */
[--C-:B------:R-:W-:Y:S01]  /*3600*/  @!P0 IMAD.IADD R64, R64, 0x1, -R2.reuse ;  /* 0x0000000140408824 */ /* 0x100fe200078e0a02 */
[----:B------:R-:W-:Y:S01]  /*3610*/  ISETP.GE.AND P0, PT, R6, RZ, PT ;  /* 0x000000ff0600720c */ /* 0x000fe20003f06270 */
[----:B------:R-:W-:Y:S02]  /*3620*/  IMAD R69, R2, R4, R69 ;  /* 0x0000000402457224 */ /* 0x000fe400078e0245 */
[----:B------:R-:W-:Y:S01]  /*3630*/  @!P5 IMAD.IADD R66, R66, 0x1, -R2 ;  /* 0x000000014242d824 */ /* 0x000fe200078e0a02 */
[----:B------:R-:W-:Y:S01]  /*3640*/  ISETP.GT.U32.AND P5, PT, R2, R68, PT ;  /* 0x000000440200720c */ /* 0x000fe20003fa4070 */
[----:B------:R-:W-:-:S02]  /*3650*/  VIADD R6, R8, 0x100 ;  /* 0x0000010008067836 */ /* 0x000fc40000000000 */
[----:B------:R-:W-:Y:S01]  /*3660*/  @!P6 IMAD.IADD R67, R67, 0x1, -R2 ;  /* 0x000000014343e824 */ /* 0x000fe200078e0a02 */
[----:B------:R-:W-:Y:S01]  /*3670*/  ISETP.GT.U32.AND P6, PT, R2, R69, PT ;  /* 0x000000450200720c */ /* 0x000fe20003fc4070 */
[C---:B------:R-:W-:Y:S01]  /*3680*/  VIADD R10, R8.reuse, 0xfc ;  /* 0x000000fc080a7836 */ /* 0x040fe20000000000 */
[----:B------:R-:W-:Y:S01]  /*3690*/  IABS R70, R6 ;  /* 0x0000000600467213 */ /* 0x000fe20000000000 */
[----:B------:R-:W-:Y:S02]  /*36a0*/  VIADD R11, R8, 0xf8 ;  /* 0x000000f8080b7836 */ /* 0x000fe40000000000 */
[----:B------:R-:W-:Y:S01]  /*36b0*/  @!P1 IMAD.MOV R64, RZ, RZ, -R64 ;  /* 0x000000ffff409224 */ /* 0x000fe200078e0a40 */
[----:B------:R-:W-:Y:S01]  /*36c0*/  IABS R71, R10 ;  /* 0x0000000a00477213 */ /* 0x000fe20000000000 */
[----:B------:R-:W-:Y:S01]  /*36d0*/  IMAD.HI.U32 R3, R9, R70, RZ ;  /* 0x0000004609037227 */ /* 0x000fe200078e00ff */
[----:B------:R-:W-:Y:S02]  /*36e0*/  IABS R72, R11 ;  /* 0x0000000b00487213 */ /* 0x000fe40000000000 */
[----:B------:R-:W-:Y:S01]  /*36f0*/  ISETP.GE.AND P1, PT, R7, RZ, PT ;  /* 0x000000ff0700720c */ /* 0x000fe20003f26270 */
[----:B------:R-:W-:-:S02]  /*3700*/  @!P5 IMAD.IADD R68, R68, 0x1, -R2 ;  /* 0x000000014444d824 */ /* 0x000fc400078e0a02 */
[----:B------:R-:W-:Y:S01]  /*3710*/  IMAD.MOV R3, RZ, RZ, -R3 ;  /* 0x000000ffff037224 */ /* 0x000fe200078e0a03 */
[----:B------:R-:W-:Y:S01]  /*3720*/  @!P6 IADD3 R69, R69, -R2, RZ ;  /* 0x800000024545e210 */ /* 0x000fe20007ffe0ff */
[----:B------:R-:W-:Y:S01]  /*3730*/  IMAD.HI.U32 R4, R9, R72, RZ ;  /* 0x0000004809047227 */ /* 0x000fe200078e00ff */
[----:B------:R-:W-:-:S03]  /*3740*/  ISETP.GT.U32.AND P6, PT, R2, R68, PT ;  /* 0x000000440200720c */ /* 0x000fc60003fc4070 */
[----:B------:R-:W-:Y:S02]  /*3750*/  IMAD R70, R2, R3, R70 ;  /* 0x0000000302467224 */ /* 0x000fe400078e0246 */
[----:B------:R-:W-:-:S03]  /*3760*/  IMAD.HI.U32 R3, R9, R71, RZ ;  /* 0x0000004709037227 */ /* 0x000fc600078e00ff */
[C---:B------:R-:W-:Y:S01]  /*3770*/  ISETP.GT.U32.AND P5, PT, R2.reuse, R70, PT ;  /* 0x000000460200720c */ /* 0x040fe20003fa4070 */
[----:B------:R-:W-:Y:S02]  /*3780*/  IMAD.MOV R3, RZ, RZ, -R3 ;  /* 0x000000ffff037224 */ /* 0x000fe400078e0a03 */
[----:B------:R-:W-:Y:S02]  /*3790*/  IMAD.MOV R7, RZ, RZ, -R4 ;  /* 0x000000ffff077224 */ /* 0x000fe400078e0a04 */
[----:B------:R-:W-:Y:S02]  /*37a0*/  IMAD R71, R2, R3, R71 ;  /* 0x0000000302477224 */ /* 0x000fe400078e0247 */
[----:B------:R-:W-:Y:S02]  /*37b0*/  VIADD R12, R8, 0xf4 ;  /* 0x000000f4080c7836 */ /* 0x000fe40000000000 */
[----:B------:R-:W-:Y:S02]  /*37c0*/  IMAD R72, R2, R7, R72 ;  /* 0x0000000702487224 */ /* 0x000fe400078e0248 */
[----:B------:R-:W-:Y:S01]  /*37d0*/  @!P6 IMAD.IADD R68, R68, 0x1, -R2 ;  /* 0x000000014444e824 */ /* 0x000fe200078e0a02 */
[----:B------:R-:W-:Y:S01]  /*37e0*/  ISETP.GT.U32.AND P6, PT, R2, R71, PT ;  /* 0x000000470200720c */ /* 0x000fe20003fc4070 */
[----:B------:R-:W-:Y:S01]  /*37f0*/  VIADD R79, R8, 0xf0 ;  /* 0x000000f0084f7836 */ /* 0x000fe20000000000 */
[----:B------:R-:W-:Y:S01]  /*3800*/  IABS R73, R12 ;  /* 0x0000000c00497213 */ /* 0x000fe20000000000 */
[----:B------:R-:W-:Y:S01]  /*3810*/  @!P2 IMAD.MOV R68, RZ, RZ, -R68 ;  /* 0x000000ffff44a224 */ /* 0x000fe200078e0a44 */
[----:B------:R-:W-:Y:S01]  /*3820*/  ISETP.GT.U32.AND P2, PT, R2, R72, PT ;  /* 0x000000480200720c */ /* 0x000fe20003f44070 */
[----:B------:R-:W-:Y:S01]  /*3830*/  @!P5 IMAD.IADD R70, R70, 0x1, -R2 ;  /* 0x000000014646d824 */ /* 0x000fe200078e0a02 */
[----:B------:R-:W-:Y:S01]  /*3840*/  IABS R74, R79 ;  /* 0x0000004f004a7213 */ /* 0x000fe20000000000 */
[----:B------:R-:W-:-:S03]  /*3850*/  IMAD.HI.U32 R3, R9, R73, RZ ;  /* 0x0000004909037227 */ /* 0x000fc600078e00ff */
[C---:B------:R-:W-:Y:S01]  /*3860*/  ISETP.GT.U32.AND P5, PT, R2.reuse, R70, PT ;  /* 0x000000460200720c */ /* 0x040fe20003fa4070 */
[----:B------:R-:W-:Y:S02]  /*3870*/  IMAD.MOV R3, RZ, RZ, -R3 ;  /* 0x000000ffff037224 */ /* 0x000fe400078e0a03 */
[--C-:B------:R-:W-:Y:S02]  /*3880*/  @!P6 IMAD.IADD R71, R71, 0x1, -R2.reuse ;  /* 0x000000014747e824 */ /* 0x100fe400078e0a02 */
[----:B------:R-:W-:Y:S02]  /*3890*/  IMAD R73, R2, R3, R73 ;  /* 0x0000000302497224 */ /* 0x000fe400078e0249 */
[----:B------:R-:W-:Y:S01]  /*38a0*/  @!P2 IMAD.IADD R72, R72, 0x1, -R2 ;  /* 0x000000014848a824 */ /* 0x000fe200078e0a02 */
[C---:B------:R-:W-:Y:S01]  /*38b0*/  ISETP.GT.U32.AND P2, PT, R2.reuse, R71, PT ;  /* 0x000000470200720c */ /* 0x040fe20003f44070 */
[----:B------:R-:W-:Y:S01]  /*38c0*/  IMAD.HI.U32 R4, R9, R74, RZ ;  /* 0x0000004a09047227 */ /* 0x000fe200078e00ff */
[----:B------:R-:W-:-:S03]  /*38d0*/  ISETP.GT.U32.AND P6, PT, R2, R73, PT ;  /* 0x000000490200720c */ /* 0x000fc60003fc4070 */
[----:B------:R-:W-:Y:S01]  /*38e0*/  @!P4 IMAD.MOV R66, RZ, RZ, -R66 ;  /* 0x000000ffff42c224 */ /* 0x000fe200078e0a42 */
[----:B------:R-:W-:Y:S01]  /*38f0*/  ISETP.GT.U32.AND P4, PT, R2, R69, PT ;  /* 0x000000450200720c */ /* 0x000fe20003f84070 */
[----:B------:R-:W-:Y:S02]  /*3900*/  IMAD.MOV R7, RZ, RZ, -R4 ;  /* 0x000000ffff077224 */ /* 0x000fe400078e0a04 */
[----:B------:R-:W-:Y:S01]  /*3910*/  @!P0 IMAD.MOV R67, RZ, RZ, -R67 ;  /* 0x000000ffff438224 */ /* 0x000fe200078e0a43 */
[----:B------:R-:W-:Y:S01]  /*3920*/  ISETP.GE.AND P0, PT, R10, RZ, PT ;  /* 0x000000ff0a00720c */ /* 0x000fe20003f06270 */
[----:B------:R-:W-:Y:S02]  /*3930*/  IMAD R74, R2, R7, R74 ;  /* 0x00000007024a7224 */ /* 0x000fe400078e024a */
[----:B------:R-:W-:Y:S02]  /*3940*/  VIADD R10, R8, 0xec ;  /* 0x000000ec080a7836 */ /* 0x000fe40000000000 */
[--C-:B------:R-:W-:Y:S01]  /*3950*/  @!P2 IMAD.IADD R71, R71, 0x1, -R2.reuse ;  /* 0x000000014747a824 */ /* 0x100fe200078e0a02 */
[----:B------:R-:W-:Y:S01]  /*3960*/  ISETP.GT.U32.AND P2, PT, R2, R74, PT ;  /* 0x0000004a0200720c */ /* 0x000fe20003f44070 */
[--C-:B------:R-:W-:Y:S01]  /*3970*/  @!P6 IMAD.IADD R73, R73, 0x1, -R2.reuse ;  /* 0x000000014949e824 */ /* 0x100fe200078e0a02 */
[----:B------:R-:W-:Y:S01]  /*3980*/  IABS R75, R10 ;  /* 0x0000000a004b7213 */ /* 0x000fe20000000000 */
[----:B------:R-:W-:Y:S01]  /*3990*/  @!P3 IMAD.MOV R65, RZ, RZ, -R65 ;  /* 0x000000ffff41b224 */ /* 0x000fe200078e0a41 */
[----:B------:R-:W-:Y:S01]  /*39a0*/  ISETP.GE.AND P3, PT, R6, RZ, PT ;  /* 0x000000ff0600720c */ /* 0x000fe20003f66270 */
[--C-:B------:R-:W-:Y:S01]  /*39b0*/  @!P5 IMAD.IADD R70, R70, 0x1, -R2.reuse ;  /* 0x000000014646d824 */ /* 0x100fe200078e0a02 */
[----:B------:R-:W-:Y:S01]  /*39c0*/  ISETP.GE.AND P5, PT, R12, RZ, PT ;  /* 0x000000ff0c00720c */ /* 0x000fe20003fa6270 */
[----:B------:R-:W-:Y:S01]  /*39d0*/  @!P4 IMAD.IADD R69, R69, 0x1, -R2 ;  /* 0x000000014545c824 */ /* 0x000fe200078e0a02 */
[----:B------:R-:W-:Y:S01]  /*39e0*/  ISETP.GT.U32.AND P6, PT, R2, R73, PT ;  /* 0x000000490200720c */ /* 0x000fe20003fc4070 */
[----:B------:R-:W-:Y:S01]  /*39f0*/  VIADD R12, R8, 0xe4 ;  /* 0x000000e4080c7836 */ /* 0x000fe20000000000 */
[----:B------:R-:W-:Y:S01]  /*3a00*/  ISETP.GE.AND P4, PT, R11, RZ, PT ;  /* 0x000000ff0b00720c */ /* 0x000fe20003f86270 */
[----:B------:R-:W-:-:S03]  /*3a10*/  IMAD.HI.U32 R3, R9, R75, RZ ;  /* 0x0000004b09037227 */ /* 0x000fc600078e00ff */
[----:B------:R-:W-:Y:S01]  /*3a20*/  IABS R77, R12 ;  /* 0x0000000c004d7213 */ /* 0x000fe20000000000 */
[----:B------:R-:W-:Y:S01]  /*3a30*/  @!P1 IMAD.MOV R69, RZ, RZ, -R69 ;  /* 0x000000ffff459224 */ /* 0x000fe200078e0a45 */
[----:B------:R-:W-:Y:S01]  /*3a40*/  ISETP.GT.U32.AND P1, PT, R2, R72, PT ;  /* 0x000000480200720c */ /* 0x000fe20003f24070 */
[----:B------:R-:W-:Y:S02]  /*3a50*/  VIADD R81, R8, 0xe0 ;  /* 0x000000e008517836 */ /* 0x000fe40000000000 */
[----:B------:R-:W-:Y:S02]  /*3a60*/  IMAD.MOV R3, RZ, RZ, -R3 ;  /* 0x000000ffff037224 */ /* 0x000fe400078e0a03 */
[----:B------:R-:W-:Y:S01]  /*3a70*/  @!P2 IMAD.IADD R74, R74, 0x1, -R2 ;  /* 0x000000014a4aa824 */ /* 0x000fe200078e0a02 */
[----:B------:R-:W-:Y:S01]  /*3a80*/  IABS R78, R81 ;  /* 0x00000051004e7213 */ /* 0x000fe20000000000 */
[----:B------:R-:W-:Y:S01]  /*3a90*/  IMAD R75, R2, R3, R75 ;  /* 0x00000003024b7224 */ /* 0x000fe200078e024b */
[----:B------:R-:W-:Y:S01]  /*3aa0*/  ISETP.GE.AND P2, PT, R10, RZ, PT ;  /* 0x000000ff0a00720c */ /* 0x000fe20003f46270 */
[----:B------:R-:W-:-:S04]  /*3ab0*/  IMAD.HI.U32 R4, R9, R77, RZ ;  /* 0x0000004d09047227 */ /* 0x000fc800078e00ff */
[----:B------:R-:W-:Y:S01]  /*3ac0*/  @!P3 IMAD.MOV R70, RZ, RZ, -R70 ;  /* 0x000000ffff46b224 */ /* 0x000fe200078e0a46 */
[----:B------:R-:W-:Y:S01]  /*3ad0*/  ISETP.GT.U32.AND P3, PT, R2, R74, PT ;  /* 0x0000004a0200720c */ /* 0x000fe20003f64070 */
[----:B------:R-:W-:-:S04]  /*3ae0*/  IMAD.HI.U32 R6, R9, R78, RZ ;  /* 0x0000004e09067227 */ /* 0x000fc800078e00ff */
[----:B------:R-:W-:Y:S01]  /*3af0*/  @!P6 IMAD.IADD R73, R73, 0x1, -R2 ;  /* 0x000000014949e824 */ /* 0x000fe200078e0a02 */
[----:B------:R-:W-:Y:S01]  /*3b00*/  ISETP.GT.U32.AND P6, PT, R2, R75, PT ;  /* 0x0000004b0200720c */ /* 0x000fe20003fc4070 */
[----:B------:R-:W-:Y:S02]  /*3b10*/  IMAD.MOV R4, RZ, RZ, -R4 ;  /* 0x000000ffff047224 */ /* 0x000fe400078e0a04 */
[----:B------:R-:W-:Y:S02]  /*3b20*/  VIADD R11, R8, 0xe8 ;  /* 0x000000e8080b7836 */ /* 0x000fe40000000000 */
[----:B------:R-:W-:Y:S01]  /*3b30*/  @!P1 IMAD.IADD R72, R72, 0x1, -R2 ;  /* 0x0000000148489824 */ /* 0x000fe200078e0a02 */
[----:B------:R-:W-:Y:S01]  /*3b40*/  ISETP.GE.AND P1, PT, R79, RZ, PT ;  /* 0x000000ff4f00720c */ /* 0x000fe20003f26270 */
[----:B------:R-:W-:Y:S01]  /*3b50*/  IMAD.MOV R7, RZ, RZ, -R6 ;  /* 0x000000ffff077224 */ /* 0x000fe200078e0a06 */
[----:B------:R-:W-:Y:S01]  /*3b60*/  IABS R76, R11 ;  /* 0x0000000b004c7213 */ /* 0x000fe20000000000 */
[----:B------:R-:W-:-:S02]  /*3b70*/  IMAD R77, R2, R4, R77 ;  /* 0x00000004024d7224 */ /* 0x000fc400078e024d */
[C---:B------:R-:W-:Y:S02]  /*3b80*/  IMAD R78, R2.reuse, R7, R78 ;  /* 0x00000007024e7224 */ /* 0x040fe400078e024e */
[----:B------:R-:W-:Y:S01]  /*3b90*/  @!P4 IMAD.MOV R72, RZ, RZ, -R72 ;  /* 0x000000ffff48c224 */ /* 0x000fe200078e0a48 */
[----:B------:R-:W-:Y:S01]  /*3ba0*/  ISETP.GT.U32.AND P4, PT, R2, R77, PT ;  /* 0x0000004d0200720c */ /* 0x000fe20003f84070 */
[--C-:B------:R-:W-:Y:S01]  /*3bb0*/  @!P3 IMAD.IADD R74, R74, 0x1, -R2.reuse ;  /* 0x000000014a4ab824 */ /* 0x100fe200078e0a02 */
[----:B------:R-:W-:Y:S01]  /*3bc0*/  ISETP.GT.U32.AND P3, PT, R2, R78, PT ;  /* 0x0000004e0200720c */ /* 0x000fe20003f64070 */
[----:B------:R-:W-:Y:S02]  /*3bd0*/  VIADD R6, R8, 0xdc ;  /* 0x000000dc08067836 */ /* 0x000fe40000000000 */
[----:B------:R-:W-:Y:S01]  /*3be0*/  IMAD.HI.U32 R3, R9, R76, RZ ;  /* 0x0000004c09037227 */ /* 0x000fe200078e00ff */
[----:B------:R-:W-:Y:S02]  /*3bf0*/  @!P1 IADD3 R74, -R74, RZ, RZ ;  /* 0x000000ff4a4a9210 */ /* 0x000fe40007ffe1ff */
[----:B------:R-:W-:Y:S01]  /*3c00*/  IABS R79, R6 ;  /* 0x00000006004f7213 */ /* 0x000fe20000000000 */
[----:B------:R-:W-:-:S02]  /*3c10*/  @!P6 IMAD.IADD R75, R75, 0x1, -R2 ;  /* 0x000000014b4be824 */ /* 0x000fc400078e0a02 */
[----:B------:R-:W-:Y:S02]  /*3c20*/  IMAD.MOV R3, RZ, RZ, -R3 ;  /* 0x000000ffff037224 */ /* 0x000fe400078e0a03 */
[----:B------:R-:W-:Y:S02]  /*3c30*/  VIADD R7, R8, 0xd8 ;  /* 0x000000d808077836 */ /* 0x000fe40000000000 */
[----:B------:R-:W-:Y:S01]  /*3c40*/  @!P0 IMAD.MOV R71, RZ, RZ, -R71 ;  /* 0x000000ffff478224 */ /* 0x000fe200078e0a47 */
[C---:B------:R-:W-:Y:S01]  /*3c50*/  ISETP.GT.U32.AND P0, PT, R2.reuse, R75, PT ;  /* 0x0000004b0200720c */ /* 0x040fe20003f04070 */
[C---:B------:R-:W-:Y:S01]  /*3c60*/  IMAD R76, R2.reuse, R3, R76 ;  /* 0x00000003024c7224 */ /* 0x040fe200078e024c */
[----:B------:R-:W-:Y:S01]  /*3c70*/  IABS R80, R7 ;  /* 0x0000000700507213 */ /* 0x000fe20000000000 */
[----:B------:R-:W-:Y:S02]  /*3c80*/  @!P4 IMAD.IADD R77, R77, 0x1, -R2 ;  /* 0x000000014d4dc824 */ /* 0x000fe400078e0a02 */
[----:B------:R-:W-:Y:S01]  /*3c90*/  IMAD.HI.U32 R3, R9, R79, RZ ;  /* 0x0000004f09037227 */ /* 0x000fe200078e00ff */
[----:B------:R-:W-:-:S03]  /*3ca0*/  ISETP.GT.U32.AND P6, PT, R2, R76, PT ;  /* 0x0000004c0200720c */ /* 0x000fc60003fc4070 */
[----:B------:R-:W-:Y:S01]  /*3cb0*/  @!P3 IMAD.IADD R78, R78, 0x1, -R2 ;  /* 0x000000014e4eb824 */ /* 0x000fe200078e0a02 */
[C---:B------:R-:W-:Y:S01]  /*3cc0*/  ISETP.GT.U32.AND P3, PT, R2.reuse, R77, PT ;  /* 0x0000004d0200720c */ /* 0x040fe20003f64070 */
[----:B------:R-:W-:Y:S02]  /*3cd0*/  IMAD.MOV R4, RZ, RZ, -R3 ;  /* 0x000000ffff047224 */ /* 0x000fe400078e0a03 */
[----:B------:R-:W-:Y:S01]  /*3ce0*/  IMAD.HI.U32 R3, R9, R80, RZ ;  /* 0x0000005009037227 */ /* 0x000fe200078e00ff */
[----:B------:R-:W-:-:S03]  /*3cf0*/  ISETP.GT.U32.AND P1, PT, R2, R78, PT ;  /* 0x0000004e0200720c */ /* 0x000fc60003f24070 */
[----:B------:R-:W-:Y:S01]  /*3d00*/  @!P0 IMAD.IADD R75, R75, 0x1, -R2 ;  /* 0x000000014b4b8824 */ /* 0x000fe200078e0a02 */
[----:B------:R-:W-:Y:S01]  /*3d10*/  ISETP.GE.AND P0, PT, R12, RZ, PT ;  /* 0x000000ff0c00720c */ /* 0x000fe20003f06270 */
[C---:B------:R-:W-:Y:S02]  /*3d20*/  IMAD R79, R2.reuse, R4, R79 ;  /* 0x00000004024f7224 */ /* 0x040fe400078e024f */
[----:B------:R-:W-:Y:S02]  /*3d30*/  IMAD.MOV R3, RZ, RZ, -R3 ;  /* 0x000000ffff037224 */ /* 0x000fe400078e0a03 */
[----:B------:R-:W-:Y:S01]  /*3d40*/  @!P2 IMAD.MOV R75, RZ, RZ, -R75 ;  /* 0x000000ffff4ba224 */ /* 0x000fe200078e0a4b */
[C---:B------:R-:W-:Y:S01]  /*3d50*/  ISETP.GT.U32.AND P2, PT, R2.reuse, R79, PT ;  /* 0x0000004f0200720c */ /* 0x040fe20003f44070 */
[----:B------:R-:W-:Y:S02]  /*3d60*/  IMAD R80, R2, R3, R80 ;  /* 0x0000000302507224 */ /* 0x000fe400078e0250 */
[----:B------:R-:W-:-:S02]  /*3d70*/  @!P3 IMAD.IADD R77, R77, 0x1, -R2 ;  /* 0x000000014d4db824 */ /* 0x000fc400078e0a02 */
[--C-:B------:R-:W-:Y:S01]  /*3d80*/  @!P6 IMAD.IADD R76, R76, 0x1, -R2.reuse ;  /* 0x000000014c4ce824 */ /* 0x100fe200078e0a02 */
[----:B------:R-:W-:Y:S01]  /*3d90*/  ISETP.GT.U32.AND P3, PT, R2, R80, PT ;  /* 0x000000500200720c */ /* 0x000fe20003f64070 */
[----:B------:R-:W-:Y:S01]  /*3da0*/  @!P5 IMAD.MOV R73, RZ, RZ, -R73 ;  /* 0x000000ffff49d224 */ /* 0x000fe200078e0a49 */
[----:B------:R-:W-:Y:S01]  /*3db0*/  ISETP.GE.AND P5, PT, R11, RZ, PT ;  /* 0x000000ff0b00720c */ /* 0x000fe20003fa6270 */
[----:B------:R-:W-:Y:S01]  /*3dc0*/  VIADD R11, R8, 0xd0 ;  /* 0x000000d0080b7836 */ /* 0x000fe20000000000 */
[----:B------:R-:W-:Y:S01]  /*3dd0*/  ISETP.GT.U32.AND P4, PT, R2, R76, PT ;  /* 0x0000004c0200720c */ /* 0x000fe20003f84070 */
[----:B------:R-:W-:Y:S01]  /*3de0*/  VIADD R10, R8, 0xd4 ;  /* 0x000000d4080a7836 */ /* 0x000fe20000000000 */
[----:B------:R-:W-:Y:S01]  /*3df0*/  ISETP.GE.AND P6, PT, R81, RZ, PT ;  /* 0x000000ff5100720c */ /* 0x000fe20003fc6270 */
[--C-:B------:R-:W-:Y:S01]  /*3e00*/  @!P2 IMAD.IADD R79, R79, 0x1, -R2.reuse ;  /* 0x000000014f4fa824 */ /* 0x100fe200078e0a02 */
[----:B------:R-:W-:Y:S01]  /*3e10*/  IABS R82, R11 ;  /* 0x0000000b00527213 */ /* 0x000fe20000000000 */
[--C-:B------:R-:W-:Y:S01]  /*3e20*/  @!P1 IMAD.IADD R78, R78, 0x1, -R2.reuse ;  /* 0x000000014e4e9824 */ /* 0x100fe200078e0a02 */
[----:B------:R-:W-:Y:S01]  /*3e30*/  IABS R81, R10 ;  /* 0x0000000a00517213 */ /* 0x000fe20000000000 */
[----:B------:R-:W-:Y:S01]  /*3e40*/  @!P0 IMAD.MOV R77, RZ, RZ, -R77 ;  /* 0x000000ffff4d8224 */ /* 0x000fe200078e0a4d */
[----:B------:R-:W-:Y:S01]  /*3e50*/  ISETP.GE.AND P1, PT, R7, RZ, PT ;  /* 0x000000ff0700720c */ /* 0x000fe20003f26270 */
[----:B------:R-:W-:Y:S01]  /*3e60*/  @!P3 IMAD.IADD R80, R80, 0x1, -R2 ;  /* 0x000000015050b824 */ /* 0x000fe200078e0a02 */
[----:B------:R-:W-:Y:S01]  /*3e70*/  ISETP.GT.U32.AND P3, PT, R2, R79, PT ;  /* 0x0000004f0200720c */ /* 0x000fe20003f64070 */
[----:B------:R-:W-:Y:S01]  /*3e80*/  IMAD.HI.U32 R4, R9, R82, RZ ;  /* 0x0000005209047227 */ /* 0x000fe200078e00ff */
[----:B------:R-:W-:-:S03]  /*3e90*/  ISETP.GE.AND P2, PT, R10, RZ, PT ;  /* 0x000000ff0a00720c */ /* 0x000fc60003f46270 */
[----:B------:R-:W-:Y:S02]  /*3ea0*/  IMAD.MOV R7, RZ, RZ, -R4 ;  /* 0x000000ffff077224 */ /* 0x000fe400078e0a04 */
[----:B------:R-:W-:Y:S01]  /*3eb0*/  @!P4 IMAD.IADD R76, R76, 0x1, -R2 ;  /* 0x000000014c4cc824 */ /* 0x000fe200078e0a02 */
[----:B------:R-:W-:Y:S01]  /*3ec0*/  ISETP.GE.AND P4, PT, R6, RZ, PT ;  /* 0x000000ff0600720c */ /* 0x000fe20003f86270 */
[----:B------:R-:W-:Y:S02]  /*3ed0*/  VIADD R6, R8, 0xcc ;  /* 0x000000cc08067836 */ /* 0x000fe40000000000 */
[----:B------:R-:W-:-:S03]  /*3ee0*/  IMAD.HI.U32 R3, R9, R81, RZ ;  /* 0x0000005109037227 */ /* 0x000fc600078e00ff */
[----:B------:R-:W-:Y:S01]  /*3ef0*/  IABS R83, R6 ;  /* 0x0000000600537213 */ /* 0x000fe20000000000 */
[C---:B------:R-:W-:Y:S02]  /*3f00*/  IMAD R82, R2.reuse, R7, R82 ;  /* 0x0000000702527224 */ /* 0x040fe400078e0252 */
[----:B------:R-:W-:Y:S02]  /*3f10*/  IMAD.MOV R3, RZ, RZ, -R3 ;  /* 0x000000ffff037224 */ /* 0x000fe400078e0a03 */
[----:B------:R-:W-:Y:S01]  /*3f20*/  @!P3 IMAD.IADD R79, R79, 0x1, -R2 ;  /* 0x000000014f4fb824 */ /* 0x000fe200078e0a02 */
[C---:B------:R-:W-:Y:S01]  /*3f30*/  ISETP.GT.U32.AND P3, PT, R2.reuse, R82, PT ;  /* 0x000000520200720c */ /* 0x040fe20003f64070 */
[----:B------:R-:W-:Y:S01]  /*3f40*/  @!P5 IMAD.MOV R76, RZ, RZ, -R76 ;  /* 0x000000ffff4cd224 */ /* 0x000fe200078e0a4c */
[C---:B------:R-:W-:Y:S01]  /*3f50*/  ISETP.GT.U32.AND P5, PT, R2.reuse, R80, PT ;  /* 0x000000500200720c */ /* 0x040fe20003fa4070 */
[----:B------:R-:W-:Y:S02]  /*3f60*/  IMAD R81, R2, R3, R81 ;  /* 0x0000000302517224 */ /* 0x000fe400078e0251 */
[----:B------:R-:W-:-:S03]  /*3f70*/  IMAD.HI.U32 R3, R9, R83, RZ ;  /* 0x0000005309037227 */ /* 0x000fc600078e00ff */
[C---:B------:R-:W-:Y:S01]  /*3f80*/  ISETP.GT.U32.AND P0, PT, R2.reuse, R81, PT ;  /* 0x000000510200720c */ /* 0x040fe20003f04070 */
[----:B------:R-:W-:Y:S02]  /*3f90*/  IMAD.MOV R3, RZ, RZ, -R3 ;  /* 0x000000ffff037224 */ /* 0x000fe400078e0a03 */
[----:B------:R-:W-:Y:S01]  /*3fa0*/  @!P6 IMAD.MOV R78, RZ, RZ, -R78 ;  /* 0x000000ffff4ee224 */ /* 0x000fe200078e0a4e */
[----:B------:R-:W-:Y:S01]  /*3fb0*/  ISETP.GE.AND P6, PT, R11, RZ, PT ;  /* 0x000000ff0b00720c */ /* 0x000fe20003fc6270 */
[----:B------:R-:W-:Y:S02]  /*3fc0*/  IMAD R83, R2, R3, R83 ;  /* 0x0000000302537224 */ /* 0x000fe400078e0253 */
[----:B------:R-:W-:Y:S02]  /*3fd0*/  VIADD R3, R8, 0xc8 ;  /* 0x000000c808037836 */ /* 0x000fe40000000000 */
[--C-:B------:R-:W-:Y:S02]  /*3fe0*/  @!P3 IMAD.IADD R82, R82, 0x1, -R2.reuse ;  /* 0x000000015252b824 */ /* 0x100fe400078e0a02 */
[----:B------:R-:W-:Y:S01]  /*3ff0*/  @!P5 IMAD.IADD R80, R80, 0x1, -R2 ;  /* 0x000000015050d824 */ /* 0x000fe200078e0a02 */
[----:B------:R-:W-:Y:S01]  /*4000*/  IABS R84, R3 ;  /* 0x0000000300547213 */ /* 0x000fe20000000000 */
[----:B------:R-:W-:Y:S01]  /*4010*/  @!P4 IMAD.MOV R79, RZ, RZ, -R79 ;  /* 0x000000ffff4fc224 */ /* 0x000fe200078e0a4f */
[C---:B------:R-:W-:Y:S01]  /*4020*/  ISETP.GT.U32.AND P3, PT, R2.reuse, R82, PT ;  /* 0x000000520200720c */ /* 0x040fe20003f64070 */
[----:B------:R-:W-:Y:S01]  /*4030*/  @!P1 IMAD.MOV R80, RZ, RZ, -R80 ;  /* 0x000000ffff509224 */ /* 0x000fe200078e0a50 */
[----:B------:R-:W-:Y:S01]  /*4040*/  ISETP.GE.AND P4, PT, R3, RZ, PT ;  /* 0x000000ff0300720c */ /* 0x000fe20003f86270 */
[----:B------:R-:W-:Y:S01]  /*4050*/  IMAD.HI.U32 R3, R9, R84, RZ ;  /* 0x0000005409037227 */ /* 0x000fe200078e00ff */
[----:B------:R-:W-:-:S02]  /*4060*/  ISETP.GT.U32.AND P1, PT, R2, R83, PT ;  /* 0x000000530200720c */ /* 0x000fc40003f24070 */
[----:B------:R-:W-:Y:S01]  /*4070*/  ISETP.GE.AND P5, PT, R6, RZ, PT ;  /* 0x000000ff0600720c */ /* 0x000fe20003fa6270 */
[----:B------:R-:W-:Y:S02]  /*4080*/  IMAD.MOV R3, RZ, RZ, -R3 ;  /* 0x000000ffff037224 */ /* 0x000fe400078e0a03 */
[--C-:B------:R-:W-:Y:S02]  /*4090*/  @!P0 IMAD.IADD R81, R81, 0x1, -R2.reuse ;  /* 0x0000000151518824 */ /* 0x100fe400078e0a02 */
[----:B------:R-:W-:Y:S02]  /*40a0*/  VIADD R7, R8, 0xc4 ;  /* 0x000000c408077836 */ /* 0x000fe40000000000 */
[----:B------:R-:W-:Y:S01]  /*40b0*/  @!P3 IMAD.IADD R82, R82, 0x1, -R2 ;  /* 0x000000015252b824 */ /* 0x000fe200078e0a02 */
[C---:B------:R-:W-:Y:S01]  /*40c0*/  ISETP.GT.U32.AND P0, PT, R2.reuse, R81, PT ;  /* 0x000000510200720c */ /* 0x040fe20003f04070 */
[----:B------:R-:W-:Y:S01]  /*40d0*/  IMAD R84, R2, R3, R84 ;  /* 0x0000000302547224 */ /* 0x000fe200078e0254 */
[----:B------:R-:W-:Y:S01]  /*40e0*/  IABS R85, R7 ;  /* 0x0000000700557213 */ /* 0x000fe20000000000 */
[----:B------:R-:W-:-:S02]  /*40f0*/  @!P1 IMAD.IADD R83, R83, 0x1, -R2 ;  /* 0x0000000153539824 */ /* 0x000fc400078e0a02 */
[----:B------:R-:W-:Y:S01]  /*4100*/  @!P6 IMAD.MOV R82, RZ, RZ, -R82 ;  /* 0x000000ffff52e224 */ /* 0x000fe200078e0a52 */
[----:B------:R-:W-:Y:S01]  /*4110*/  ISETP.GT.U32.AND P6, PT, R2, R84, PT ;  /* 0x000000540200720c */ /* 0x000fe20003fc4070 */
[----:B------:R-:W-:Y:S01]  /*4120*/  VIADD R10, R8, 0xc0 ;  /* 0x000000c0080a7836 */ /* 0x000fe20000000000 */
[----:B------:R-:W-:Y:S01]  /*4130*/  ISETP.GT.U32.AND P1, PT, R2, R83, PT ;  /* 0x000000530200720c */ /* 0x000fe20003f24070 */
[----:B------:R-:W-:-:S03]  /*4140*/  IMAD.HI.U32 R4, R9, R85, RZ ;  /* 0x0000005509047227 */ /* 0x000fc600078e00ff */
[----:B------:R-:W-:Y:S01]  /*4150*/  IABS R86, R10 ;  /* 0x0000000a00567213 */ /* 0x000fe20000000000 */
[----:B------:R-:W-:Y:S01]  /*4160*/  VIADD R3, R8, 0xbc ;  /* 0x000000bc08037836 */ /* 0x000fe20000000000 */
[----:B------:R-:W-:Y:S01]  /*4170*/  ISETP.GE.AND P3, PT, R10, RZ, PT ;  /* 0x000000ff0a00720c */ /* 0x000fe20003f66270 */
[----:B------:R-:W-:Y:S02]  /*4180*/  IMAD.MOV R4, RZ, RZ, -R4 ;  /* 0x000000ffff047224 */ /* 0x000fe400078e0a04 */
[--C-:B------:R-:W-:Y:S01]  /*4190*/  @!P0 IMAD.IADD R81, R81, 0x1, -R2.reuse ;  /* 0x0000000151518824 */ /* 0x100fe200078e0a02 */
[----:B------:R-:W-:Y:S01]  /*41a0*/  IABS R87, R3 ;  /* 0x0000000300577213 */ /* 0x000fe20000000000 */
[----:B------:R-:W-:Y:S01]  /*41b0*/  IMAD R85, R2, R4, R85 ;  /* 0x0000000402557224 */ /* 0x000fe200078e0255 */
[----:B------:R-:W-:Y:S01]  /*41c0*/  ISETP.GE.AND P0, PT, R7, RZ, PT ;  /* 0x000000ff0700720c */ /* 0x000fe20003f06270 */
[----:B------:R-:W-:Y:S02]  /*41d0*/  @!P6 IMAD.IADD R84, R84, 0x1, -R2 ;  /* 0x000000015454e824 */ /* 0x000fe400078e0a02 */
[----:B------:R-:W-:-:S03]  /*41e0*/  IMAD.HI.U32 R6, R9, R86, RZ ;  /* 0x0000005609067227 */ /* 0x000fc600078e00ff */
[C---:B------:R-:W-:Y:S01]  /*41f0*/  ISETP.GT.U32.AND P6, PT, R2.reuse, R84, PT ;  /* 0x000000540200720c */ /* 0x040fe20003fc4070 */
[----:B------:R-:W-:Y:S01]  /*4200*/  @!P2 IMAD.MOV R81, RZ, RZ, -R81 ;  /* 0x000000ffff51a224 */ /* 0x000fe200078e0a51 */
[----:B------:R-:W-:Y:S01]  /*4210*/  ISETP.GE.AND P2, PT, R3, RZ, PT ;  /* 0x000000ff0300720c */ /* 0x000fe20003f46270 */
[----:B------:R-:W-:Y:S01]  /*4220*/  @!P1 IMAD.IADD R83, R83, 0x1, -R2 ;  /* 0x0000000153539824 */ /* 0x000fe200078e0a02 */
[----:B------:R-:W-:Y:S01]  /*4230*/  ISETP.GT.U32.AND P1, PT, R2, R85, PT ;  /* 0x000000550200720c */ /* 0x000fe20003f24070 */
[----:B------:R-:W-:-:S04]  /*4240*/  IMAD.HI.U32 R3, R9, R87, RZ ;  /* 0x0000005709037227 */ /* 0x000fc800078e00ff */
[----:B------:R-:W-:Y:S01]  /*4250*/  IMAD.MOV R7, RZ, RZ, -R6 ;  /* 0x000000ffff077224 */ /* 0x000fe200078e0a06 */
[----:B------:R-:W-:Y:S01]  /*4260*/  IADD3 R3, -R3, RZ, RZ ;  /* 0x000000ff03037210 */ /* 0x000fe20007ffe1ff */
[----:B------:R-:W-:Y:S02]  /*4270*/  VIADD R93, R8, 0xb8 ;  /* 0x000000b8085d7836 */ /* 0x000fe40000000000 */
[C---:B------:R-:W-:Y:S02]  /*4280*/  IMAD R86, R2.reuse, R7, R86 ;  /* 0x0000000702567224 */ /* 0x040fe400078e0256 */
[----:B------:R-:W-:Y:S01]  /*4290*/  @!P5 IMAD.MOV R83, RZ, RZ, -R83 ;  /* 0x000000ffff53d224 */ /* 0x000fe200078e0a53 */
[----:B------:R-:W-:Y:S01]  /*42a0*/  IABS R88, R93 ;  /* 0x0000005d00587213 */ /* 0x000fe20000000000 */
[C---:B------:R-:W-:Y:S01]  /*42b0*/  IMAD R87, R2.reuse, R3, R87 ;  /* 0x0000000302577224 */ /* 0x040fe200078e0257 */
[----:B------:R-:W-:Y:S01]  /*42c0*/  ISETP.GT.U32.AND P5, PT, R2, R86, PT ;  /* 0x000000560200720c */ /* 0x000fe20003fa4070 */
[----:B------:R-:W-:-:S02]  /*42d0*/  VIADD R11, R8, 0xb4 ;  /* 0x000000b4080b7836 */ /* 0x000fc40000000000 */
[--C-:B------:R-:W-:Y:S02]  /*42e0*/  @!P1 IMAD.IADD R85, R85, 0x1, -R2.reuse ;  /* 0x0000000155559824 */ /* 0x100fe400078e0a02 */
[----:B------:R-:W-:Y:S01]  /*42f0*/  @!P6 IMAD.IADD R84, R84, 0x1, -R2 ;  /* 0x000000015454e824 */ /* 0x000fe200078e0a02 */
[----:B------:R-:W-:Y:S01]  /*4300*/  ISETP.GT.U32.AND P6, PT, R2, R87, PT ;  /* 0x000000570200720c */ /* 0x000fe20003fc4070 */
[----:B------:R-:W-:Y:S01]  /*4310*/  VIADD R12, R8, 0xb0 ;  /* 0x000000b0080c7836 */ /* 0x000fe20000000000 */
[----:B------:R-:W-:Y:S01]  /*4320*/  IABS R89, R11 ;  /* 0x0000000b00597213 */ /* 0x000fe20000000000 */
[C---:B------:R-:W-:Y:S01]  /*4330*/  IMAD.HI.U32 R4, R9.reuse, R88, RZ ;  /* 0x0000005809047227 */ /* 0x040fe200078e00ff */
[----:B------:R-:W-:Y:S02]  /*4340*/  ISETP.GT.U32.AND P1, PT, R2, R85, PT ;  /* 0x000000550200720c */ /* 0x000fe40003f24070 */
[----:B------:R-:W-:Y:S01]  /*4350*/  IABS R90, R12 ;  /* 0x0000000c005a7213 */ /* 0x000fe20000000000 */
[----:B------:R-:W-:-:S04]  /*4360*/  IMAD.HI.U32 R6, R9, R89, RZ ;  /* 0x0000005909067227 */ /* 0x000fc800078e00ff */
[----:B------:R-:W-:Y:S02]  /*4370*/  IMAD.MOV R7, RZ, RZ, -R4 ;  /* 0x000000ffff077224 */ /* 0x000fe400078e0a04 */
[----:B------:R-:W-:Y:S02]  /*4380*/  @!P5 IMAD.IADD R86, R86, 0x1, -R2 ;  /* 0x000000015656d824 */ /* 0x000fe400078e0a02 */
[----:B------:R-:W-:Y:S02]  /*4390*/  IMAD.MOV R6, RZ, RZ, -R6 ;  /* 0x000000ffff067224 */ /* 0x000fe400078e0a06 */
[C---:B------:R-:W-:Y:S02]  /*43a0*/  IMAD R88, R2.reuse, R7, R88 ;  /* 0x0000000702587224 */ /* 0x040fe400078e0258 */
[----:B------:R-:W-:Y:S01]  /*43b0*/  @!P6 IMAD.IADD R87, R87, 0x1, -R2 ;  /* 0x000000015757e824 */ /* 0x000fe200078e0a02 */
[----:B------:R-:W-:Y:S01]  /*43c0*/  ISETP.GT.U32.AND P6, PT, R2, R86, PT ;  /* 0x000000560200720c */ /* 0x000fe20003fc4070 */
[----:B------:R-:W-:-:S04]  /*43d0*/  IMAD.HI.U32 R3, R9, R90, RZ ;  /* 0x0000005a09037227 */ /* 0x000fc800078e00ff */
[C---:B------:R-:W-:Y:S02]  /*43e0*/  IMAD R89, R2.reuse, R6, R89 ;  /* 0x0000000602597224 */ /* 0x040fe400078e0259 */
[----:B------:R-:W-:Y:S01]  /*43f0*/  @!P1 IMAD.IADD R85, R85, 0x1, -R2 ;  /* 0x0000000155559824 */ /* 0x000fe200078e0a02 */
[C---:B------:R-:W-:Y:S01]  /*4400*/  ISETP.GT.U32.AND P1, PT, R2.reuse, R88, PT ;  /* 0x000000580200720c */ /* 0x040fe20003f24070 */
[----:B------:R-:W-:Y:S01]  /*4410*/  IMAD.MOV R3, RZ, RZ, -R3 ;  /* 0x000000ffff037224 */ /* 0x000fe200078e0a03 */
[----:B------:R-:W-:Y:S01]  /*4420*/  ISETP.GT.U32.AND P5, PT, R2, R89, PT ;  /* 0x000000590200720c */ /* 0x000fe20003fa4070 */
[----:B------:R-:W-:Y:S02]  /*4430*/  VIADD R10, R8, 0xac ;  /* 0x000000ac080a7836 */ /* 0x000fe40000000000 */
[----:B------:R-:W-:Y:S02]  /*4440*/  IMAD R90, R2, R3, R90 ;  /* 0x00000003025a7224 */ /* 0x000fe400078e025a */
[----:B------:R-:W-:Y:S01]  /*4450*/  @!P6 IMAD.IADD R86, R86, 0x1, -R2 ;  /* 0x000000015656e824 */ /* 0x000fe200078e0a02 */
[----:B------:R-:W-:Y:S01]  /*4460*/  IABS R91, R10 ;  /* 0x0000000a005b7213 */ /* 0x000fe20000000000 */
[----:B------:R-:W-:Y:S01]  /*4470*/  VIADD R95, R8, 0xa8 ;  /* 0x000000a8085f7836 */ /* 0x000fe20000000000 */
[----:B------:R-:W-:Y:S01]  /*4480*/  ISETP.GT.U32.AND P6, PT, R2, R90, PT ;  /* 0x0000005a0200720c */ /* 0x000fe20003fc4070 */
[----:B------:R-:W-:-:S02]  /*4490*/  VIADD R96, R8, 0xa0 ;  /* 0x000000a008607836 */ /* 0x000fc40000000000 */
[--C-:B------:R-:W-:Y:S01]  /*44a0*/  @!P1 IMAD.IADD R88, R88, 0x1, -R2.reuse ;  /* 0x0000000158589824 */ /* 0x100fe200078e0a02 */
[----:B------:R-:W-:Y:S01]  /*44b0*/  ISETP.GT.U32.AND P1, PT, R2, R87, PT ;  /* 0x000000570200720c */ /* 0x000fe20003f24070 */
[----:B------:R-:W-:Y:S01]  /*44c0*/  IMAD.HI.U32 R4, R9, R91, RZ ;  /* 0x0000005b09047227 */ /* 0x000fe200078e00ff */
[----:B------:R-:W-:Y:S02]  /*44d0*/  IABS R92, R95 ;  /* 0x0000005f005c7213 */ /* 0x000fe40000000000 */
[----:B------:R-:W-:Y:S01]  /*44e0*/  IABS R94, R96 ;  /* 0x00000060005e7213 */ /* 0x000fe20000000000 */
[----:B------:R-:W-:Y:S02]  /*44f0*/  @!P5 IMAD.IADD R89, R89, 0x1, -R2 ;  /* 0x000000015959d824 */ /* 0x000fe400078e0a02 */
[----:B------:R-:W-:Y:S02]  /*4500*/  IMAD.MOV R4, RZ, RZ, -R4 ;  /* 0x000000ffff047224 */ /* 0x000fe400078e0a04 */
[----:B------:R-:W-:Y:S01]  /*4510*/  @!P6 IMAD.IADD R90, R90, 0x1, -R2 ;  /* 0x000000015a5ae824 */ /* 0x000fe200078e0a02 */
[C---:B------:R-:W-:Y:S01]  /*4520*/  ISETP.GT.U32.AND P5, PT, R2.reuse, R89, PT ;  /* 0x000000590200720c */ /* 0x040fe20003fa4070 */
[----:B------:R-:W-:Y:S01]  /*4530*/  IMAD R91, R2, R4, R91 ;  /* 0x00000004025b7224 */ /* 0x000fe200078e025b */
[----:B------:R-:W-:Y:S01]  /*4540*/  ISETP.GE.AND P6, PT, R11, RZ, PT ;  /* 0x000000ff0b00720c */ /* 0x000fe20003fc6270 */
[----:B------:R-:W-:-:S04]  /*4550*/  IMAD.HI.U32 R3, R9, R92, RZ ;  /* 0x0000005c09037227 */ /* 0x000fc800078e00ff */
[----:B------:R-:W-:-:S04]  /*4560*/  IMAD.HI.U32 R4, R9, R94, RZ ;  /* 0x0000005e09047227 */ /* 0x000fc800078e00ff */
[----:B------:R-:W-:Y:S01]  /*4570*/  @!P1 IMAD.IADD R87, R87, 0x1, -R2 ;  /* 0x0000000157579824 */ /* 0x000fe200078e0a02 */
[C---:B------:R-:W-:Y:S01]  /*4580*/  ISETP.GT.U32.AND P1, PT, R2.reuse, R91, PT ;  /* 0x0000005b0200720c */ /* 0x040fe20003f24070 */
[----:B------:R-:W-:Y:S02]  /*4590*/  IMAD.MOV R3, RZ, RZ, -R3 ;  /* 0x000000ffff037224 */ /* 0x000fe400078e0a03 */
[----:B------:R-:W-:Y:S02]  /*45a0*/  IMAD.MOV R7, RZ, RZ, -R4 ;  /* 0x000000ffff077224 */ /* 0x000fe400078e0a04 */
[C---:B------:R-:W-:Y:S02]  /*45b0*/  IMAD R92, R2.reuse, R3, R92 ;  /* 0x00000003025c7224 */ /* 0x040fe400078e025c */
[----:B------:R-:W-:Y:S02]  /*45c0*/  @!P5 IMAD.IADD R89, R89, 0x1, -R2 ;  /* 0x000000015959d824 */ /* 0x000fe400078e0a02 */
[C---:B------:R-:W-:Y:S01]  /*45d0*/  IMAD R94, R2.reuse, R7, R94 ;  /* 0x00000007025e7224 */ /* 0x040fe200078e025e */
[----:B------:R-:W-:Y:S01]  /*45e0*/  ISETP.GT.U32.AND P5, PT, R2, R92, PT ;  /* 0x0000005c0200720c */ /* 0x000fe20003fa4070 */
[----:B------:R-:W-:-:S02]  /*45f0*/  VIADD R97, R8, 0xa4 ;  /* 0x000000a408617836 */ /* 0x000fc40000000000 */
[----:B------:R-:W-:Y:S01]  /*4600*/  @!P0 IMAD.MOV R85, RZ, RZ, -R85 ;  /* 0x000000ffff558224 */ /* 0x000fe200078e0a55 */
[C---:B------:R-:W-:Y:S01]  /*4610*/  ISETP.GT.U32.AND P0, PT, R2.reuse, R90, PT ;  /* 0x0000005a0200720c */ /* 0x040fe20003f04070 */
[----:B------:R-:W-:Y:S01]  /*4620*/  @!P6 IMAD.MOV R89, RZ, RZ, -R89 ;  /* 0x000000ffff59e224 */ /* 0x000fe200078e0a59 */
[C---:B------:R-:W-:Y:S01]  /*4630*/  ISETP.GT.U32.AND P6, PT, R2.reuse, R94, PT ;  /* 0x0000005e0200720c */ /* 0x040fe20003fc4070 */
[----:B------:R-:W-:Y:S01]  /*4640*/  @!P4 IMAD.MOV R84, RZ, RZ, -R84 ;  /* 0x000000ffff54c224 */ /* 0x000fe200078e0a54 */
[----:B------:R-:W-:Y:S01]  /*4650*/  ISETP.GT.U32.AND P4, PT, R2, R88, PT ;  /* 0x000000580200720c */ /* 0x000fe20003f84070 */
[--C-:B------:R-:W-:Y:S01]  /*4660*/  @!P1 IMAD.IADD R91, R91, 0x1, -R2.reuse ;  /* 0x000000015b5b9824 */ /* 0x100fe200078e0a02 */
[----:B------:R-:W-:Y:S01]  /*4670*/  IABS R6, R97 ;  /* 0x0000006100067213 */ /* 0x000fe20000000000 */
[----:B------:R-:W-:Y:S01]  /*4680*/  VIADD R11, R8, 0x9c ;  /* 0x0000009c080b7836 */ /* 0x000fe20000000000 */
[----:B------:R-:W-:Y:S01]  /*4690*/  ISETP.GE.AND P1, PT, R12, RZ, PT ;  /* 0x000000ff0c00720c */ /* 0x000fe20003f26270 */
[----:B------:R-:W-:-:S02]  /*46a0*/  @!P5 IMAD.IADD R92, R92, 0x1, -R2 ;  /* 0x000000015c5cd824 */ /* 0x000fc400078e0a02 */
[----:B------:R-:W-:Y:S01]  /*46b0*/  IMAD.HI.U32 R3, R9, R6, RZ ;  /* 0x0000000609037227 */ /* 0x000fe200078e00ff */
[----:B------:R-:W-:-:S03]  /*46c0*/  IABS R4, R11 ;  /* 0x0000000b00047213 */ /* 0x000fc60000000000 */
[----:B------:R-:W-:Y:S02]  /*46d0*/  IMAD.MOV R3, RZ, RZ, -R3 ;  /* 0x000000ffff037224 */ /* 0x000fe400078e0a03 */
[--C-:B------:R-:W-:Y:S01]  /*46e0*/  @!P0 IMAD.IADD R90, R90, 0x1, -R2.reuse ;  /* 0x000000015a5a8824 */ /* 0x100fe200078e0a02 */
[----:B------:R-:W-:Y:S01]  /*46f0*/  ISETP.GE.AND P0, PT, R95, RZ, PT ;  /* 0x000000ff5f00720c */ /* 0x000fe20003f06270 */
[--C-:B------:R-:W-:Y:S02]  /*4700*/  @!P6 IMAD.IADD R94, R94, 0x1, -R2.reuse ;  /* 0x000000015e5ee824 */ /* 0x100fe400078e0a02 */
[----:B------:R-:W-:Y:S01]  /*4710*/  @!P4 IMAD.IADD R88, R88, 0x1, -R2 ;  /* 0x000000015858c824 */ /* 0x000fe200078e0a02 */
[----:B------:R-:W-:Y:S01]  /*4720*/  ISETP.GE.AND P4, PT, R93, RZ, PT ;  /* 0x000000ff5d00720c */ /* 0x000fe20003f86270 */
[----:B------:R-:W-:Y:S01]  /*4730*/  IMAD R93, R2, R3, R6 ;  /* 0x00000003025d7224 */ /* 0x000fe200078e0206 */
[----:B------:R-:W-:Y:S01]  /*4740*/  IADD3 R6, R8, 0x90, RZ ;  /* 0x0000009008067810 */ /* 0x000fe20007ffe0ff */
[----:B------:R-:W-:Y:S01]  /*4750*/  @!P3 IMAD.MOV R86, RZ, RZ, -R86 ;  /* 0x000000ffff56b224 */ /* 0x000fe200078e0a56 */
[C---:B------:R-:W-:Y:S01]  /*4760*/  ISETP.GT.U32.AND P3, PT, R2.reuse, R91, PT ;  /* 0x0000005b0200720c */ /* 0x040fe20003f64070 */
[----:B------:R-:W-:Y:S01]  /*4770*/  @!P2 IMAD.MOV R87, RZ, RZ, -R87 ;  /* 0x000000ffff57a224 */ /* 0x000fe200078e0a57 */
[C---:B------:R-:W-:Y:S01]  /*4780*/  ISETP.GT.U32.AND P2, PT, R2.reuse, R92, PT ;  /* 0x0000005c0200720c */ /* 0x040fe20003f44070 */
[----:B------:R-:W-:Y:S01]  /*4790*/  @!P1 IMAD.MOV R90, RZ, RZ, -R90 ;  /* 0x000000ffff5a9224 */ /* 0x000fe200078e0a5a */
[C---:B------:R-:W-:Y:S01]  /*47a0*/  ISETP.GT.U32.AND P1, PT, R2.reuse, R94, PT ;  /* 0x0000005e0200720c */ /* 0x040fe20003f24070 */
[----:B------:R-:W-:Y:S01]  /*47b0*/  IMAD.HI.U32 R3, R9, R4, RZ ;  /* 0x0000000409037227 */ /* 0x000fe200078e00ff */
[----:B------:R-:W-:-:S02]  /*47c0*/  ISETP.GT.U32.AND P5, PT, R2, R93, PT ;  /* 0x0000005d0200720c */ /* 0x000fc40003fa4070 */
[----:B------:R-:W-:Y:S01]  /*47d0*/  IABS R98, R6 ;  /* 0x0000000600627213 */ /* 0x000fe20000000000 */
[----:B------:R-:W-:Y:S02]  /*47e0*/  IMAD.MOV R3, RZ, RZ, -R3 ;  /* 0x000000ffff037224 */ /* 0x000fe400078e0a03 */
[----:B------:R-:W-:Y:S01]  /*47f0*/  @!P4 IMAD.MOV R88, RZ, RZ, -R88 ;  /* 0x000000ffff58c224 */ /* 0x000fe200078e0a58 */
[----:B------:R-:W-:Y:S01]  /*4800*/  ISETP.GE.AND P4, PT, R10, RZ, PT ;  /* 0x000000ff0a00720c */ /* 0x000fe20003f86270 */
[----:B------:R-:W-:Y:S02]  /*4810*/  IMAD R95, R2, R3, R4 ;  /* 0x00000003025f7224 */ /* 0x000fe400078e0204 */
[----:B------:R-:W-:Y:S01]  /*4820*/  VIADD R4, R8, 0x94 ;  /* 0x0000009408047836 */ /* 0x000fe20000000000 */
[----:B------:R-:W-:Y:S01]  /*4830*/  STL [R1+0x5bc], R88 ;  /* 0x0005bc5801007387 */ /* 0x000fe20000100800 */
[--C-:B------:R-:W-:Y:S01]  /*4840*/  @!P3 IMAD.IADD R91, R91, 0x1, -R2.reuse ;  /* 0x000000015b5bb824 */ /* 0x100fe200078e0a02 */
[----:B------:R-:W-:Y:S01]  /*4850*/  ISETP.GE.AND P3, PT, R97, RZ, PT ;  /* 0x000000ff6100720c */ /* 0x000fe20003f66270 */
[--C-:B------:R-:W-:Y:S01]  /*4860*/  @!P2 IMAD.IADD R92, R92, 0x1, -R2.reuse ;  /* 0x000000015c5ca824 */ /* 0x100fe200078e0a02 */
[----:B------:R-:W-:Y:S01]  /*4870*/  IABS R97, R4 ;  /* 0x0000000400617213 */ /* 0x000fe20000000000 */
[--C-:B------:R-:W-:Y:S01]  /*4880*/  @!P1 IMAD.IADD R94, R94, 0x1, -R2.reuse ;  /* 0x000000015e5e9824 */ /* 0x100fe200078e0a02 */
[----:B------:R-:W-:Y:S01]  /*4890*/  ISETP.GT.U32.AND P1, PT, R2, R95, PT ;  /* 0x0000005f0200720c */ /* 0x000fe20003f24070 */
[----:B------:R-:W-:Y:S01]  /*48a0*/  @!P5 IMAD.IADD R93, R93, 0x1, -R2 ;  /* 0x000000015d5dd824 */ /* 0x000fe200078e0a02 */
[----:B------:R-:W-:Y:S01]  /*48b0*/  ISETP.GE.AND P2, PT, R96, RZ, PT ;  /* 0x000000ff6000720c */ /* 0x000fe20003f46270 */
[----:B------:R-:W-:Y:S01]  /*48c0*/  @!P0 IMAD.MOV R92, RZ, RZ, -R92 ;  /* 0x000000ffff5c8224 */ /* 0x000fe200078e0a5c */
[----:B------:R-:W-:Y:S01]  /*48d0*/  ISETP.GE.AND P0, PT, R4, RZ, PT ;  /* 0x000000ff0400720c */ /* 0x000fe20003f06270 */
[----:B------:R-:W-:Y:S01]  /*48e0*/  IMAD.HI.U32 R4, R9, R97, RZ ;  /* 0x0000006109047227 */ /* 0x000fe200078e00ff */
[----:B------:R-:W-:Y:S01]  /*48f0*/  ISETP.GT.U32.AND P6, PT, R2, R93, PT ;  /* 0x0000005d0200720c */ /* 0x000fe20003fc4070 */
[----:B------:R-:W-:Y:S01]  /*4900*/  STL [R1+0x5c0], R89 ;  /* 0x0005c05901007387 */ /* 0x000fe20000100800 */
[----:B------:R-:W-:Y:S01]  /*4910*/  ISETP.GE.AND P5, PT, R11, RZ, PT ;  /* 0x000000ff0b00720c */ /* 0x000fe20003fa6270 */
[----:B------:R-:W-:-:S02]  /*4920*/  VIADD R3, R8, 0x98 ;  /* 0x0000009808037836 */ /* 0x000fc40000000000 */
[----:B------:R-:W-:Y:S01]  /*4930*/  IMAD.MOV R4, RZ, RZ, -R4 ;  /* 0x000000ffff047224 */ /* 0x000fe200078e0a04 */
[----:B------:R3:W-:Y:S01]  /*4940*/  STL [R1+0x5c4], R90 ;  /* 0x0005c45a01007387 */ /* 0x0007e20000100800 */
[----:B------:R-:W-:Y:S01]  /*4950*/  @!P1 IMAD.IADD R95, R95, 0x1, -R2 ;  /* 0x000000015f5f9824 */ /* 0x000fe200078e0a02 */
[----:B------:R-:W-:Y:S01]  /*4960*/  IABS R96, R3 ;  /* 0x0000000300607213 */ /* 0x000fe20000000000 */
[C---:B------:R-:W-:Y:S02]  /*4970*/  IMAD R97, R2.reuse, R4, R97 ;  /* 0x0000000402617224 */ /* 0x040fe400078e0261 */
[----:B------:R-:W-:Y:S01]  /*4980*/  @!P4 IMAD.MOV R91, RZ, RZ, -R91 ;  /* 0x000000ffff5bc224 */ /* 0x000fe200078e0a5b */
[----:B------:R-:W-:Y:S01]  /*4990*/  ISETP.GE.AND P4, PT, R3, RZ, PT ;  /* 0x000000ff0300720c */ /* 0x000fe20003f86270 */
[----:B------:R-:W-:Y:S01]  /*49a0*/  @!P2 IMAD.MOV R94, RZ, RZ, -R94 ;  /* 0x000000ffff5ea224 */ /* 0x000fe200078e0a5e */
[----:B------:R-:W-:Y:S01]  /*49b0*/  ISETP.GT.U32.AND P1, PT, R2, R95, PT ;  /* 0x0000005f0200720c */ /* 0x000fe20003f24070 */
[----:B------:R-:W-:Y:S01]  /*49c0*/  VIADD R10, R8, 0x8c ;  /* 0x0000008c080a7836 */ /* 0x000fe20000000000 */
[----:B------:R-:W-:Y:S01]  /*49d0*/  ISETP.GT.U32.AND P2, PT, R2, R97, PT ;  /* 0x000000610200720c */ /* 0x000fe20003f44070 */
[----:B------:R-:W-:-:S03]  /*49e0*/  IMAD.HI.U32 R3, R9, R96, RZ ;  /* 0x0000006009037227 */ /* 0x000fc600078e00ff */
[----:B------:R-:W-:Y:S01]  /*49f0*/  IABS R99, R10 ;  /* 0x0000000a00637213 */ /* 0x000fe20000000000 */
[----:B------:R-:W-:Y:S01]  /*4a00*/  @!P6 IMAD.IADD R93, R93, 0x1, -R2 ;  /* 0x000000015d5de824 */ /* 0x000fe200078e0a02 */
[----:B------:R-:W-:Y:S01]  /*4a10*/  ISETP.GE.AND P6, PT, R6, RZ, PT ;  /* 0x000000ff0600720c */ /* 0x000fe20003fc6270 */
[----:B------:R-:W-:Y:S02]  /*4a20*/  IMAD.MOV R7, RZ, RZ, -R3 ;  /* 0x000000ffff077224 */ /* 0x000fe400078e0a03 */
[----:B------:R-:W-:Y:S02]  /*4a30*/  VIADD R6, R8, 0x88 ;  /* 0x0000008808067836 */ /* 0x000fe40000000000 */
[----:B------:R-:W-:-:S03]  /*4a40*/  IMAD.HI.U32 R3, R9, R98, RZ ;  /* 0x0000006209037227 */ /* 0x000fc600078e00ff */
[----:B------:R-:W-:Y:S01]  /*4a50*/  IABS R100, R6 ;  /* 0x0000000600647213 */ /* 0x000fe20000000000 */
[----:B------:R-:W-:Y:S02]  /*4a60*/  IMAD R96, R2, R7, R96 ;  /* 0x0000000702607224 */ /* 0x000fe400078e0260 */
[----:B------:R-:W-:Y:S02]  /*4a70*/  IMAD.MOV R7, RZ, RZ, -R3 ;  /* 0x000000ffff077224 */ /* 0x000fe400078e0a03 */
[----:B------:R-:W-:Y:S02]  /*4a80*/  VIADD R12, R8, 0x84 ;  /* 0x00000084080c7836 */ /* 0x000fe40000000000 */
[----:B------:R-:W-:-:S03]  /*4a90*/  IMAD.HI.U32 R3, R9, R99, RZ ;  /* 0x0000006309037227 */ /* 0x000fc600078e00ff */
[----:B------:R-:W-:Y:S01]  /*4aa0*/  IABS R101, R12 ;  /* 0x0000000c00657213 */ /* 0x000fe20000000000 */
[--C-:B------:R-:W-:Y:S02]  /*4ab0*/  @!P1 IMAD.IADD R95, R95, 0x1, -R2.reuse ;  /* 0x000000015f5f9824 */ /* 0x100fe400078e0a02 */
[----:B------:R-:W-:Y:S02]  /*4ac0*/  @!P2 IMAD.IADD R97, R97, 0x1, -R2 ;  /* 0x000000016161a824 */ /* 0x000fe400078e0a02 */
[----:B------:R-:W-:-:S04]  /*4ad0*/  IMAD.HI.U32 R4, R9, R100, RZ ;  /* 0x0000006409047227 */ /* 0x000fc800078e00ff */
[----:B------:R-:W-:Y:S02]  /*4ae0*/  IMAD.MOV R3, RZ, RZ, -R3 ;  /* 0x000000ffff037224 */ /* 0x000fe400078e0a03 */
[----:B------:R-:W-:Y:S01]  /*4af0*/  @!P3 IMAD.MOV R93, RZ, RZ, -R93 ;  /* 0x000000ffff5db224 */ /* 0x000fe200078e0a5d */
[C---:B------:R-:W-:Y:S01]  /*4b00*/  ISETP.GT.U32.AND P3, PT, R2.reuse, R96, PT ;  /* 0x000000600200720c */ /* 0x040fe20003f64070 */
[C---:B------:R-:W-:Y:S02]  /*4b10*/  IMAD R98, R2.reuse, R7, R98 ;  /* 0x0000000702627224 */ /* 0x040fe400078e0262 */
[----:B------:R-:W-:Y:S01]  /*4b20*/  @!P5 IMAD.MOV R95, RZ, RZ, -R95 ;  /* 0x000000ffff5fd224 */ /* 0x000fe200078e0a5f */
[C---:B------:R-:W-:Y:S01]  /*4b30*/  ISETP.GT.U32.AND P5, PT, R2.reuse, R97, PT ;  /* 0x000000610200720c */ /* 0x040fe20003fa4070 */
[----:B------:R-:W-:Y:S01]  /*4b40*/  IMAD.MOV R7, RZ, RZ, -R4 ;  /* 0x000000ffff077224 */ /* 0x000fe200078e0a04 */
[C---:B------:R-:W-:Y:S01]  /*4b50*/  ISETP.GT.U32.AND P1, PT, R2.reuse, R98, PT ;  /* 0x000000620200720c */ /* 0x040fe20003f24070 */
[----:B------:R-:W-:-:S02]  /*4b60*/  IMAD R99, R2, R3, R99 ;  /* 0x0000000302637224 */ /* 0x000fc400078e0263 */
[----:B------:R-:W-:-:S04]  /*4b70*/  IMAD.HI.U32 R3, R9, R101, RZ ;  /* 0x0000006509037227 */ /* 0x000fc800078e00ff */
[----:B------:R-:W-:Y:S02]  /*4b80*/  IMAD R100, R2, R7, R100 ;  /* 0x0000000702647224 */ /* 0x000fe400078e0264 */
[----:B------:R-:W-:Y:S02]  /*4b90*/  VIADD R7, R8, 0x80 ;  /* 0x0000008008077836 */ /* 0x000fe40000000000 */
[----:B------:R-:W-:Y:S02]  /*4ba0*/  IMAD.MOV R3, RZ, RZ, -R3 ;  /* 0x000000ffff037224 */ /* 0x000fe400078e0a03 */
[--C-:B------:R-:W-:Y:S01]  /*4bb0*/  @!P3 IMAD.IADD R96, R96, 0x1, -R2.reuse ;  /* 0x000000016060b824 */ /* 0x100fe200078e0a02 */
[----:B------:R-:W-:Y:S01]  /*4bc0*/  IABS R102, R7 ;  /* 0x0000000700667213 */ /* 0x000fe20000000000 */
[C---:B------:R-:W-:Y:S01]  /*4bd0*/  IMAD R101, R2.reuse, R3, R101 ;  /* 0x0000000302657224 */ /* 0x040fe200078e0265 */
[C---:B------:R-:W-:Y:S01]  /*4be0*/  ISETP.GT.U32.AND P3, PT, R2.reuse, R99, PT ;  /* 0x000000630200720c */ /* 0x040fe20003f64070 */
[----:B------:R-:W-:Y:S01]  /*4bf0*/  @!P5 IMAD.IADD R97, R97, 0x1, -R2 ;  /* 0x000000016161d824 */ /* 0x000fe200078e0a02 */
[----:B------:R-:W-:Y:S01]  /*4c00*/  ISETP.GT.U32.AND P2, PT, R2, R96, PT ;  /* 0x000000600200720c */ /* 0x000fe20003f44070 */
[----:B------:R-:W-:Y:S01]  /*4c10*/  VIADD R4, R8, 0x7c ;  /* 0x0000007c08047836 */ /* 0x000fe20000000000 */
[----:B------:R-:W-:Y:S01]  /*4c20*/  ISETP.GT.U32.AND P5, PT, R2, R101, PT ;  /* 0x000000650200720c */ /* 0x000fe20003fa4070 */
[----:B------:R-:W-:-:S03]  /*4c30*/  IMAD.HI.U32 R3, R9, R102, RZ ;  /* 0x0000006609037227 */ /* 0x000fc600078e00ff */
[----:B------:R-:W-:Y:S01]  /*4c40*/  IABS R103, R4 ;  /* 0x0000000400677213 */ /* 0x000fe20000000000 */
[----:B------:R-:W-:Y:S02]  /*4c50*/  IMAD.MOV R3, RZ, RZ, -R3 ;  /* 0x000000ffff037224 */ /* 0x000fe400078e0a03 */
[----:B------:R-:W-:Y:S02]  /*4c60*/  VIADD R11, R8, 0x78 ;  /* 0x00000078080b7836 */ /* 0x000fe40000000000 */
[----:B------:R-:W-:Y:S02]  /*4c70*/  IMAD R102, R2, R3, R102 ;  /* 0x0000000302667224 */ /* 0x000fe400078e0266 */
[----:B------:R-:W-:Y:S01]  /*4c80*/  @!P3 IMAD.IADD R99, R99, 0x1, -R2 ;  /* 0x000000016363b824 */ /* 0x000fe200078e0a02 */
[----:B------:R-:W-:Y:S01]  /*4c90*/  IABS R104, R11 ;  /* 0x0000000b00687213 */ /* 0x000fe20000000000 */
[----:B------:R-:W-:-:S03]  /*4ca0*/  IMAD.HI.U32 R3, R9, R103, RZ ;  /* 0x0000006709037227 */ /* 0x000fc600078e00ff */
[----:B------:R-:W-:Y:S01]  /*4cb0*/  ISETP.GT.U32.AND P3, PT, R2, R99, PT ;  /* 0x000000630200720c */ /* 0x000fe20003f64070 */
[----:B------:R-:W-:Y:S01]  /*4cc0*/  @!P5 IMAD.IADD R101, R101, 0x1, -R2 ;  /* 0x000000016565d824 */ /* 0x000fe200078e0a02 */
[----:B------:R-:W-:Y:S01]  /*4cd0*/  ISETP.GE.AND P5, PT, R12, RZ, PT ;  /* 0x000000ff0c00720c */ /* 0x000fe20003fa6270 */
[----:B------:R-:W-:Y:S02]  /*4ce0*/  IMAD.MOV R3, RZ, RZ, -R3 ;  /* 0x000000ffff037224 */ /* 0x000fe400078e0a03 */
[----:B------:R-:W-:Y:S01]  /*4cf0*/  @!P0 IMAD.MOV R97, RZ, RZ, -R97 ;  /* 0x000000ffff618224 */ /* 0x000fe200078e0a61 */
[C---:B------:R-:W-:Y:S01]  /*4d00*/  ISETP.GT.U32.AND P0, PT, R2.reuse, R101, PT ;  /* 0x000000650200720c */ /* 0x040fe20003f04070 */
[----:B------:R-:W-:Y:S02]  /*4d10*/  IMAD R103, R2, R3, R103 ;  /* 0x0000000302677224 */ /* 0x000fe400078e0267 */
[----:B------:R-:W-:-:S04]  /*4d20*/  IMAD.HI.U32 R3, R9, R104, RZ ;  /* 0x0000006809037227 */ /* 0x000fc800078e00ff */
[--C-:B------:R-:W-:Y:S02]  /*4d30*/  @!P1 IMAD.IADD R98, R98, 0x1, -R2.reuse ;  /* 0x0000000162629824 */ /* 0x100fe400078e0a02 */
[----:B------:R-:W-:Y:S02]  /*4d40*/  IMAD.MOV R105, RZ, RZ, -R3 ;  /* 0x000000ffff697224 */ /* 0x000fe400078e0a03 */
[----:B------:R-:W-:Y:S01]  /*4d50*/  @!P2 IMAD.IADD R96, R96, 0x1, -R2 ;  /* 0x000000016060a824 */ /* 0x000fe200078e0a02 */
[C---:B------:R-:W-:Y:S01]  /*4d60*/  ISETP.GT.U32.AND P1, PT, R2.reuse, R98, PT ;  /* 0x000000620200720c */ /* 0x040fe20003f24070 */
[C---:B------:R-:W-:Y:S01]  /*4d70*/  IMAD R104, R2.reuse, R105, R104 ;  /* 0x0000006902687224 */ /* 0x040fe200078e0268 */
[C---:B------:R-:W-:Y:S01]  /*4d80*/  ISETP.GT.U32.AND P2, PT, R2.reuse, R100, PT ;  /* 0x000000640200720c */ /* 0x040fe20003f44070 */
[--C-:B------:R-:W-:Y:S01]  /*4d90*/  @!P3 IMAD.IADD R99, R99, 0x1, -R2.reuse ;  /* 0x000000016363b824 */ /* 0x100fe200078e0a02 */
[C---:B------:R-:W-:Y:S01]  /*4da0*/  ISETP.GT.U32.AND P3, PT, R2.reuse, R102, PT ;  /* 0x000000660200720c */ /* 0x040fe20003f64070 */
[----:B------:R-:W-:Y:S01]  /*4db0*/  @!P0 IMAD.IADD R101, R101, 0x1, -R2 ;  /* 0x0000000165658824 */ /* 0x000fe200078e0a02 */
[----:B------:R-:W-:Y:S01]  /*4dc0*/  ISETP.GT.U32.AND P0, PT, R2, R104, PT ;  /* 0x000000680200720c */ /* 0x000fe20003f04070 */
[----:B------:R-:W-:-:S02]  /*4dd0*/  @!P4 IMAD.MOV R96, RZ, RZ, -R96 ;  /* 0x000000ffff60c224 */ /* 0x000fc400078e0a60 */
[----:B------:R-:W-:Y:S02]  /*4de0*/  @!P5 IMAD.MOV R101, RZ, RZ, -R101 ;  /* 0x000000ffff65d224 */ /* 0x000fe400078e0a65 */
[----:B------:R-:W-:Y:S02]  /*4df0*/  VIADD R117, R8, 0x44 ;  /* 0x0000004408757836 */ /* 0x000fe40000000000 */
[--C-:B------:R-:W-:Y:S01]  /*4e00*/  @!P1 IMAD.IADD R98, R98, 0x1, -R2.reuse ;  /* 0x0000000162629824 */ /* 0x100fe200078e0a02 */
[----:B------:R-:W-:Y:S01]  /*4e10*/  ISETP.GE.AND P1, PT, R10, RZ, PT ;  /* 0x000000ff0a00720c */ /* 0x000fe20003f26270 */
[--C-:B------:R-:W-:Y:S01]  /*4e20*/  @!P2 IMAD.IADD R100, R100, 0x1, -R2.reuse ;  /* 0x000000016464a824 */ /* 0x100fe200078e0a02 */
[----:B------:R-:W-:Y:S01]  /*4e30*/  ISETP.GE.AND P2, PT, R6, RZ, PT ;  /* 0x000000ff0600720c */ /* 0x000fe20003f46270 */
[----:B------:R-:W-:Y:S02]  /*4e40*/  VIADD R10, R8, 0x74 ;  /* 0x00000074080a7836 */ /* 0x000fe40000000000 */
[----:B------:R-:W-:Y:S01]  /*4e50*/  @!P3 IMAD.IADD R102, R102, 0x1, -R2 ;  /* 0x000000016666b824 */ /* 0x000fe200078e0a02 */
[C---:B------:R-:W-:Y:S01]  /*4e60*/  ISETP.GT.U32.AND P3, PT, R2.reuse, R100, PT ;  /* 0x000000640200720c */ /* 0x040fe20003f64070 */
[----:B------:R-:W-:Y:S01]  /*4e70*/  @!P6 IMAD.MOV R98, RZ, RZ, -R98 ;  /* 0x000000ffff62e224 */ /* 0x000fe200078e0a62 */
[----:B------:R-:W-:Y:S01]  /*4e80*/  ISETP.GT.U32.AND P6, PT, R2, R103, PT ;  /* 0x000000670200720c */ /* 0x000fe20003fc4070 */
[----:B------:R-:W-:Y:S01]  /*4e90*/  @!P0 IMAD.IADD R104, R104, 0x1, -R2 ;  /* 0x0000000168688824 */ /* 0x000fe200078e0a02 */
[----:B------:R-:W-:Y:S01]  /*4ea0*/  IABS R6, R10 ;  /* 0x0000000a00067213 */ /* 0x000fe20000000000 */
[----:B------:R-:W-:Y:S01]  /*4eb0*/  VIADD R118, R8, 0x40 ;  /* 0x0000004008767836 */ /* 0x000fe20000000000 */
[C---:B------:R-:W-:Y:S01]  /*4ec0*/  ISETP.GT.U32.AND P4, PT, R2.reuse, R102, PT ;  /* 0x000000660200720c */ /* 0x040fe20003f84070 */
[----:B------:R-:W-:Y:S01]  /*4ed0*/  @!P1 IMAD.MOV R99, RZ, RZ, -R99 ;  /* 0x000000ffff639224 */ /* 0x000fe200078e0a63 */
[----:B------:R-:W-:Y:S01]  /*4ee0*/  ISETP.GT.U32.AND P5, PT, R2, R104, PT ;  /* 0x000000680200720c */ /* 0x000fe20003fa4070 */
[----:B------:R-:W-:Y:S01]  /*4ef0*/  IMAD.HI.U32 R3, R9, R6, RZ ;  /* 0x0000000609037227 */ /* 0x000fe200078e00ff */
[----:B------:R-:W-:-:S03]  /*4f00*/  ISETP.GE.AND P1, PT, R7, RZ, PT ;  /* 0x000000ff0700720c */ /* 0x000fc60003f26270 */
[----:B------:R-:W-:Y:S01]  /*4f10*/  IMAD.MOV R3, RZ, RZ, -R3 ;  /* 0x000000ffff037224 */ /* 0x000fe200078e0a03 */
[----:B------:R-:W-:Y:S01]  /*4f20*/  @!P3 IADD3 R100, R100, -R2, RZ ;  /* 0x800000026464b210 */ /* 0x000fe20007ffe0ff */
[----:B------:R-:W-:Y:S01]  /*4f30*/  @!P6 IMAD.IADD R103, R103, 0x1, -R2 ;  /* 0x000000016767e824 */ /* 0x000fe200078e0a02 */
[----:B------:R-:W-:Y:S01]  /*4f40*/  ISETP.GE.AND P3, PT, R4, RZ, PT ;  /* 0x000000ff0400720c */ /* 0x000fe20003f66270 */
[----:B------:R-:W-:Y:S01]  /*4f50*/  IMAD R105, R2, R3, R6 ;  /* 0x0000000302697224 */ /* 0x000fe200078e0206 */
[----:B------:R-:W-:Y:S01]  /*4f60*/  ISETP.GE.AND P6, PT, R10, RZ, PT ;  /* 0x000000ff0a00720c */ /* 0x000fe20003fc6270 */
[----:B------:R-:W-:Y:S02]  /*4f70*/  VIADD R3, R8, 0x70 ;  /* 0x0000007008037836 */ /* 0x000fe40000000000 */
[----:B------:R-:W-:Y:S01]  /*4f80*/  @!P2 IMAD.MOV R100, RZ, RZ, -R100 ;  /* 0x000000ffff64a224 */ /* 0x000fe200078e0a64 */
[----:B------:R-:W-:Y:S01]  /*4f90*/  ISETP.GT.U32.AND P2, PT, R2, R103, PT ;  /* 0x000000670200720c */ /* 0x000fe20003f44070 */
[--C-:B------:R-:W-:Y:S01]  /*4fa0*/  @!P5 IMAD.IADD R104, R104, 0x1, -R2.reuse ;  /* 0x000000016868d824 */ /* 0x100fe200078e0a02 */
[----:B------:R-:W-:Y:S01]  /*4fb0*/  IABS R106, R3 ;  /* 0x00000003006a7213 */ /* 0x000fe20000000000 */
[----:B------:R-:W-:Y:S01]  /*4fc0*/  VIADD R4, R8, 0x6c ;  /* 0x0000006c08047836 */ /* 0x000fe20000000000 */
[----:B------:R-:W-:Y:S01]  /*4fd0*/  ISETP.GT.U32.AND P5, PT, R2, R105, PT ;  /* 0x000000690200720c */ /* 0x000fe20003fa4070 */
[----:B------:R-:W-:Y:S01]  /*4fe0*/  @!P4 IMAD.IADD R102, R102, 0x1, -R2 ;  /* 0x000000016666c824 */ /* 0x000fe200078e0a02 */
[----:B------:R-:W-:Y:S01]  /*4ff0*/  ISETP.GE.AND P0, PT, R3, RZ, PT ;  /* 0x000000ff0300720c */ /* 0x000fe20003f06270 */
[----:B------:R-:W-:Y:S01]  /*5000*/  IMAD.HI.U32 R3, R9, R106, RZ ;  /* 0x0000006a09037227 */ /* 0x000fe200078e00ff */
[----:B------:R-:W-:-:S02]  /*5010*/  IABS R107, R4 ;  /* 0x00000004006b7213 */ /* 0x000fc40000000000 */
[----:B------:R-:W-:Y:S01]  /*5020*/  ISETP.GE.AND P4, PT, R11, RZ, PT ;  /* 0x000000ff0b00720c */ /* 0x000fe20003f86270 */
[----:B------:R-:W-:Y:S02]  /*5030*/  VIADD R6, R8, 0x68 ;  /* 0x0000006808067836 */ /* 0x000fe40000000000 */
[----:B------:R-:W-:Y:S02]  /*5040*/  IMAD.MOV R3, RZ, RZ, -R3 ;  /* 0x000000ffff037224 */ /* 0x000fe400078e0a03 */
[----:B------:R-:W-:Y:S01]  /*5050*/  @!P1 IMAD.MOV R102, RZ, RZ, -R102 ;  /* 0x000000ffff669224 */ /* 0x000fe200078e0a66 */
[----:B------:R-:W-:Y:S01]  /*5060*/  ISETP.GE.AND P1, PT, R4, RZ, PT ;  /* 0x000000ff0400720c */ /* 0x000fe20003f26270 */
[----:B------:R-:W-:Y:S01]  /*5070*/  @!P2 IMAD.IADD R103, R103, 0x1, -R2 ;  /* 0x000000016767a824 */ /* 0x000fe200078e0a02 */
[----:B------:R-:W-:Y:S01]  /*5080*/  ISETP.GE.AND P2, PT, R6, RZ, PT ;  /* 0x000000ff0600720c */ /* 0x000fe20003f46270 */
[----:B------:R-:W-:Y:S01]  /*5090*/  IMAD.HI.U32 R4, R9, R107, RZ ;  /* 0x0000006b09047227 */ /* 0x000fe200078e00ff */
[----:B------:R-:W-:-:S03]  /*50a0*/  IABS R108, R6 ;  /* 0x00000006006c7213 */ /* 0x000fc60000000000 */
[----:B------:R-:W-:Y:S02]  /*50b0*/  VIADD R6, R8, 0x64 ;  /* 0x0000006408067836 */ /* 0x000fe40000000000 */
[C---:B------:R-:W-:Y:S02]  /*50c0*/  IMAD R106, R2.reuse, R3, R106 ;  /* 0x00000003026a7224 */ /* 0x040fe400078e026a */
[----:B------:R-:W-:Y:S01]  /*50d0*/  @!P5 IMAD.IADD R105, R105, 0x1, -R2 ;  /* 0x000000016969d824 */ /* 0x000fe200078e0a02 */
[----:B------:R-:W-:Y:S01]  /*50e0*/  IABS R109, R6 ;  /* 0x00000006006d7213 */ /* 0x000fe20000000000 */
[----:B------:R-:W-:Y:S02]  /*50f0*/  IMAD.MOV R4, RZ, RZ, -R4 ;  /* 0x000000ffff047224 */ /* 0x000fe400078e0a04 */
[----:B------:R-:W-:Y:S01]  /*5100*/  @!P3 IMAD.MOV R103, RZ, RZ, -R103 ;  /* 0x000000ffff67b224 */ /* 0x000fe200078e0a67 */
[C---:B------:R-:W-:Y:S01]  /*5110*/  ISETP.GT.U32.AND P5, PT, R2.reuse, R105, PT ;  /* 0x000000690200720c */ /* 0x040fe20003fa4070 */
[C---:B------:R-:W-:Y:S01]  /*5120*/  IMAD R107, R2.reuse, R4, R107 ;  /* 0x00000004026b7224 */ /* 0x040fe200078e026b */
[----:B------:R-:W-:Y:S01]  /*5130*/  ISETP.GT.U32.AND P3, PT, R2, R106, PT ;  /* 0x0000006a0200720c */ /* 0x000fe20003f64070 */
[----:B------:R-:W-:-:S04]  /*5140*/  IMAD.HI.U32 R3, R9, R109, RZ ;  /* 0x0000006d09037227 */ /* 0x000fc800078e00ff */
[----:B------:R-:W-:Y:S01]  /*5150*/  @!P4 IMAD.MOV R104, RZ, RZ, -R104 ;  /* 0x000000ffff68c224 */ /* 0x000fe200078e0a68 */
[----:B------:R-:W-:Y:S01]  /*5160*/  ISETP.GT.U32.AND P4, PT, R2, R107, PT ;  /* 0x0000006b0200720c */ /* 0x000fe20003f84070 */
[----:B------:R-:W-:Y:S02]  /*5170*/  VIADD R7, R8, 0x60 ;  /* 0x0000006008077836 */ /* 0x000fe40000000000 */
[----:B------:R-:W-:Y:S02]  /*5180*/  IMAD.MOV R3, RZ, RZ, -R3 ;  /* 0x000000ffff037224 */ /* 0x000fe400078e0a03 */
[----:B------:R-:W-:Y:S01]  /*5190*/  IMAD.HI.U32 R10, R9, R108, RZ ;  /* 0x0000006c090a7227 */ /* 0x000fe200078e00ff */
[----:B------:R-:W-:-:S03]  /*51a0*/  IABS R110, R7 ;  /* 0x00000007006e7213 */ /* 0x000fc60000000000 */
[----:B------:R-:W-:Y:S02]  /*51b0*/  IMAD R109, R2, R3, R109 ;  /* 0x00000003026d7224 */ /* 0x000fe400078e026d */
[--C-:B------:R-:W-:Y:S02]  /*51c0*/  @!P5 IMAD.IADD R105, R105, 0x1, -R2.reuse ;  /* 0x000000016969d824 */ /* 0x100fe400078e0a02 */
[----:B------:R-:W-:Y:S02]  /*51d0*/  @!P3 IMAD.IADD R106, R106, 0x1, -R2 ;  /* 0x000000016a6ab824 */ /* 0x000fe400078e0a02 */
[----:B------:R-:W-:Y:S02]  /*51e0*/  IMAD.MOV R11, RZ, RZ, -R10 ;  /* 0x000000ffff0b7224 */ /* 0x000fe400078e0a0a */
[----:B------:R-:W-:Y:S01]  /*51f0*/  VIADD R10, R8, 0x5c ;  /* 0x0000005c080a7836 */ /* 0x000fe20000000000 */
[C---:B------:R-:W-:Y:S01]  /*5200*/  ISETP.GT.U32.AND P3, PT, R2.reuse, R106, PT ;  /* 0x0000006a0200720c */ /* 0x040fe20003f64070 */
[----:B------:R-:W-:Y:S01]  /*5210*/  @!P6 IMAD.MOV R105, RZ, RZ, -R105 ;  /* 0x000000ffff69e224 */ /* 0x000fe200078e0a69 */
[----:B------:R-:W-:Y:S01]  /*5220*/  ISETP.GT.U32.AND P6, PT, R2, R109, PT ;  /* 0x0000006d0200720c */ /* 0x000fe20003fc4070 */
[----:B------:R-:W-:Y:S01]  /*5230*/  IMAD.HI.U32 R4, R9, R110, RZ ;  /* 0x0000006e09047227 */ /* 0x000fe200078e00ff */
[----:B------:R-:W-:-:S03]  /*5240*/  IABS R111, R10 ;  /* 0x0000000a006f7213 */ /* 0x000fc60000000000 */
[C---:B------:R-:W-:Y:S02]  /*5250*/  IMAD R108, R2.reuse, R11, R108 ;  /* 0x0000000b026c7224 */ /* 0x040fe400078e026c */
[----:B------:R-:W-:Y:S02]  /*5260*/  @!P4 IMAD.IADD R107, R107, 0x1, -R2 ;  /* 0x000000016b6bc824 */ /* 0x000fe400078e0a02 */
[----:B------:R-:W-:Y:S01]  /*5270*/  IMAD.MOV R11, RZ, RZ, -R4 ;  /* 0x000000ffff0b7224 */ /* 0x000fe200078e0a04 */
[----:B------:R-:W-:Y:S01]  /*5280*/  ISETP.GT.U32.AND P5, PT, R2, R108, PT ;  /* 0x0000006c0200720c */ /* 0x000fe20003fa4070 */
[----:B------:R-:W-:Y:S01]  /*5290*/  VIADD R3, R8, 0x58 ;  /* 0x0000005808037836 */ /* 0x000fe20000000000 */
[C---:B------:R-:W-:Y:S01]  /*52a0*/  ISETP.GT.U32.AND P4, PT, R2.reuse, R107, PT ;  /* 0x0000006b0200720c */ /* 0x040fe20003f84070 */
[----:B------:R-:W-:Y:S02]  /*52b0*/  IMAD R110, R2, R11, R110 ;  /* 0x0000000b026e7224 */ /* 0x000fe400078e026e */
[----:B------:R-:W-:Y:S01]  /*52c0*/  IMAD.HI.U32 R11, R9, R111, RZ ;  /* 0x0000006f090b7227 */ /* 0x000fe200078e00ff */
[----:B------:R-:W-:-:S03]  /*52d0*/  IABS R112, R3 ;  /* 0x0000000300707213 */ /* 0x000fc60000000000 */
[----:B------:R-:W-:Y:S02]  /*52e0*/  VIADD R4, R8, 0x54 ;  /* 0x0000005408047836 */ /* 0x000fe40000000000 */
[----:B------:R-:W-:Y:S02]  /*52f0*/  IMAD.MOV R11, RZ, RZ, -R11 ;  /* 0x000000ffff0b7224 */ /* 0x000fe400078e0a0b */
[--C-:B------:R-:W-:Y:S01]  /*5300*/  @!P3 IMAD.IADD R106, R106, 0x1, -R2.reuse ;  /* 0x000000016a6ab824 */ /* 0x100fe200078e0a02 */
[----:B------:R-:W-:Y:S01]  /*5310*/  IABS R113, R4 ;  /* 0x0000000400717213 */ /* 0x000fe20000000000 */
[----:B------:R-:W-:Y:S01]  /*5320*/  @!P6 IMAD.IADD R109, R109, 0x1, -R2 ;  /* 0x000000016d6de824 */ /* 0x000fe200078e0a02 */
[C---:B------:R-:W-:Y:S01]  /*5330*/  ISETP.GT.U32.AND P3, PT, R2.reuse, R110, PT ;  /* 0x0000006e0200720c */ /* 0x040fe20003f64070 */
[----:B------:R-:W-:Y:S01]  /*5340*/  IMAD R111, R2, R11, R111 ;  /* 0x0000000b026f7224 */ /* 0x000fe200078e026f */
[----:B------:R-:W-:Y:S01]  /*5350*/  ISETP.GE.AND P6, PT, R6, RZ, PT ;  /* 0x000000ff0600720c */ /* 0x000fe20003fc6270 */
[----:B------:R-:W-:Y:S01]  /*5360*/  @!P0 IMAD.MOV R106, RZ, RZ, -R106 ;  /* 0x000000ffff6a8224 */ /* 0x000fe200078e0a6a */
[----:B------:R-:W-:Y:S01]  /*5370*/  ISETP.GT.U32.AND P0, PT, R2, R109, PT ;  /* 0x0000006d0200720c */ /* 0x000fe20003f04070 */
[----:B------:R-:W-:-:S04]  /*5380*/  IMAD.HI.U32 R11, R9, R112, RZ ;  /* 0x00000070090b7227 */ /* 0x000fc800078e00ff */
[--C-:B------:R-:W-:Y:S02]  /*5390*/  @!P5 IMAD.IADD R108, R108, 0x1, -R2.reuse ;  /* 0x000000016c6cd824 */ /* 0x100fe400078e0a02 */
[----:B------:R-:W-:Y:S01]  /*53a0*/  @!P4 IMAD.IADD R107, R107, 0x1, -R2 ;  /* 0x000000016b6bc824 */ /* 0x000fe200078e0a02 */
[C---:B------:R-:W-:Y:S01]  /*53b0*/  ISETP.GT.U32.AND P4, PT, R2.reuse, R111, PT ;  /* 0x0000006f0200720c */ /* 0x040fe20003f84070 */
[----:B------:R-:W-:Y:S01]  /*53c0*/  IMAD.HI.U32 R12, R9, R113, RZ ;  /* 0x00000071090c7227 */ /* 0x000fe200078e00ff */
[----:B------:R-:W-:Y:S02]  /*53d0*/  ISETP.GT.U32.AND P5, PT, R2, R108, PT ;  /* 0x0000006c0200720c */ /* 0x000fe40003fa4070 */
[----:B------:R-:W-:Y:S01]  /*53e0*/  @!P3 IADD3 R110, R110, -R2, RZ ;  /* 0x800000026e6eb210 */ /* 0x000fe20007ffe0ff */
[----:B------:R-:W-:Y:S01]  /*53f0*/  IMAD.MOV R11, RZ, RZ, -R11 ;  /* 0x000000ffff0b7224 */ /* 0x000fe200078e0a0b */
[----:B------:R-:W-:Y:S01]  /*5400*/  ISETP.GE.AND P3, PT, R10, RZ, PT ;  /* 0x000000ff0a00720c */ /* 0x000fe20003f66270 */
[----:B------:R-:W-:-:S02]  /*5410*/  IMAD.MOV R12, RZ, RZ, -R12 ;  /* 0x000000ffff0c7224 */ /* 0x000fc400078e0a0c */
[C---:B------:R-:W-:Y:S02]  /*5420*/  IMAD R112, R2.reuse, R11, R112 ;  /* 0x0000000b02707224 */ /* 0x040fe400078e0270 */
[C---:B------:R-:W-:Y:S02]  /*5430*/  IMAD R113, R2.reuse, R12, R113 ;  /* 0x0000000c02717224 */ /* 0x040fe400078e0271 */
[--C-:B------:R-:W-:Y:S01]  /*5440*/  @!P0 IMAD.IADD R109, R109, 0x1, -R2.reuse ;  /* 0x000000016d6d8824 */ /* 0x100fe200078e0a02 */
[C---:B------:R-:W-:Y:S01]  /*5450*/  ISETP.GT.U32.AND P0, PT, R2.reuse, R112, PT ;  /* 0x000000700200720c */ /* 0x040fe20003f04070 */
[--C-:B------:R-:W-:Y:S01]  /*5460*/  @!P4 IMAD.IADD R111, R111, 0x1, -R2.reuse ;  /* 0x000000016f6fc824 */ /* 0x100fe200078e0a02 */
[C---:B------:R-:W-:Y:S01]  /*5470*/  ISETP.GT.U32.AND P4, PT, R2.reuse, R110, PT ;  /* 0x0000006e0200720c */ /* 0x040fe20003f84070 */
[----:B------:R-:W-:Y:S01]  /*5480*/  @!P6 IMAD.MOV R109, RZ, RZ, -R109 ;  /* 0x000000ffff6de224 */ /* 0x000fe200078e0a6d */
[----:B------:R-:W-:Y:S01]  /*5490*/  ISETP.GT.U32.AND P6, PT, R2, R113, PT ;  /* 0x000000710200720c */ /* 0x000fe20003fc4070 */
[----:B------:R-:W-:Y:S01]  /*54a0*/  @!P5 IMAD.IADD R108, R108, 0x1, -R2 ;  /* 0x000000016c6cd824 */ /* 0x000fe200078e0a02 */
[----:B------:R-:W-:Y:S01]  /*54b0*/  ISETP.GE.AND P5, PT, R7, RZ, PT ;  /* 0x000000ff0700720c */ /* 0x000fe20003fa6270 */
[----:B------:R-:W-:Y:S01]  /*54c0*/  @!P1 IMAD.MOV R107, RZ, RZ, -R107 ;  /* 0x000000ffff6b9224 */ /* 0x000fe200078e0a6b */
[----:B------:R-:W-:Y:S01]  /*54d0*/  ISETP.GT.U32.AND P1, PT, R2, R111, PT ;  /* 0x0000006f0200720c */ /* 0x000fe20003f24070 */
[----:B------:R-:W-:-:S02]  /*54e0*/  VIADD R7, R8, 0x50 ;  /* 0x0000005008077836 */ /* 0x000fc40000000000 */
[----:B------:R-:W-:Y:S02]  /*54f0*/  VIADD R6, R8, 0x4c ;  /* 0x0000004c08067836 */ /* 0x000fe40000000000 */
[--C-:B------:R-:W-:Y:S01]  /*5500*/  @!P0 IMAD.IADD R112, R112, 0x1, -R2.reuse ;  /* 0x0000000170708824 */ /* 0x100fe200078e0a02 */
[----:B------:R-:W-:Y:S01]  /*5510*/  IABS R114, R7 ;  /* 0x0000000700727213 */ /* 0x000fe20000000000 */
[--C-:B------:R-:W-:Y:S01]  /*5520*/  @!P4 IMAD.IADD R110, R110, 0x1, -R2.reuse ;  /* 0x000000016e6ec824 */ /* 0x100fe200078e0a02 */
[----:B------:R-:W-:Y:S01]  /*5530*/  ISETP.GE.AND P4, PT, R4, RZ, PT ;  /* 0x000000ff0400720c */ /* 0x000fe20003f86270 */
[----:B------:R-:W-:Y:S01]  /*5540*/  @!P6 IMAD.IADD R113, R113, 0x1, -R2 ;  /* 0x000000017171e824 */ /* 0x000fe200078e0a02 */
[----:B------:R-:W-:Y:S01]  /*5550*/  ISETP.GT.U32.AND P6, PT, R2, R112, PT ;  /* 0x000000700200720c */ /* 0x000fe20003fc4070 */
[----:B------:R-:W-:Y:S01]  /*5560*/  IMAD.HI.U32 R4, R9, R114, RZ ;  /* 0x0000007209047227 */ /* 0x000fe200078e00ff */
[----:B------:R-:W-:Y:S02]  /*5570*/  IABS R115, R6 ;  /* 0x0000000600737213 */ /* 0x000fe40000000000 */
[----:B------:R-:W-:Y:S01]  /*5580*/  ISETP.GE.AND P0, PT, R6, RZ, PT ;  /* 0x000000ff0600720c */ /* 0x000fe20003f06270 */
[----:B------:R-:W-:Y:S01]  /*5590*/  @!P5 IMAD.MOV R110, RZ, RZ, -R110 ;  /* 0x000000ffff6ed224 */ /* 0x000fe200078e0a6e */
[----:B------:R-:W-:Y:S01]  /*55a0*/  ISETP.GT.U32.AND P5, PT, R2, R113, PT ;  /* 0x000000710200720c */ /* 0x000fe20003fa4070 */
[----:B------:R-:W-:Y:S01]  /*55b0*/  @!P1 IMAD.IADD R111, R111, 0x1, -R2 ;  /* 0x000000016f6f9824 */ /* 0x000fe200078e0a02 */
[----:B------:R-:W-:Y:S01]  /*55c0*/  ISETP.GE.AND P1, PT, R7, RZ, PT ;  /* 0x000000ff0700720c */ /* 0x000fe20003f26270 */
[----:B------:R-:W-:-:S02]  /*55d0*/  IMAD.MOV R7, RZ, RZ, -R4 ;  /* 0x000000ffff077224 */ /* 0x000fc400078e0a04 */
[----:B------:R-:W-:Y:S01]  /*55e0*/  @!P2 IMAD.MOV R108, RZ, RZ, -R108 ;  /* 0x000000ffff6ca224 */ /* 0x000fe200078e0a6c */
[----:B------:R-:W-:Y:S01]  /*55f0*/  ISETP.GE.AND P2, PT, R3, RZ, PT ;  /* 0x000000ff0300720c */ /* 0x000fe20003f46270 */
[----:B------:R-:W-:-:S04]  /*5600*/  IMAD.HI.U32 R3, R9, R115, RZ ;  /* 0x0000007309037227 */ /* 0x000fc800078e00ff */
[----:B------:R-:W-:Y:S02]  /*5610*/  IMAD R114, R2, R7, R114 ;  /* 0x0000000702727224 */ /* 0x000fe400078e0272 */
[----:B------:R-:W-:Y:S02]  /*5620*/  IMAD.MOV R3, RZ, RZ, -R3 ;  /* 0x000000ffff037224 */ /* 0x000fe400078e0a03 */
[--C-:B------:R-:W-:Y:S01]  /*5630*/  @!P6 IMAD.IADD R112, R112, 0x1, -R2.reuse ;  /* 0x000000017070e824 */ /* 0x100fe200078e0a02 */
[C---:B------:R-:W-:Y:S01]  /*5640*/  ISETP.GT.U32.AND P6, PT, R2.reuse, R114, PT ;  /* 0x000000720200720c */ /* 0x040fe20003fc4070 */
[C---:B------:R-:W-:Y:S02]  /*5650*/  IMAD R115, R2.reuse, R3, R115 ;  /* 0x0000000302737224 */ /* 0x040fe400078e0273 */
[----:B------:R-:W-:Y:S01]  /*5660*/  @!P5 IMAD.IADD R113, R113, 0x1, -R2 ;  /* 0x000000017171d824 */ /* 0x000fe200078e0a02 */
[----:B------:R-:W-:Y:S01]  /*5670*/  ISETP.GE.AND P5, PT, R117, RZ, PT ;  /* 0x000000ff7500720c */ /* 0x000fe20003fa6270 */
[----:B------:R-:W-:Y:S01]  /*5680*/  @!P2 IMAD.MOV R112, RZ, RZ, -R112 ;  /* 0x000000ffff70a224 */ /* 0x000fe200078e0a70 */
[----:B------:R-:W-:Y:S01]  /*5690*/  IABS R117, R117 ;  /* 0x0000007500757213 */ /* 0x000fe20000000000 */
[----:B------:R-:W-:Y:S01]  /*56a0*/  @!P4 IMAD.MOV R113, RZ, RZ, -R113 ;  /* 0x000000ffff71c224 */ /* 0x000fe200078e0a71 */
[----:B------:R-:W-:Y:S01]  /*56b0*/  ISETP.GT.U32.AND P4, PT, R2, R115, PT ;  /* 0x000000730200720c */ /* 0x000fe20003f84070 */
[----:B------:R-:W-:Y:S01]  /*56c0*/  VIADD R116, R8, 0x48 ;  /* 0x0000004808747836 */ /* 0x000fe20000000000 */
[----:B------:R-:W-:Y:S01]  /*56d0*/  ISETP.GE.AND P2, PT, R118, RZ, PT ;  /* 0x000000ff7600720c */ /* 0x000fe20003f46270 */
[----:B------:R-:W-:Y:S01]  /*56e0*/  IMAD.HI.U32 R3, R9, R117, RZ ;  /* 0x0000007509037227 */ /* 0x000fe200078e00ff */
[----:B------:R-:W-:-:S03]  /*56f0*/  IABS R118, R118 ;  /* 0x0000007600767213 */ /* 0x000fc60000000000 */
[----:B------:R-:W-:Y:S02]  /*5700*/  @!P6 IMAD.IADD R114, R114, 0x1, -R2 ;  /* 0x000000017272e824 */ /* 0x000fe400078e0a02 */
[----:B------:R-:W-:-:S03]  /*5710*/  IMAD.HI.U32 R6, R9, R118, RZ ;  /* 0x0000007609067227 */ /* 0x000fc600078e00ff */
[C---:B------:R-:W-:Y:S01]  /*5720*/  ISETP.GT.U32.AND P6, PT, R2.reuse, R114, PT ;  /* 0x000000720200720c */ /* 0x040fe20003fc4070 */
[----:B------:R-:W-:Y:S02]  /*5730*/  @!P4 IMAD.IADD R115, R115, 0x1, -R2 ;  /* 0x000000017373c824 */ /* 0x000fe400078e0a02 */
[----:B------:R-:W-:Y:S02]  /*5740*/  IMAD.MOV R3, RZ, RZ, -R3 ;  /* 0x000000ffff037224 */ /* 0x000fe400078e0a03 */
[----:B------:R-:W-:Y:S01]  /*5750*/  IMAD.MOV R6, RZ, RZ, -R6 ;  /* 0x000000ffff067224 */ /* 0x000fe200078e0a06 */
[C---:B------:R-:W-:Y:S01]  /*5760*/  ISETP.GT.U32.AND P4, PT, R2.reuse, R115, PT ;  /* 0x000000730200720c */ /* 0x040fe20003f84070 */
[----:B------:R-:W-:Y:S02]  /*5770*/  IMAD R117, R2, R3, R117 ;  /* 0x0000000302757224 */ /* 0x000fe400078e0275 */
[----:B------:R-:W-:Y:S01]  /*5780*/  @!P3 IMAD.MOV R111, RZ, RZ, -R111 ;  /* 0x000000ffff6fb224 */ /* 0x000fe200078e0a6f */
[----:B------:R-:W-:Y:S01]  /*5790*/  ISETP.GE.AND P3, PT, R116, RZ, PT ;  /* 0x000000ff7400720c */ /* 0x000fe20003f66270 */
[----:B------:R-:W-:Y:S01]  /*57a0*/  IMAD R118, R2, R6, R118 ;  /* 0x0000000602767224 */ /* 0x000fe200078e0276 */
[----:B------:R-:W-:Y:S01]  /*57b0*/  IABS R116, R116 ;  /* 0x0000007400747213 */ /* 0x000fe20000000000 */
[----:B------:R-:W-:-:S02]  /*57c0*/  @!P6 IMAD.IADD R114, R114, 0x1, -R2 ;  /* 0x000000017272e824 */ /* 0x000fc400078e0a02 */
[----:B------:R-:W-:Y:S02]  /*57d0*/  VIADD R12, R8, 0x38 ;  /* 0x00000038080c7836 */ /* 0x000fe40000000000 */
[----:B------:R-:W-:Y:S01]  /*57e0*/  @!P1 IMAD.MOV R114, RZ, RZ, -R114 ;  /* 0x000000ffff729224 */ /* 0x000fe200078e0a72 */
[C---:B------:R-:W-:Y:S01]  /*57f0*/  ISETP.GT.U32.AND P1, PT, R2.reuse, R117, PT ;  /* 0x000000750200720c */ /* 0x040fe20003f24070 */
[----:B------:R-:W-:Y:S01]  /*5800*/  @!P4 IMAD.IADD R115, R115, 0x1, -R2 ;  /* 0x000000017373c824 */ /* 0x000fe200078e0a02 */
[----:B------:R-:W-:Y:S01]  /*5810*/  ISETP.GT.U32.AND P4, PT, R2, R118, PT ;  /* 0x000000760200720c */ /* 0x000fe20003f84070 */
[----:B------:R-:W-:Y:S01]  /*5820*/  IMAD.HI.U32 R4, R9, R116, RZ ;  /* 0x0000007409047227 */ /* 0x000fe200078e00ff */
[----:B------:R-:W-:-:S03]  /*5830*/  IABS R120, R12 ;  /* 0x0000000c00787213 */ /* 0x000fc60000000000 */
[----:B------:R-:W-:Y:S02]  /*5840*/  IMAD.MOV R4, RZ, RZ, -R4 ;  /* 0x000000ffff047224 */ /* 0x000fe400078e0a04 */
[----:B------:R-:W-:Y:S02]  /*5850*/  VIADD R5, R8, 0x34 ;  /* 0x0000003408057836 */ /* 0x000fe40000000000 */
[C---:B------:R-:W-:Y:S02]  /*5860*/  IMAD R116, R2.reuse, R4, R116 ;  /* 0x0000000402747224 */ /* 0x040fe400078e0274 */
[----:B------:R-:W-:Y:S01]  /*5870*/  IMAD.HI.U32 R3, R9, R120, RZ ;  /* 0x0000007809037227 */ /* 0x000fe200078e00ff */
[----:B------:R-:W-:Y:S02]  /*5880*/  @!P1 IADD3 R117, R117, -R2, RZ ;  /* 0x8000000275759210 */ /* 0x000fe40007ffe0ff */
[----:B------:R-:W-:Y:S01]  /*5890*/  ISETP.GT.U32.AND P6, PT, R2, R116, PT ;  /* 0x000000740200720c */ /* 0x000fe20003fc4070 */
[----:B------:R-:W-:Y:S01]  /*58a0*/  @!P4 IMAD.IADD R118, R118, 0x1, -R2 ;  /* 0x000000017676c824 */ /* 0x000fe200078e0a02 */
[----:B------:R-:W-:Y:S01]  /*58b0*/  IABS R121, R5 ;  /* 0x0000000500797213 */ /* 0x000fe20000000000 */
[----:B------:R-:W-:Y:S01]  /*58c0*/  IMAD.MOV R3, RZ, RZ, -R3 ;  /* 0x000000ffff037224 */ /* 0x000fe200078e0a03 */
[----:B------:R-:W-:Y:S01]  /*58d0*/  ISETP.GT.U32.AND P1, PT, R2, R117, PT ;  /* 0x000000750200720c */ /* 0x000fe20003f24070 */
[----:B------:R-:W-:Y:S01]  /*58e0*/  VIADD R7, R8, 0x3c ;  /* 0x0000003c08077836 */ /* 0x000fe20000000000 */
[C---:B------:R-:W-:Y:S01]  /*58f0*/  ISETP.GT.U32.AND P4, PT, R2.reuse, R118, PT ;  /* 0x000000760200720c */ /* 0x040fe20003f84070 */
[----:B------:R-:W-:-:S02]  /*5900*/  IMAD R120, R2, R3, R120 ;  /* 0x0000000302787224 */ /* 0x000fc400078e0278 */
[----:B------:R-:W-:Y:S01]  /*5910*/  IMAD.HI.U32 R3, R9, R121, RZ ;  /* 0x0000007909037227 */ /* 0x000fe200078e00ff */
[----:B------:R-:W-:-:S03]  /*5920*/  IABS R119, R7 ;  /* 0x0000000700777213 */ /* 0x000fc60000000000 */
[----:B------:R-:W-:Y:S02]  /*5930*/  IMAD.MOV R3, RZ, RZ, -R3 ;  /* 0x000000ffff037224 */ /* 0x000fe400078e0a03 */
[--C-:B------:R-:W-:Y:S02]  /*5940*/  @!P6 IMAD.IADD R116, R116, 0x1, -R2.reuse ;  /* 0x000000017474e824 */ /* 0x100fe400078e0a02 */
[C---:B------:R-:W-:Y:S02]  /*5950*/  IMAD R121, R2.reuse, R3, R121 ;  /* 0x0000000302797224 */ /* 0x040fe400078e0279 */
[--C-:B------:R-:W-:Y:S01]  /*5960*/  @!P1 IMAD.IADD R117, R117, 0x1, -R2.reuse ;  /* 0x0000000175759824 */ /* 0x100fe200078e0a02 */
[----:B------:R-:W-:Y:S01]  /*5970*/  ISETP.GT.U32.AND P1, PT, R2, R120, PT ;  /* 0x000000780200720c */ /* 0x000fe20003f24070 */
[----:B------:R-:W-:Y:S01]  /*5980*/  @!P4 IMAD.IADD R118, R118, 0x1, -R2 ;  /* 0x000000017676c824 */ /* 0x000fe200078e0a02 */
[C---:B------:R-:W-:Y:S01]  /*5990*/  ISETP.GT.U32.AND P6, PT, R2.reuse, R116, PT ;  /* 0x000000740200720c */ /* 0x040fe20003fc4070 */
[----:B------:R-:W-:Y:S01]  /*59a0*/  IMAD.HI.U32 R4, R9, R119, RZ ;  /* 0x0000007709047227 */ /* 0x000fe200078e00ff */
[----:B------:R-:W-:-:S03]  /*59b0*/  ISETP.GT.U32.AND P4, PT, R2, R121, PT ;  /* 0x000000790200720c */ /* 0x000fc60003f84070 */
[----:B------:R-:W-:Y:S02]  /*59c0*/  IMAD.MOV R4, RZ, RZ, -R4 ;  /* 0x000000ffff047224 */ /* 0x000fe400078e0a04 */
[C---:B0-----:R-:W-:Y:S02]  /*59d0*/  VIADD R21, R8.reuse, 0x30 ;  /* 0x0000003008157836 */ /* 0x041fe40000000000 */
[----:B------:R-:W-:Y:S02]  /*59e0*/  VIADD R20, R8, 0x2c ;  /* 0x0000002c08147836 */ /* 0x000fe40000000000 */
[----:B------:R-:W-:Y:S01]  /*59f0*/  IMAD R119, R2, R4, R119 ;  /* 0x0000000402777224 */ /* 0x000fe200078e0277 */
[----:B------:R-:W-:Y:S01]  /*5a00*/  IABS R122, R21 ;  /* 0x00000015007a7213 */ /* 0x000fe20000000000 */
[--C-:B------:R-:W-:Y:S01]  /*5a10*/  @!P1 IMAD.IADD R120, R120, 0x1, -R2.reuse ;  /* 0x0000000178789824 */ /* 0x100fe200078e0a02 */
[----:B------:R-:W-:Y:S01]  /*5a20*/  IABS R123, R20 ;  /* 0x00000014007b7213 */ /* 0x000fe20000000000 */
[--C-:B------:R-:W-:Y:S01]  /*5a30*/  @!P6 IMAD.IADD R116, R116, 0x1, -R2.reuse ;  /* 0x000000017474e824 */ /* 0x100fe200078e0a02 */
[C---:B------:R-:W-:Y:S01]  /*5a40*/  ISETP.GT.U32.AND P6, PT, R2.reuse, R119, PT ;  /* 0x000000770200720c */ /* 0x040fe20003fc4070 */
[----:B------:R-:W-:Y:S01]  /*5a50*/  @!P4 IMAD.IADD R121, R121, 0x1, -R2 ;  /* 0x000000017979c824 */ /* 0x000fe200078e0a02 */
[----:B------:R-:W-:Y:S01]  /*5a60*/  ISETP.GT.U32.AND P4, PT, R2, R120, PT ;  /* 0x000000780200720c */ /* 0x000fe20003f84070 */
[----:B------:R-:W-:-:S04]  /*5a70*/  IMAD.HI.U32 R3, R9, R122, RZ ;  /* 0x0000007a09037227 */ /* 0x000fc800078e00ff */
[----:B------:R-:W-:-:S04]  /*5a80*/  IMAD.HI.U32 R4, R9, R123, RZ ;  /* 0x0000007b09047227 */ /* 0x000fc800078e00ff */
[----:B------:R-:W-:Y:S02]  /*5a90*/  IMAD.MOV R3, RZ, RZ, -R3 ;  /* 0x000000ffff037224 */ /* 0x000fe400078e0a03 */
[----:B------:R-:W-:Y:S02]  /*5aa0*/  IMAD.MOV R4, RZ, RZ, -R4 ;  /* 0x000000ffff047224 */ /* 0x000fe400078e0a04 */
[C---:B------:R-:W-:Y:S02]  /*5ab0*/  VIADD R15, R8.reuse, 0x24 ;  /* 0x00000024080f7836 */ /* 0x040fe40000000000 */
[----:B------:R-:W-:Y:S02]  /*5ac0*/  VIADD R19, R8, 0x28 ;  /* 0x0000002808137836 */ /* 0x000fe40000000000 */
[C---:B------:R-:W-:Y:S01]  /*5ad0*/  IMAD R122, R2.reuse, R3, R122 ;  /* 0x00000003027a7224 */ /* 0x040fe200078e027a */
[----:B------:R-:W-:Y:S01]  /*5ae0*/  IABS R3, R15 ;  /* 0x0000000f00037213 */ /* 0x000fe20000000000 */
[----:B------:R-:W-:Y:S01]  /*5af0*/  IMAD R123, R2, R4, R123 ;  /* 0x00000004027b7224 */ /* 0x000fe200078e027b */
[----:B------:R-:W-:Y:S01]  /*5b00*/  IABS R124, R19 ;  /* 0x00000013007c7213 */ /* 0x000fe20000000000 */
[--C-:B------:R-:W-:Y:S01]  /*5b10*/  @!P6 IMAD.IADD R119, R119, 0x1, -R2.reuse ;  /* 0x000000017777e824 */ /* 0x100fe200078e0a02 */
[----:B------:R-:W-:Y:S01]  /*5b20*/  ISETP.GE.AND P6, PT, R7, RZ, PT ;  /* 0x000000ff0700720c */ /* 0x000fe20003fc6270 */
[----:B------:R-:W-:Y:S01]  /*5b30*/  @!P4 IMAD.IADD R120, R120, 0x1, -R2 ;  /* 0x000000017878c824 */ /* 0x000fe200078e0a02 */
[C---:B------:R-:W-:Y:S01]  /*5b40*/  ISETP.GT.U32.AND P4, PT, R2.reuse, R123, PT ;  /* 0x0000007b0200720c */ /* 0x040fe20003f84070 */
[----:B------:R-:W-:Y:S01]  /*5b50*/  IMAD.HI.U32 R10, R9, R3, RZ ;  /* 0x00000003090a7227 */ /* 0x000fe200078e00ff */
[----:B------:R-:W-:-:S03]  /*5b60*/  ISETP.GT.U32.AND P1, PT, R2, R119, PT ;  /* 0x000000770200720c */ /* 0x000fc60003f24070 */
[----:B------:R-:W-:Y:S01]  /*5b70*/  @!P0 IMAD.MOV R115, RZ, RZ, -R115 ;  /* 0x000000ffff738224 */ /* 0x000fe200078e0a73 */
[----:B------:R-:W-:Y:S01]  /*5b80*/  ISETP.GT.U32.AND P0, PT, R2, R121, PT ;  /* 0x000000790200720c */ /* 0x000fe20003f04070 */
[----:B------:R-:W-:-:S04]  /*5b90*/  IMAD.HI.U32 R6, R9, R124, RZ ;  /* 0x0000007c09067227 */ /* 0x000fc800078e00ff */
[----:B------:R-:W-:Y:S02]  /*5ba0*/  VIADD R125, R8, 0x20 ;  /* 0x00000020087d7836 */ /* 0x000fe40000000000 */
[----:B------:R-:W-:Y:S02]  /*5bb0*/  IMAD.MOV R10, RZ, RZ, -R10 ;  /* 0x000000ffff0a7224 */ /* 0x000fe400078e0a0a */
[----:B------:R-:W-:Y:S01]  /*5bc0*/  IMAD.MOV R6, RZ, RZ, -R6 ;  /* 0x000000ffff067224 */ /* 0x000fe200078e0a06 */
[----:B------:R-:W-:Y:S01]  /*5bd0*/  IABS R4, R125 ;  /* 0x0000007d00047213 */ /* 0x000fe20000000000 */
[C---:B------:R-:W-:Y:S02]  /*5be0*/  IMAD R3, R2.reuse, R10, R3 ;  /* 0x0000000a02037224 */ /* 0x040fe400078e0203 */
[C---:B------:R-:W-:Y:S02]  /*5bf0*/  IMAD R124, R2.reuse, R6, R124 ;  /* 0x00000006027c7224 */ /* 0x040fe400078e027c */
[----:B------:R-:W-:Y:S01]  /*5c00*/  @!P4 IMAD.IADD R123, R123, 0x1, -R2 ;  /* 0x000000017b7bc824 */ /* 0x000fe200078e0a02 */
[----:B------:R-:W-:Y:S01]  /*5c10*/  ISETP.GT.U32.AND P4, PT, R2, R3, PT ;  /* 0x000000030200720c */ /* 0x000fe20003f84070 */
[----:B------:R-:W-:-:S04]  /*5c20*/  IMAD.HI.U32 R11, R9, R4, RZ ;  /* 0x00000004090b7227 */ /* 0x000fc800078e00ff */
[--C-:B------:R-:W-:Y:S01]  /*5c30*/  @!P0 IMAD.IADD R121, R121, 0x1, -R2.reuse ;  /* 0x0000000179798824 */ /* 0x100fe200078e0a02 */
[----:B------:R-:W-:Y:S01]  /*5c40*/  ISETP.GT.U32.AND P0, PT, R2, R124, PT ;  /* 0x0000007c0200720c */ /* 0x000fe20003f04070 */
[----:B------:R-:W-:Y:S02]  /*5c50*/  VIADD R14, R8, 0x1c ;  /* 0x0000001c080e7836 */ /* 0x000fe40000000000 */
[----:B------:R-:W-:Y:S01]  /*5c60*/  @!P1 IMAD.IADD R119, R119, 0x1, -R2 ;  /* 0x0000000177779824 */ /* 0x000fe200078e0a02 */
[----:B------:R-:W-:Y:S01]  /*5c70*/  ISETP.GT.U32.AND P1, PT, R2, R122, PT ;  /* 0x0000007a0200720c */ /* 0x000fe20003f24070 */
[----:B------:R-:W-:Y:S01]  /*5c80*/  IMAD.MOV R10, RZ, RZ, -R11 ;  /* 0x000000ffff0a7224 */ /* 0x000fe200078e0a0b */
[----:B------:R-:W-:Y:S01]  /*5c90*/  IABS R6, R14 ;  /* 0x0000000e00067213 */ /* 0x000fe20000000000 */
[----:B------:R-:W-:Y:S02]  /*5ca0*/  VIADD R0, R8, 0x18 ;  /* 0x0000001808007836 */ /* 0x000fe40000000000 */
[----:B------:R-:W-:-:S02]  /*5cb0*/  IMAD R4, R2, R10, R4 ;  /* 0x0000000a02047224 */ /* 0x000fc400078e0204 */
[----:B------:R-:W-:Y:S01]  /*5cc0*/  IMAD.HI.U32 R13, R9, R6, RZ ;  /* 0x00000006090d7227 */ /* 0x000fe200078e00ff */
[----:B------:R-:W-:-:S03]  /*5cd0*/  IABS R7, R0 ;  /* 0x0000000000077213 */ /* 0x000fc60000000000 */
[--C-:B------:R-:W-:Y:S01]  /*5ce0*/  @!P4 IMAD.IADD R3, R3, 0x1, -R2.reuse ;  /* 0x000000010303c824 */ /* 0x100fe200078e0a02 */
[----:B------:R-:W-:Y:S01]  /*5cf0*/  ISETP.GT.U32.AND P4, PT, R2, R4, PT ;  /* 0x000000040200720c */ /* 0x000fe20003f84070 */
[----:B------:R-:W-:Y:S02]  /*5d00*/  VIADD R18, R8, 0x14 ;  /* 0x0000001408127836 */ /* 0x000fe40000000000 */
[--C-:B------:R-:W-:Y:S01]  /*5d10*/  @!P0 IMAD.IADD R124, R124, 0x1, -R2.reuse ;  /* 0x000000017c7c8824 */ /* 0x100fe200078e0a02 */
[----:B------:R-:W-:Y:S01]  /*5d20*/  ISETP.GE.AND P0, PT, R5, RZ, PT ;  /* 0x000000ff0500720c */ /* 0x000fe20003f06270 */
[----:B------:R-:W-:Y:S02]  /*5d30*/  VIADD R17, R8, 0x10 ;  /* 0x0000001008117836 */ /* 0x000fe40000000000 */
[----:B------:R-:W-:Y:S01]  /*5d40*/  @!P1 IMAD.IADD R122, R122, 0x1, -R2 ;  /* 0x000000017a7a9824 */ /* 0x000fe200078e0a02 */
[----:B------:R-:W-:Y:S01]  /*5d50*/  ISETP.GE.AND P1, PT, R12, RZ, PT ;  /* 0x000000ff0c00720c */ /* 0x000fe20003f26270 */
[----:B------:R-:W-:Y:S01]  /*5d60*/  IMAD.MOV R11, RZ, RZ, -R13 ;  /* 0x000000ffff0b7224 */ /* 0x000fe200078e0a0d */
[----:B------:R-:W-:Y:S01]  /*5d70*/  IABS R10, R17 ;  /* 0x00000011000a7213 */ /* 0x000fe20000000000 */
[----:B------:R-:W-:-:S02]  /*5d80*/  VIADD R16, R8, 0xc ;  /* 0x0000000c08107836 */ /* 0x000fc40000000000 */
[C---:B------:R-:W-:Y:S02]  /*5d90*/  VIADD R13, R8.reuse, 0x8 ;  /* 0x00000008080d7836 */ /* 0x040fe40000000000 */
[----:B------:R-:W-:Y:S01]  /*5da0*/  VIADD R5, R8, 0x4 ;  /* 0x0000000408057836 */ /* 0x000fe20000000000 */
[----:B------:R-:W-:Y:S01]  /*5db0*/  IABS R8, R18 ;  /* 0x0000001200087213 */ /* 0x000fe20000000000 */
[----:B------:R-:W-:-:S03]  /*5dc0*/  IMAD.HI.U32 R12, R9, R7, RZ ;  /* 0x00000007090c7227 */ /* 0x000fc600078e00ff */
[----:B-1----:R-:W-:Y:S01]  /*5dd0*/  IABS R22, R5 ;  /* 0x0000000500167213 */ /* 0x002fe20000000000 */
[----:B------:R-:W-:Y:S01]  /*5de0*/  IMAD R6, R2, R11, R6 ;  /* 0x0000000b02067224 */ /* 0x000fe200078e0206 */
[----:B------:R-:W-:Y:S01]  /*5df0*/  IABS R11, R16 ;  /* 0x00000010000b7213 */ /* 0x000fe20000000000 */
[----:B------:R-:W-:Y:S02]  /*5e00*/  IMAD.MOV R12, RZ, RZ, -R12 ;  /* 0x000000ffff0c7224 */ /* 0x000fe400078e0a0c */
[----:B--2---:R-:W-:-:S04]  /*5e10*/  IMAD.HI.U32 R23, R9, R8, RZ ;  /* 0x0000000809177227 */ /* 0x004fc800078e00ff */
[----:B------:R-:W-:Y:S01]  /*5e20*/  @!P2 IMAD.MOV R118, RZ, RZ, -R118 ;  /* 0x000000ffff76a224 */ /* 0x000fe200078e0a76 */
[----:B------:R-:W-:Y:S01]  /*5e30*/  ISETP.GT.U32.AND P2, PT, R2, R124, PT ;  /* 0x0000007c0200720c */ /* 0x000fe20003f44070 */
[----:B---3--:R-:W-:-:S04]  /*5e40*/  IMAD.HI.U32 R90, R9, R10, RZ ;  /* 0x0000000a095a7227 */ /* 0x008fc800078e00ff */
[----:B------:R-:W-:Y:S01]  /*5e50*/  IMAD R7, R2, R12, R7 ;  /* 0x0000000c02077224 */ /* 0x000fe200078e0207 */
[----:B------:R-:W-:Y:S01]  /*5e60*/  IABS R12, R13 ;  /* 0x0000000d000c7213 */ /* 0x000fe20000000000 */
[----:B------:R-:W-:-:S04]  /*5e70*/  IMAD.HI.U32 R89, R9, R11, RZ ;  /* 0x0000000b09597227 */ /* 0x000fc800078e00ff */
[----:B------:R-:W-:Y:S01]  /*5e80*/  @!P4 IMAD.IADD R4, R4, 0x1, -R2 ;  /* 0x000000010404c824 */ /* 0x000fe200078e0a02 */
[C---:B------:R-:W-:Y:S01]  /*5e90*/  ISETP.GT.U32.AND P4, PT, R2.reuse, R6, PT ;  /* 0x000000060200720c */ /* 0x040fe20003f84070 */
[----:B------:R-:W-:Y:S02]  /*5ea0*/  IMAD.MOV R23, RZ, RZ, -R23 ;  /* 0x000000ffff177224 */ /* 0x000fe400078e0a17 */
[----:B------:R-:W-:Y:S02]  /*5eb0*/  IMAD.MOV R90, RZ, RZ, -R90 ;  /* 0x000000ffff5a7224 */ /* 0x000fe400078e0a5a */
[----:B------:R-:W-:Y:S02]  /*5ec0*/  IMAD.MOV R89, RZ, RZ, -R89 ;  /* 0x000000ffff597224 */ /* 0x000fe400078e0a59 */
[----:B------:R-:W-:Y:S02]  /*5ed0*/  IMAD R8, R2, R23, R8 ;  /* 0x0000001702087224 */ /* 0x000fe400078e0208 */
[----:B------:R-:W-:-:S04]  /*5ee0*/  IMAD.HI.U32 R88, R9, R12, RZ ;  /* 0x0000000c09587227 */ /* 0x000fc800078e00ff */
[----:B------:R-:W-:-:S04]  /*5ef0*/  IMAD.HI.U32 R23, R9, R22, RZ ;  /* 0x0000001609177227 */ /* 0x000fc800078e00ff */
[C---:B------:R-:W-:Y:S02]  /*5f00*/  IMAD R9, R2.reuse, R90, R10 ;  /* 0x0000005a02097224 */ /* 0x040fe400078e020a */
[----:B------:R-:W-:Y:S01]  /*5f10*/  IMAD R10, R2, R89, R11 ;  /* 0x00000059020a7224 */ /* 0x000fe200078e020b */
[----:B------:R-:W-:Y:S01]  /*5f20*/  @!P3 IADD3 R116, -R116, RZ, RZ ;  /* 0x000000ff7474b210 */ /* 0x000fe20007ffe1ff */
[--C-:B------:R-:W-:Y:S01]  /*5f30*/  @!P2 IMAD.IADD R124, R124, 0x1, -R2.reuse ;  /* 0x000000017c7ca824 */ /* 0x100fe200078e0a02 */
[----:B------:R-:W-:Y:S01]  /*5f40*/  ISETP.GT.U32.AND P3, PT, R2, R122, PT ;  /* 0x0000007a0200720c */ /* 0x000fe20003f64070 */
[----:B------:R-:W-:Y:S01]  /*5f50*/  @!P4 IMAD.IADD R6, R6, 0x1, -R2 ;  /* 0x000000010606c824 */ /* 0x000fe200078e0a02 */
[C---:B------:R-:W-:Y:S01]  /*5f60*/  ISETP.GT.U32.AND P2, PT, R2.reuse, R10, PT ;  /* 0x0000000a0200720c */ /* 0x040fe20003f44070 */
[----:B------:R-:W-:Y:S01]  /*5f70*/  @!P5 IMAD.MOV R117, RZ, RZ, -R117 ;  /* 0x000000ffff75d224 */ /* 0x000fe200078e0a75 */
[C---:B------:R-:W-:Y:S01]  /*5f80*/  ISETP.GT.U32.AND P4, PT, R2.reuse, R123, PT ;  /* 0x0000007b0200720c */ /* 0x040fe20003f84070 */
[----:B------:R-:W-:Y:S01]  /*5f90*/  @!P1 IMAD.MOV R120, RZ, RZ, -R120 ;  /* 0x000000ffff789224 */ /* 0x000fe200078e0a78 */
[C---:B------:R-:W-:Y:S01]  /*5fa0*/  ISETP.GT.U32.AND P5, PT, R2.reuse, R3, PT ;  /* 0x000000030200720c */ /* 0x040fe20003fa4070 */
[----:B------:R-:W-:Y:S01]  /*5fb0*/  @!P0 IMAD.MOV R121, RZ, RZ, -R121 ;  /* 0x000000ffff798224 */ /* 0x000fe200078e0a79 */
[C---:B------:R-:W-:Y:S01]  /*5fc0*/  ISETP.GT.U32.AND P1, PT, R2.reuse, R4, PT ;  /* 0x000000040200720c */ /* 0x040fe20003f24070 */
[----:B------:R-:W-:Y:S01]  /*5fd0*/  @!P6 IMAD.MOV R119, RZ, RZ, -R119 ;  /* 0x000000ffff77e224 */ /* 0x000fe200078e0a77 */
[----:B------:R-:W-:Y:S01]  /*5fe0*/  ISETP.GT.U32.AND P0, PT, R2, R7, PT ;  /* 0x000000070200720c */ /* 0x000fe20003f04070 */
[----:B------:R-:W-:Y:S01]  /*5ff0*/  IMAD.MOV R88, RZ, RZ, -R88 ;  /* 0x000000ffff587224 */ /* 0x000fe200078e0a58 */
[----:B------:R-:W2:Y:S01]  /*6000*/  LDL.LU R90, [R1+0x5c4] ;  /* 0x0005c400015a7983 */ /* 0x000ea20000300800 */
[----:B------:R-:W-:-:S02]  /*6010*/  @!P3 IMAD.IADD R122, R122, 0x1, -R2 ;  /* 0x000000017a7ab824 */ /* 0x000fc400078e0a02 */
[--C-:B------:R-:W-:Y:S01]  /*6020*/  @!P2 IMAD.IADD R10, R10, 0x1, -R2.reuse ;  /* 0x000000010a0aa824 */ /* 0x100fe200078e0a02 */
[----:B------:R-:W-:Y:S01]  /*6030*/  ISETP.GE.AND P2, PT, R125, RZ, PT ;  /* 0x000000ff7d00720c */ /* 0x000fe20003f46270 */
[----:B------:R-:W-:Y:S01]  /*6040*/  @!P4 IMAD.IADD R123, R123, 0x1, -R2 ;  /* 0x000000017b7bc824 */ /* 0x000fe200078e0a02 */
[C---:B------:R-:W-:Y:S01]  /*6050*/  ISETP.GT.U32.AND P3, PT, R2.reuse, R8, PT ;  /* 0x000000080200720c */ /* 0x040fe20003f64070 */
[----:B------:R-:W0:Y:S01]  /*6060*/  S2R R125, SR_TID.X ;  /* 0x00000000007d7919 */ /* 0x000e220000002100 */
[C---:B------:R-:W-:Y:S02]  /*6070*/  ISETP.GT.U32.AND P4, PT, R2.reuse, R9, PT ;  /* 0x000000090200720c */ /* 0x040fe40003f84070 */
[C---:B------:R-:W-:Y:S01]  /*6080*/  ISETP.GT.U32.AND P6, PT, R2.reuse, R6, PT ;  /* 0x000000060200720c */ /* 0x040fe20003fc4070 */
[----:B------:R-:W-:Y:S01]  /*6090*/  IMAD R11, R2, R88, R12 ;  /* 0x00000058020b7224 */ /* 0x000fe200078e020c */
[----:B------:R-:W3:Y:S01]  /*60a0*/  LDL.LU R89, [R1+0x5c0] ;  /* 0x0005c00001597983 */ /* 0x000ee20000300800 */
[----:B------:R-:W-:-:S02]  /*60b0*/  IMAD.MOV R12, RZ, RZ, -R23 ;  /* 0x000000ffff0c7224 */ /* 0x000fc400078e0a17 */
[----:B------:R-:W-:Y:S01]  /*60c0*/  @!P5 IMAD.IADD R3, R3, 0x1, -R2 ;  /* 0x000000010303d824 */ /* 0x000fe200078e0a02 */
[C---:B------:R-:W-:Y:S01]  /*60d0*/  ISETP.GT.U32.AND P5, PT, R2.reuse, R11, PT ;  /* 0x0000000b0200720c */ /* 0x040fe20003fa4070 */
[----:B------:R-:W-:Y:S01]  /*60e0*/  IMAD R12, R2, R12, R22 ;  /* 0x0000000c020c7224 */ /* 0x000fe200078e0216 */
[----:B------:R-:W4:Y:S01]  /*60f0*/  LDL.LU R88, [R1+0x5bc] ;  /* 0x0005bc0001587983 */ /* 0x000f220000300800 */
[--C-:B------:R-:W-:Y:S01]  /*6100*/  @!P1 IMAD.IADD R4, R4, 0x1, -R2.reuse ;  /* 0x0000000104049824 */ /* 0x100fe200078e0a02 */
[----:B------:R-:W-:Y:S01]  /*6110*/  ISETP.GE.AND P1, PT, R21, RZ, PT ;  /* 0x000000ff1500720c */ /* 0x000fe20003f26270 */
[--C-:B------:R-:W-:Y:S01]  /*6120*/  @!P0 IMAD.IADD R7, R7, 0x1, -R2.reuse ;  /* 0x0000000107078824 */ /* 0x100fe200078e0a02 */
[----:B------:R-:W-:Y:S01]  /*6130*/  ISETP.GE.AND P0, PT, R20, RZ, PT ;  /* 0x000000ff1400720c */ /* 0x000fe20003f06270 */
[--C-:B------:R-:W-:Y:S01]  /*6140*/  @!P3 IMAD.IADD R8, R8, 0x1, -R2.reuse ;  /* 0x000000010808b824 */ /* 0x100fe200078e0a02 */
[----:B------:R-:W-:Y:S01]  /*6150*/  ISETP.GE.AND P3, PT, R19, RZ, PT ;  /* 0x000000ff1300720c */ /* 0x000fe20003f66270 */
[--C-:B------:R-:W-:Y:S01]  /*6160*/  @!P4 IMAD.IADD R9, R9, 0x1, -R2.reuse ;  /* 0x000000010909c824 */ /* 0x100fe200078e0a02 */
[----:B------:R-:W-:Y:S01]  /*6170*/  ISETP.GE.AND P4, PT, R15, RZ, PT ;  /* 0x000000ff0f00720c */ /* 0x000fe20003f86270 */
[--C-:B------:R-:W-:Y:S01]  /*6180*/  @!P6 IMAD.IADD R6, R6, 0x1, -R2.reuse ;  /* 0x000000010606e824 */ /* 0x100fe200078e0a02 */
[----:B------:R-:W-:Y:S01]  /*6190*/  ISETP.GT.U32.AND P6, PT, R2, R12, PT ;  /* 0x0000000c0200720c */ /* 0x000fe20003fc4070 */
[----:B------:R-:W-:Y:S01]  /*61a0*/  @!P5 IMAD.IADD R11, R11, 0x1, -R2 ;  /* 0x000000010b0bd824 */ /* 0x000fe200078e0a02 */
[----:B------:R-:W-:Y:S01]  /*61b0*/  ISETP.GE.AND P5, PT, R14, RZ, PT ;  /* 0x000000ff0e00720c */ /* 0x000fe20003fa6270 */
[----:B------:R-:W5:Y:S02]  /*61c0*/  LDL.LU R23, [R1+0x5b8] ;  /* 0x0005b80001177983 */ /* 0x000f640000300800 */
        /* <DEDUP_REMOVED lines=8> */
[----:B------:R-:W-:Y:S01]  /*6250*/  @!P6 IMAD.IADD R12, R12, 0x1, -R2 ;  /* 0x000000010c0ce824 */ /* 0x000fe200078e0a02 */
[----:B------:R-:W-:Y:S01]  /*6260*/  ISETP.GT.U32.AND P6, PT, R2, R11, PT ;  /* 0x0000000b0200720c */ /* 0x000fe20003fc4070 */
[----:B------:R-:W2:Y:S01]  /*6270*/  LDL.LU R22, [R1+0x5b4] ;  /* 0x0005b40001167983 */ /* 0x000ea20000300800 */
[----:B0-----:R-:W-:-:S03]  /*6280*/  SHF.R.U32.HI R14, RZ, 0x5, R125 ;  /* 0x00000005ff0e7819 */ /* 0x001fc6000001167d */
[----:B------:R-:W5:Y:S01]  /*6290*/  LDL.LU R21, [R1+0x5b0] ;  /* 0x0005b00001157983 */ /* 0x000f620000300800 */
[----:B------:R-:W-:-:S03]  /*62a0*/  R2UR UR42, R14 ;  /* 0x000000000e2a72ca */ /* 0x000fc600000e0000 */
[----:B------:R-:W5:Y:S01]  /*62b0*/  LDL.LU R20, [R1+0x5ac] ;  /* 0x0005ac0001147983 */ /* 0x000f620000300800 */
[----:B------:R-:W-:-:S03]  /*62c0*/  @!P5 IMAD.MOV R6, RZ, RZ, -R6 ;  /* 0x000000ffff06d224 */ /* 0x000fc600078e0a06 */
[----:B------:R-:W5:Y:S01]  /*62d0*/  LDL.LU R19, [R1+0x5a8] ;  /* 0x0005a80001137983 */ /* 0x000f620000300800 */
[----:B------:R-:W-:Y:S01]  /*62e0*/  ISETP.GE.AND P5, PT, R0, RZ, PT ;  /* 0x000000ff0000720c */ /* 0x000fe20003fa6270 */
[--C-:B------:R-:W-:Y:S02]  /*62f0*/  @!P1 IMAD.IADD R7, R7, 0x1, -R2.reuse ;  /* 0x0000000107079824 */ /* 0x100fe400078e0a02 */
[----:B------:R-:W3:Y:S01]  /*6300*/  LDL.LU R15, [R1+0x14] ;  /* 0x00001400010f7983 */ /* 0x000ee20000300800 */
[----:B------:R-:W-:Y:S01]  /*6310*/  ISETP.GE.AND P1, PT, R18, RZ, PT ;  /* 0x000000ff1200720c */ /* 0x000fe20003f26270 */
[--C-:B------:R-:W-:Y:S02]  /*6320*/  @!P0 IMAD.IADD R8, R8, 0x1, -R2.reuse ;  /* 0x0000000108088824 */ /* 0x100fe400078e0a02 */
[----:B------:R-:W4:Y:S01]  /*6330*/  LDL.LU R14, [R1+0x10] ;  /* 0x00001000010e7983 */ /* 0x000f220000300800 */
[----:B------:R-:W-:Y:S01]  /*6340*/  ISETP.GE.AND P0, PT, R17, RZ, PT ;  /* 0x000000ff1100720c */ /* 0x000fe20003f06270 */
[----:B------:R-:W-:-:S02]  /*6350*/  @!P3 IMAD.IADD R9, R9, 0x1, -R2 ;  /* 0x000000010909b824 */ /* 0x000fc400078e0a02 */
[----:B------:R-:W2:Y:S01]  /*6360*/  LDL.LU R125, [R1+0xc] ;  /* 0x00000c00017d7983 */ /* 0x000ea20000300800 */
[----:B------:R-:W-:Y:S01]  /*6370*/  ISETP.GE.AND P3, PT, R16, RZ, PT ;  /* 0x000000ff1000720c */ /* 0x000fe20003f66270 */
[--C-:B------:R-:W-:Y:S02]  /*6380*/  @!P4 IMAD.IADD R10, R10, 0x1, -R2.reuse ;  /* 0x000000010a0ac824 */ /* 0x100fe400078e0a02 */
[----:B------:R-:W5:Y:S01]  /*6390*/  LDL.LU R0, [R1+0x8] ;  /* 0x0000080001007983 */ /* 0x000f620000300800 */
[----:B------:R-:W-:Y:S01]  /*63a0*/  ISETP.GE.AND P4, PT, R13, RZ, PT ;  /* 0x000000ff0d00720c */ /* 0x000fe20003f86270 */
[----:B------:R-:W-:Y:S02]  /*63b0*/  @!P6 IMAD.IADD R11, R11, 0x1, -R2 ;  /* 0x000000010b0be824 */ /* 0x000fe400078e0a02 */
[----:B------:R-:W5:Y:S01]  /*63c0*/  LDL.LU R18, [R1+0x5a4] ;  /* 0x0005a40001127983 */ /* 0x000f620000300800 */
[----:B------:R-:W-:Y:S01]  /*63d0*/  ISETP.GE.AND P6, PT, R5, RZ, PT ;  /* 0x000000ff0500720c */ /* 0x000fe20003fc6270 */
[----:B------:R-:W-:Y:S01]  /*63e0*/  @!P2 IMAD.MOV R4, RZ, RZ, -R4 ;  /* 0x000000ffff04a224 */ /* 0x000fe200078e0a04 */
[----:B------:R-:W-:Y:S01]  /*63f0*/  ISETP.GT.U32.AND P2, PT, R2, R12, PT ;  /* 0x0000000c0200720c */ /* 0x000fe20003f44070 */
[----:B------:R-:W5:Y:S04]  /*6400*/  LDL.LU R17, [R1+0x5a0] ;  /* 0x0005a00001117983 */ /* 0x000f680000300800 */
[----:B------:R-:W5:Y:S04]  /*6410*/  LDL.LU R16, [R1+0x59c] ;  /* 0x00059c0001107983 */ /* 0x000f680000300800 */
[----:B------:R-:W5:Y:S04]  /*6420*/  LDL.LU R13, [R1+0x598] ;  /* 0x00059800010d7983 */ /* 0x000f680000300800 */
[----:B------:R-:W3:Y:S01]  /*6430*/  LDL.LU R5, [R1+0x594] ;  /* 0x0005940001057983 */ /* 0x000ee20000300800 */
[----:B------:R-:W-:-:S03]  /*6440*/  @!P2 IMAD.IADD R12, R12, 0x1, -R2 ;  /* 0x000000010c0ca824 */ /* 0x000fc600078e0a02 */
[----:B------:R-:W5:Y:S01]  /*6450*/  LDL.LU R2, [R1+0x4] ;  /* 0x0000040001027983 */ /* 0x000f620000300800 */
[----:B---3--:R-:W-:Y:S02]  /*6460*/  ISETP.NE.AND P2, PT, R5, RZ, PT ;  /* 0x000000ff0500720c */ /* 0x008fe40003f45270 */
[----:B------:R-:W-:-:S04]  /*6470*/  LOP3.LUT R5, RZ, R5, RZ, 0x33, !PT ;  /* 0x00000005ff057212 */ /* 0x000fc800078e33ff */
[C---:B------:R-:W-:Y:S02]  /*6480*/  SEL R15, R5.reuse, R15, !P2 ;  /* 0x0000000f050f7207 */ /* 0x040fe40005000000 */
[C---:B----4-:R-:W-:Y:S02]  /*6490*/  SEL R14, R5.reuse, R14, !P2 ;  /* 0x0000000e050e7207 */ /* 0x050fe40005000000 */
[C---:B--2---:R-:W-:Y:S01]  /*64a0*/  SEL R125, R5.reuse, R125, !P2 ;  /* 0x0000007d057d7207 */ /* 0x044fe20005000000 */
[----:B------:R0:W-:Y:S01]  /*64b0*/  STL [R1+0x7c], R15 ;  /* 0x00007c0f01007387 */ /* 0x0001e20000100800 */
[----:B-----5:R-:W-:-:S03]  /*64c0*/  SEL R0, R5, R0, !P2 ;  /* 0x0000000005007207 */ /* 0x020fc60005000000 */
[----:B0-----:R-:W2:Y:S04]  /*64d0*/  LDL.LU R15, [R1+0x590] ;  /* 0x00059000010f7983 */ /* 0x001ea80000300800 */
[----:B------:R0:W-:Y:S04]  /*64e0*/  STL [R1+0x78], R14 ;  /* 0x0000780e01007387 */ /* 0x0001e80000100800 */
[----:B0-----:R-:W3:Y:S04]  /*64f0*/  LDL.LU R14, [R1+0x58c] ;  /* 0x00058c00010e7983 */ /* 0x001ee80000300800 */
[----:B------:R0:W-:Y:S04]  /*6500*/  STL [R1+0x74], R125 ;  /* 0x0000747d01007387 */ /* 0x0001e80000100800 */
[----:B0-----:R-:W4:Y:S04]  /*6510*/  LDL.LU R125, [R1+0x588] ;  /* 0x00058800017d7983 */ /* 0x001f280000300800 */
[----:B------:R0:W-:Y:S04]  /*6520*/  STL [R1+0x70], R0 ;  /* 0x0000700001007387 */ /* 0x0001e80000100800 */
[----:B0-----:R-:W5:Y:S01]  /*6530*/  LDL.LU R0, [R1+0x584] ;  /* 0x0005840001007983 */ /* 0x001f620000300800 */
[----:B------:R-:W-:-:S05]  /*6540*/  SEL R2, R5, R2, !P2 ;  /* 0x0000000205027207 */ /* 0x000fca0005000000 */
[----:B------:R5:W-:Y:S01]  /*6550*/  STL [R1+0x6c], R2 ;  /* 0x00006c0201007387 */ /* 0x000be20000100800 */
[C---:B------:R-:W-:Y:S02]  /*6560*/  SEL R22, R5.reuse, R22, !P2 ;  /* 0x0000001605167207 */ /* 0x040fe40005000000 */
[C---:B------:R-:W-:Y:S02]  /*6570*/  SEL R88, R5.reuse, R88, !P2 ;  /* 0x0000005805587207 */ /* 0x040fe40005000000 */
[C---:B------:R-:W-:Y:S02]  /*6580*/  SEL R89, R5.reuse, R89, !P2 ;  /* 0x0000005905597207 */ /* 0x040fe40005000000 */
[C---:B------:R-:W-:Y:S02]  /*6590*/  SEL R90, R5.reuse, R90, !P2 ;  /* 0x0000005a055a7207 */ /* 0x040fe40005000000 */
[C---:B------:R-:W-:Y:S01]  /*65a0*/  SEL R91, R5.reuse, R91, !P2 ;  /* 0x0000005b055b7207 */ /* 0x040fe20005000000 */
[----:B------:R-:W-:Y:S01]  /*65b0*/  @!P5 IMAD.MOV R7, RZ, RZ, -R7 ;  /* 0x000000ffff07d224 */ /* 0x000fe200078e0a07 */
[----:B-----5:R-:W-:-:S02]  /*65c0*/  SEL R2, R5, R0, !P2 ;  /* 0x0000000005027207 */ /* 0x020fc40005000000 */
[----:B------:R-:W5:Y:S01]  /*65d0*/  LDL.LU R0, [R1+0x580] ;  /* 0x0005800001007983 */ /* 0x000f620000300800 */
[C---:B----4-:R-:W-:Y:S02]  /*65e0*/  SEL R125, R5.reuse, R125, !P2 ;  /* 0x0000007d057d7207 */ /* 0x050fe40005000000 */
[C---:B---3--:R-:W-:Y:S01]  /*65f0*/  SEL R14, R5.reuse, R14, !P2 ;  /* 0x0000000e050e7207 */ /* 0x048fe20005000000 */
[----:B------:R2:W-:Y:S04]  /*6600*/  STL [R1+0x68], R2 ;  /* 0x0000680201007387 */ /* 0x0005e80000100800 */
[----:B------:R-:W-:Y:S01]  /*6610*/  STL [R1+0x64], R125 ;  /* 0x0000647d01007387 */ /* 0x000fe20000100800 */
[----:B--2---:R-:W-:-:S03]  /*6620*/  SEL R2, R5, R15, !P2 ;  /* 0x0000000f05027207 */ /* 0x004fc60005000000 */
[----:B------:R0:W-:Y:S01]  /*6630*/  STL [R1+0x60], R14 ;  /* 0x0000600e01007387 */ /* 0x0001e20000100800 */
[----:B------:R-:W-:-:S03]  /*6640*/  SEL R15, R5, R16, !P2 ;  /* 0x00000010050f7207 */ /* 0x000fc60005000000 */
[----:B------:R1:W-:Y:S01]  /*6650*/  STL [R1+0x5c], R2 ;  /* 0x00005c0201007387 */ /* 0x0003e20000100800 */
[----:B0-----:R-:W-:-:S03]  /*6660*/  SEL R14, R5, R17, !P2 ;  /* 0x00000011050e7207 */ /* 0x001fc60005000000 */
[----:B------:R0:W-:Y:S01]  /*6670*/  STL [R1+0x58], R15 ;  /* 0x0000580f01007387 */ /* 0x0001e20000100800 */
[----:B-1----:R-:W-:-:S03]  /*6680*/  SEL R2, R5, R18, !P2 ;  /* 0x0000001205027207 */ /* 0x002fc60005000000 */
[----:B------:R1:W-:Y:S04]  /*6690*/  STL [R1+0x54], R14 ;  /* 0x0000540e01007387 */ /* 0x0003e80000100800 */
[----:B------:R2:W-:Y:S01]  /*66a0*/  STL [R1+0x50], R2 ;  /* 0x0000500201007387 */ /* 0x0005e20000100800 */
[C---:B0-----:R-:W-:Y:S02]  /*66b0*/  SEL R15, R5.reuse, R19, !P2 ;  /* 0x00000013050f7207 */ /* 0x041fe40005000000 */
[----:B-1----:R-:W-:-:S03]  /*66c0*/  SEL R14, R5, R20, !P2 ;  /* 0x00000014050e7207 */ /* 0x002fc60005000000 */
[----:B------:R-:W-:Y:S01]  /*66d0*/  STL [R1+0x4c], R15 ;  /* 0x00004c0f01007387 */ /* 0x000fe20000100800 */
[C---:B------:R-:W-:Y:S02]  /*66e0*/  SEL R20, R5.reuse, R24, !P2 ;  /* 0x0000001805147207 */ /* 0x040fe40005000000 */
[C---:B--2---:R-:W-:Y:S02]  /*66f0*/  SEL R2, R5.reuse, R21, !P2 ;  /* 0x0000001505027207 */ /* 0x044fe40005000000 */
[C---:B------:R-:W-:Y:S01]  /*6700*/  SEL R21, R5.reuse, R23, !P2 ;  /* 0x0000001705157207 */ /* 0x040fe20005000000 */
[----:B------:R-:W-:Y:S04]  /*6710*/  STL [R1+0x48], R14 ;  /* 0x0000480e01007387 */ /* 0x000fe80000100800 */
[----:B------:R-:W-:Y:S04]  /*6720*/  STL [R1+0x574], R22 ;  /* 0x0005741601007387 */ /* 0x000fe80000100800 */
[----:B------:R0:W-:Y:S04]  /*6730*/  STL [R1+0x44], R2 ;  /* 0x0000440201007387 */ /* 0x0001e80000100800 */
[----:B------:R-:W-:Y:S04]  /*6740*/  STL [R1+0x578], R21 ;  /* 0x0005781501007387 */ /* 0x000fe80000100800 */
[----:B------:R1:W-:Y:S01]  /*6750*/  STL [R1+0x57c], R20 ;  /* 0x00057c1401007387 */ /* 0x0003e20000100800 */
[----:B0-----:R-:W-:-:S02]  /*6760*/  SEL R2, R5, R32, !P2 ;  /* 0x0000002005027207 */ /* 0x001fc40005000000 */
[C---:B-1----:R-:W-:Y:S02]  /*6770*/  SEL R20, R5.reuse, R31, !P2 ;  /* 0x0000001f05147207 */ /* 0x042fe40005000000 */
[----:B------:R-:W-:-:S03]  /*6780*/  SEL R21, R5, R33, !P2 ;  /* 0x0000002105157207 */ /* 0x000fc60005000000 */
[----:B------:R0:W-:Y:S04]  /*6790*/  STL [R1+0x40], R20 ;  /* 0x0000401401007387 */ /* 0x0001e80000100800 */
        /* <DEDUP_REMOVED lines=8> */
[----:B------:R0:W-:Y:S01]  /*6820*/  STL [R1+0x2c], R21 ;  /* 0x00002c1501007387 */ /* 0x0001e20000100800 */
[----:B--2---:R-:W-:-:S03]  /*6830*/  SEL R2, R5, R38, !P2 ;  /* 0x0000002605027207 */ /* 0x004fc60005000000 */
        /* <DEDUP_REMOVED lines=12> */
[----:B------:R1:W-:Y:S01]  /*6900*/  STL [R1], R20 ;  /* 0x0000001401007387 */ /* 0x0003e20000100800 */
[----:B------:R-:W-:-:S03]  /*6910*/  SEL R125, R5, R48, !P2 ;  /* 0x00000030057d7207 */ /* 0x000fc60005000000 */
[----:B------:R2:W-:Y:S01]  /*6920*/  STL [R1+0xc], R2 ;  /* 0x00000c0201007387 */ /* 0x0005e20000100800 */
[C---:B0-----:R-:W-:Y:S02]  /*6930*/  SEL R21, R5.reuse, R45, !P2 ;  /* 0x0000002d05157207 */ /* 0x041fe40005000000 */
[----:B-1----:R-:W-:-:S03]  /*6940*/  SEL R20, R5, R46, !P2 ;  /* 0x0000002e05147207 */ /* 0x002fc60005000000 */
[----:B------:R-:W-:Y:S01]  /*6950*/  STL [R1+0x10], R21 ;  /* 0x0000101501007387 */ /* 0x000fe20000100800 */
[----:B--2---:R-:W-:-:S03]  /*6960*/  SEL R2, R5, R47, !P2 ;  /* 0x0000002f05027207 */ /* 0x004fc60005000000 */
[----:B------:R-:W-:Y:S04]  /*6970*/  STL [R1+0x8], R20 ;  /* 0x0000081401007387 */ /* 0x000fe80000100800 */
[----:B------:R0:W-:Y:S04]  /*6980*/  STL [R1+0x560], R125 ;  /* 0x0005607d01007387 */ /* 0x0001e80000100800 */
[----:B------:R-:W-:Y:S04]  /*6990*/  STL [R1+0x4], R2 ;  /* 0x0000040201007387 */ /* 0x000fe80000100800 */
[----:B0-----:R-:W2:Y:S04]  /*69a0*/  LDL.LU R125, [R1+0x54] ;  /* 0x00005400017d7983 */ /* 0x001ea80000300800 */
[----:B------:R0:W-:Y:S01]  /*69b0*/  STL [R1+0x564], R88 ;  /* 0x0005645801007387 */ /* 0x0001e20000100800 */
[----:B------:R-:W-:Y:S01]  /*69c0*/  @!P1 IMAD.MOV R8, RZ, RZ, -R8 ;  /* 0x000000ffff089224 */ /* 0x000fe200078e0a08 */
[C---:B------:R-:W-:Y:S01]  /*69d0*/  SEL R38, R5.reuse, R4, !P2 ;  /* 0x0000000405267207 */ /* 0x040fe20005000000 */
[----:B------:R-:W-:Y:S01]  /*69e0*/  @!P0 IMAD.MOV R9, RZ, RZ, -R9 ;  /* 0x000000ffff098224 */ /* 0x000fe200078e0a09 */
[----:B0-----:R-:W3:Y:S04]  /*69f0*/  LDL.LU R88, [R1+0x58] ;  /* 0x0000580001587983 */ /* 0x001ee80000300800 */
[----:B------:R0:W-:Y:S01]  /*6a00*/  STL [R1+0x568], R89 ;  /* 0x0005685901007387 */ /* 0x0001e20000100800 */
[----:B------:R-:W-:Y:S01]  /*6a10*/  @!P3 IMAD.MOV R10, RZ, RZ, -R10 ;  /* 0x000000ffff0ab224 */ /* 0x000fe200078e0a0a */
[----:B------:R-:W-:-:S02]  /*6a20*/  SEL R40, R5, R6, !P2 ;  /* 0x0000000605287207 */ /* 0x000fc40005000000 */
[C---:B------:R-:W-:Y:S01]  /*6a30*/  SEL R42, R5.reuse, R7, !P2 ;  /* 0x00000007052a7207 */ /* 0x040fe20005000000 */
[----:B0-----:R-:W4:Y:S04]  /*6a40*/  LDL.LU R89, [R1+0x5c] ;  /* 0x00005c0001597983 */ /* 0x001f280000300800 */
[----:B------:R0:W-:Y:S01]  /*6a50*/  STL [R1+0x56c], R90 ;  /* 0x00056c5a01007387 */ /* 0x0001e20000100800 */
[C---:B------:R-:W-:Y:S02]  /*6a60*/  SEL R43, R5.reuse, R8, !P2 ;  /* 0x00000008052b7207 */ /* 0x040fe40005000000 */
[C---:B------:R-:W-:Y:S01]  /*6a70*/  SEL R44, R5.reuse, R9, !P2 ;  /* 0x00000009052c7207 */ /* 0x040fe20005000000 */
[----:B0-----:R-:W4:Y:S04]  /*6a80*/  LDL.LU R90, [R1+0x60] ;  /* 0x00006000015a7983 */ /* 0x001f280000300800 */
[----:B------:R0:W-:Y:S01]  /*6a90*/  STL [R1+0x570], R91 ;  /* 0x0005705b01007387 */ /* 0x0001e20000100800 */
[----:B------:R-:W-:-:S03]  /*6aa0*/  SEL R45, R5, R10, !P2 ;  /* 0x0000000a052d7207 */ /* 0x000fc60005000000 */
[----:B0-----:R-:W4:Y:S04]  /*6ab0*/  LDL.LU R91, [R1+0x64] ;  /* 0x00006400015b7983 */ /* 0x001f280000300800 */
[----:B------:R-:W4:Y:S04]  /*6ac0*/  LDL.LU R4, [R1+0x68] ;  /* 0x0000680001047983 */ /* 0x000f280000300800 */
[----:B------:R-:W4:Y:S04]  /*6ad0*/  LDL.LU R6, [R1+0x6c] ;  /* 0x00006c0001067983 */ /* 0x000f280000300800 */
[----:B------:R-:W4:Y:S04]  /*6ae0*/  LDL.LU R7, [R1+0x70] ;  /* 0x0000700001077983 */ /* 0x000f280000300800 */
[----:B------:R-:W4:Y:S04]  /*6af0*/  LDL.LU R8, [R1+0x74] ;  /* 0x0000740001087983 */ /* 0x000f280000300800 */
[----:B------:R-:W4:Y:S04]  /*6b00*/  LDL.LU R9, [R1+0x78] ;  /* 0x0000780001097983 */ /* 0x000f280000300800 */
[----:B------:R-:W4:Y:S04]  /*6b10*/  LDL.LU R10, [R1+0x7c] ;  /* 0x00007c00010a7983 */ /* 0x000f280000300800 */
[----:B------:R-:W4:Y:S04]  /*6b20*/  LDL.LU R20, [R1+0x50] ;  /* 0x0000500001147983 */ /* 0x000f280000300800 */
[----:B------:R-:W4:Y:S01]  /*6b30*/  LDL.LU R21, [R1+0x4c] ;  /* 0x00004c0001157983 */ /* 0x000f220000300800 */
[----:B-----5:R-:W-:-:S05]  /*6b40*/  IMAD R0, R0, UR6, RZ ;  /* 0x0000000600007c24 */ /* 0x020fca000f8e02ff */
[----:B------:R0:W-:Y:S04]  /*6b50*/  STL [R1+0x80], R0 ;  /* 0x0000800001007387 */ /* 0x0001e80000100800 */
[----:B------:R-:W5:Y:S01]  /*6b60*/  LDL.LU R22, [R1+0x48] ;  /* 0x0000480001167983 */ /* 0x000f620000300800 */
[----:B------:R-:W-:Y:S01]  /*6b70*/  SEL R13, R5, R13, !P2 ;  /* 0x0000000d050d7207 */ /* 0x000fe20005000000 */
[----:B------:R-:W-:Y:S02]  /*6b80*/  @!P6 IMAD.MOV R12, RZ, RZ, -R12 ;  /* 0x000000ffff0ce224 */ /* 0x000fe400078e0a0c */
[----:B------:R-:W-:Y:S01]  /*6b90*/  @!P4 IMAD.MOV R11, RZ, RZ, -R11 ;  /* 0x000000ffff0bc224 */ /* 0x000fe200078e0a0b */
[----:B------:R-:W5:Y:S01]  /*6ba0*/  LDL.LU R23, [R1+0x44] ;  /* 0x0000440001177983 */ /* 0x000f620000300800 */
[----:B------:R-:W-:Y:S01]  /*6bb0*/  IMAD R41, R13, UR4, RZ ;  /* 0x000000040d297c24 */ /* 0x000fe2000f8e02ff */
[----:B------:R-:W-:-:S02]  /*6bc0*/  SEL R47, R5, R12, !P2 ;  /* 0x0000000c052f7207 */ /* 0x000fc40005000000 */
[----:B------:R-:W5:Y:S01]  /*6bd0*/  LDL.LU R13, [R1+0x40] ;  /* 0x00004000010d7983 */ /* 0x000f620000300800 */
[----:B------:R-:W-:-:S03]  /*6be0*/  SEL R46, R5, R11, !P2 ;  /* 0x0000000b052e7207 */ /* 0x000fc60005000000 */
[----:B------:R-:W5:Y:S04]  /*6bf0*/  LDL.LU R12, [R1+0x3c] ;  /* 0x00003c00010c7983 */ /* 0x000f680000300800 */
[----:B------:R-:W5:Y:S01]  /*6c00*/  LDL.LU R11, [R1+0x38] ;  /* 0x00003800010b7983 */ /* 0x000f620000300800 */
[C---:B------:R-:W-:Y:S02]  /*6c10*/  SEL R19, R5.reuse, R25, !P2 ;  /* 0x0000001905137207 */ /* 0x040fe40005000000 */
[C---:B------:R-:W-:Y:S02]  /*6c20*/  SEL R18, R5.reuse, R26, !P2 ;  /* 0x0000001a05127207 */ /* 0x040fe40005000000 */
[C---:B------:R-:W-:Y:S02]  /*6c30*/  SEL R17, R5.reuse, R27, !P2 ;  /* 0x0000001b05117207 */ /* 0x040fe40005000000 */
[----:B------:R-:W-:-:S02]  /*6c40*/  SEL R16, R5, R28, !P2 ;  /* 0x0000001c05107207 */ /* 0x000fc40005000000 */
[C---:B------:R-:W-:Y:S02]  /*6c50*/  SEL R15, R5.reuse, R29, !P2 ;  /* 0x0000001d050f7207 */ /* 0x040fe40005000000 */
[C---:B------:R-:W-:Y:S02]  /*6c60*/  SEL R14, R5.reuse, R30, !P2 ;  /* 0x0000001e050e7207 */ /* 0x040fe40005000000 */
        /* <DEDUP_REMOVED lines=72> */
[----:B------:R-:W-:Y:S01]  /*70f0*/  SEL R37, R5, R3, !P2 ;  /* 0x0000000305257207 */ /* 0x000fe20005000000 */
[----:B---3--:R-:W-:Y:S01]  /*7100*/  IMAD R28, R88, UR4, RZ ;  /* 0x00000004581c7c24 */ /* 0x008fe2000f8e02ff */
[----:B------:R-:W1:Y:S01]  /*7110*/  LDC.64 R2, c[0x0][0x218] ;  /* 0x00008600ff027b82 */ /* 0x000e620000000a00 */
[----:B--2---:R-:W-:Y:S02]  /*7120*/  IMAD R27, R125, UR4, RZ ;  /* 0x000000047d1b7c24 */ /* 0x004fe4000f8e02ff */
[----:B------:R-:W-:Y:S02]  /*7130*/  IMAD R17, R17, UR4, RZ ;  /* 0x0000000411117c24 */ /* 0x000fe4000f8e02ff */
[----:B----4-:R-:W-:-:S02]  /*7140*/  IMAD R29, R89, UR4, RZ ;  /* 0x00000004591d7c24 */ /* 0x010fc4000f8e02ff */
[----:B------:R-:W-:Y:S02]  /*7150*/  IMAD R30, R90, UR4, RZ ;  /* 0x000000045a1e7c24 */ /* 0x000fe4000f8e02ff */
[----:B------:R-:W-:Y:S02]  /*7160*/  IMAD R31, R91, UR4, RZ ;  /* 0x000000045b1f7c24 */ /* 0x000fe4000f8e02ff */
[----:B------:R-:W-:Y:S02]  /*7170*/  IMAD R32, R4, UR4, RZ ;  /* 0x0000000404207c24 */ /* 0x000fe4000f8e02ff */
[----:B------:R-:W-:Y:S02]  /*7180*/  IMAD R33, R6, UR4, RZ ;  /* 0x0000000406217c24 */ /* 0x000fe4000f8e02ff */
[----:B------:R-:W-:Y:S02]  /*7190*/  IMAD R34, R7, UR4, RZ ;  /* 0x0000000407227c24 */ /* 0x000fe4000f8e02ff */
[----:B------:R-:W-:-:S02]  /*71a0*/  IMAD R35, R8, UR4, RZ ;  /* 0x0000000408237c24 */ /* 0x000fc4000f8e02ff */
[----:B------:R-:W-:Y:S02]  /*71b0*/  IMAD R36, R9, UR4, RZ ;  /* 0x0000000409247c24 */ /* 0x000fe4000f8e02ff */
[----:B------:R-:W-:Y:S02]  /*71c0*/  IMAD R39, R10, UR4, RZ ;  /* 0x000000040a277c24 */ /* 0x000fe4000f8e02ff */
[----:B------:R-:W2:Y:S04]  /*71d0*/  LDL.LU R10, [R1+0x34] ;  /* 0x00003400010a7983 */ /* 0x000ea80000300800 */
[----:B------:R-:W3:Y:S04]  /*71e0*/  LDL.LU R9, [R1+0x30] ;  /* 0x0000300001097983 */ /* 0x000ee80000300800 */
[----:B------:R-:W4:Y:S04]  /*71f0*/  LDL.LU R8, [R1+0x2c] ;  /* 0x00002c0001087983 */ /* 0x000f280000300800 */
[----:B------:R-:W4:Y:S04]  /*7200*/  LDL.LU R7, [R1+0x28] ;  /* 0x0000280001077983 */ /* 0x000f280000300800 */
[----:B------:R-:W4:Y:S04]  /*7210*/  LDL.LU R6, [R1+0x24] ;  /* 0x0000240001067983 */ /* 0x000f280000300800 */
[----:B------:R-:W4:Y:S04]  /*7220*/  LDL.LU R5, [R1+0x20] ;  /* 0x0000200001057983 */ /* 0x000f280000300800 */
[----:B------:R-:W4:Y:S04]  /*7230*/  LDL.LU R4, [R1+0x1c] ;  /* 0x00001c0001047983 */ /* 0x000f280000300800 */
[----:B0-----:R-:W4:Y:S04]  /*7240*/  LDL.LU R0, [R1+0x18] ;  /* 0x0000180001007983 */ /* 0x001f280000300800 */
[----:B------:R-:W2:Y:S01]  /*7250*/  LDL.LU R91, [R1+0x14] ;  /* 0x00001400015b7983 */ /* 0x000ea20000300800 */
[----:B------:R-:W-:-:S03]  /*7260*/  IMAD R26, R20, UR4, RZ ;  /* 0x00000004141a7c24 */ /* 0x000fc6000f8e02ff */
[----:B------:R-:W3:Y:S01]  /*7270*/  LDL.LU R90, [R1] ;  /* 0x00000000015a7983 */ /* 0x000ee20000300800 */
[----:B------:R-:W-:-:S03]  /*7280*/  IMAD R25, R21, UR4, RZ ;  /* 0x0000000415197c24 */ /* 0x000fc6000f8e02ff */
[----:B------:R-:W4:Y:S04]  /*7290*/  LDL.LU R89, [R1+0xc] ;  /* 0x00000c0001597983 */ /* 0x000f280000300800 */
[----:B------:R-:W4:Y:S04]  /*72a0*/  LDL.LU R88, [R1+0x10] ;  /* 0x0000100001587983 */ /* 0x000f280000300800 */
[----:B------:R-:W4:Y:S04]  /*72b0*/  LDL.LU R125, [R1+0x8] ;  /* 0x00000800017d7983 */ /* 0x000f280000300800 */
[----:B------:R-:W4:Y:S04]  /*72c0*/  LDL.LU R20, [R1+0x57c] ;  /* 0x00057c0001147983 */ /* 0x000f280000300800 */
[----:B------:R-:W4:Y:S01]  /*72d0*/  LDL.LU R21, [R1+0x578] ;  /* 0x0005780001157983 */ /* 0x000f220000300800 */
[----:B-----5:R-:W-:-:S03]  /*72e0*/  IMAD R24, R22, UR4, RZ ;  /* 0x0000000416187c24 */ /* 0x020fc6000f8e02ff */
[----:B------:R-:W5:Y:S04]  /*72f0*/  LDL.LU R22, [R1+0x574] ;  /* 0x0005740001167983 */ /* 0x000f680000300800 */
[----:B------:R0:W-:Y:S04]  /*7300*/  STL [R1+0x55c], R17 ;  /* 0x00055c1101007387 */ /* 0x0001e80000100800 */
[----:B0-----:R-:W5:Y:S01]  /*7310*/  LDL.LU R17, [R1+0x4] ;  /* 0x0000040001117983 */ /* 0x001f620000300800 */
[----:B--2---:R-:W-:-:S03]  /*7320*/  IMAD R48, R91, UR4, RZ ;  /* 0x000000045b307c24 */ /* 0x004fc6000f8e02ff */
[----:B------:R-:W2:Y:S01]  /*7330*/  LDL.LU R91, [R1+0x570] ;  /* 0x00057000015b7983 */ /* 0x000ea20000300800 */
[----:B---3--:R-:W-:Y:S02]  /*7340*/  IMAD R90, R90, UR4, RZ ;  /* 0x000000045a5a7c24 */ /* 0x008fe4000f8e02ff */
[----:B----4-:R-:W-:-:S03]  /*7350*/  IMAD R89, R89, UR4, RZ ;  /* 0x0000000459597c24 */ /* 0x010fc6000f8e02ff */
[----:B------:R0:W-:Y:S01]  /*7360*/  STL [R1], R90 ;  /* 0x0000005a01007387 */ /* 0x0001e20000100800 */
[----:B------:R-:W-:Y:S02]  /*7370*/  IMAD R88, R88, UR4, RZ ;  /* 0x0000000458587c24 */ /* 0x000fe4000f8e02ff */
[----:B------:R-:W-:Y:S01]  /*7380*/  IMAD R125, R125, UR4, RZ ;  /* 0x000000047d7d7c24 */ /* 0x000fe2000f8e02ff */
[----:B0-----:R-:W3:Y:S04]  /*7390*/  LDL.LU R90, [R1+0x56c] ;  /* 0x00056c00015a7983 */ /* 0x001ee80000300800 */
[----:B------:R0:W-:Y:S04]  /*73a0*/  STL [R1+0xc], R89 ;  /* 0x00000c5901007387 */ /* 0x0001e80000100800 */
[----:B0-----:R-:W4:Y:S04]  /*73b0*/  LDL.LU R89, [R1+0x568] ;  /* 0x0005680001597983 */ /* 0x001f280000300800 */
[----:B------:R0:W-:Y:S01]  /*73c0*/  STL [R1+0x10], R88 ;  /* 0x0000105801007387 */ /* 0x0001e20000100800 */
[----:B-----5:R-:W-:-:S03]  /*73d0*/  IMAD R17, R17, UR4, RZ ;  /* 0x0000000411117c24 */ /* 0x020fc6000f8e02ff */
[----:B0-----:R-:W5:Y:S04]  /*73e0*/  LDL.LU R88, [R1+0x564] ;  /* 0x0005640001587983 */ /* 0x001f680000300800 */
[----:B------:R0:W-:Y:S04]  /*73f0*/  STL [R1+0x8], R125 ;  /* 0x0000087d01007387 */ /* 0x0001e80000100800 */
[----:B0-----:R-:W2:Y:S04]  /*7400*/  LDL.LU R125, [R1+0x560] ;  /* 0x00056000017d7983 */ /* 0x001ea80000300800 */
[----:B------:R0:W-:Y:S04]  /*7410*/  STL [R1+0x4], R17 ;  /* 0x0000041101007387 */ /* 0x0001e80000100800 */
[----:B0-----:R-:W3:Y:S01]  /*7420*/  LDL R17, [R1+0x80] ;  /* 0x0000800001117983 */ /* 0x001ee20000100800 */
[----:B------:R-:W-:-:S02]  /*7430*/  IMAD R23, R23, UR4, RZ ;  /* 0x0000000417177c24 */ /* 0x000fc4000f8e02ff */
[----:B------:R-:W-:Y:S02]  /*7440*/  IMAD R22, R22, UR4, RZ ;  /* 0x0000000416167c24 */ /* 0x000fe4000f8e02ff */
[----:B------:R-:W-:Y:S02]  /*7450*/  IMAD R21, R21, UR4, RZ ;  /* 0x0000000415157c24 */ /* 0x000fe4000f8e02ff */
[----:B------:R-:W-:Y:S02]  /*7460*/  IMAD R20, R20, UR4, RZ ;  /* 0x0000000414147c24 */ /* 0x000fe4000f8e02ff */
[----:B------:R-:W-:Y:S02]  /*7470*/  IMAD R19, R19, UR4, RZ ;  /* 0x0000000413137c24 */ /* 0x000fe4000f8e02ff */
[----:B------:R-:W-:Y:S01]  /*7480*/  IMAD R18, R18, UR4, RZ ;  /* 0x0000000412127c24 */ /* 0x000fe2000f8e02ff */
[----:B---3--:R-:W-:Y:S01]  /*7490*/  LEA R17, P0, R17, UR8, 0x1 ;  /* 0x0000000811117c11 */ /* 0x008fe2000f8008ff */
[----:B------:R-:W-:Y:S01]  /*74a0*/  IMAD R16, R16, UR4, RZ ;  /* 0x0000000410107c24 */ /* 0x000fe2000f8e02ff */
[----:B------:R-:W-:-:S03]  /*74b0*/  ULDC UR8, c[0x0][0x238] ;  /* 0x00008e0000087ab9 */ /* 0x000fc60000000800 */
[----:B------:R1:W-:Y:S02]  /*74c0*/  STL [R1+0x520], R17 ;  /* 0x0005201101007387 */ /* 0x0003e40000100800 */
[----:B-1----:R-:W-:-:S05]  /*74d0*/  LEA R17, P1, R41, R2, 0x1 ;  /* 0x0000000229117211 */ /* 0x002fca00078208ff */
[----:B------:R0:W-:Y:S02]  /*74e0*/  STL [R1+0x51c], R17 ;  /* 0x00051c1101007387 */ /* 0x0001e40000100800 */
[----:B0-----:R-:W-:-:S05]  /*74f0*/  LEA R17, P6, R39, R2, 0x1 ;  /* 0x0000000227117211 */ /* 0x001fca00078c08ff */
        /* <DEDUP_REMOVED lines=9> */
[----:B0-----:R-:W-:-:S05]  /*7590*/  LEA.HI.X.SX32 R17, R41, R3, 0x1, P1 ;  /* 0x0000000329117211 */ /* 0x001fca00008f0eff */
        /* <DEDUP_REMOVED lines=58> */
[----:B------:R0:W-:Y:S04]  /*7940*/  STL [R1+0x278], R17 ;  /* 0x0002781101007387 */ /* 0x0001e80000100800 */
[----:B0-----:R-:W3:Y:S01]  /*7950*/  LDL.LU R17, [R1+0x55c] ;  /* 0x00055c0001117983 */ /* 0x001ee20000300800 */
[----:B------:R-:W-:-:S05]  /*7960*/  LEA.HI.X.SX32 R23, R23, R3, 0x1, P4 ;  /* 0x0000000317177211 */ /* 0x000fca00020f0eff */
[----:B------:R3:W-:Y:S01]  /*7970*/  STL [R1+0x2a4], R23 ;  /* 0x0002a41701007387 */ /* 0x0007e20000100800 */
[----:B------:R-:W-:Y:S01]  /*7980*/  IMAD R15, R15, UR4, RZ ;  /* 0x000000040f0f7c24 */ /* 0x000fe2000f8e02ff */
[-C--:B------:R-:W-:Y:S01]  /*7990*/  LEA.HI.X.SX32 R21, R21, R3.reuse, 0x1, P2 ;  /* 0x0000000315157211 */ /* 0x080fe200010f0eff */
[----:B------:R-:W-:Y:S02]  /*79a0*/  IMAD R14, R14, UR4, RZ ;  /* 0x000000040e0e7c24 */ /* 0x000fe4000f8e02ff */
[----:B------:R-:W-:Y:S01]  /*79b0*/  IMAD R13, R13, UR4, RZ ;  /* 0x000000040d0d7c24 */ /* 0x000fe2000f8e02ff */
[----:B------:R-:W-:Y:S01]  /*79c0*/  LEA.HI.X.SX32 R18, R18, R3, 0x1, P5 ;  /* 0x0000000312127211 */ /* 0x000fe200028f0eff */
[----:B------:R-:W-:Y:S02]  /*79d0*/  IMAD R12, R12, UR4, RZ ;  /* 0x000000040c0c7c24 */ /* 0x000fe4000f8e02ff */
[----:B------:R-:W-:Y:S02]  /*79e0*/  IMAD R11, R11, UR4, RZ ;  /* 0x000000040b0b7c24 */ /* 0x000fe4000f8e02ff */
[----:B------:R-:W-:Y:S01]  /*79f0*/  IMAD R10, R10, UR4, RZ ;  /* 0x000000040a0a7c24 */ /* 0x000fe2000f8e02ff */
[----:B---3--:R-:W-:-:S05]  /*7a00*/  LEA R23, P4, R17, R2, 0x1 ;  /* 0x0000000211177211 */ /* 0x008fca00078808ff */
[----:B------:R0:W-:Y:S02]  /*7a10*/  STL [R1+0x270], R23 ;  /* 0x0002701701007387 */ /* 0x0001e40000100800 */
[----:B0-----:R-:W-:Y:S02]  /*7a20*/  LEA.HI.X.SX32 R23, R22, R3, 0x1, P3 ;  /* 0x0000000316177211 */ /* 0x001fe400018f0eff */
[----:B------:R-:W-:-:S03]  /*7a30*/  LEA R22, P3, R16, R2, 0x1 ;  /* 0x0000000210167211 */ /* 0x000fc600078608ff */
[----:B------:R0:W-:Y:S04]  /*7a40*/  STL [R1+0x29c], R23 ;  /* 0x00029c1701007387 */ /* 0x0001e80000100800 */
[----:B------:R1:W-:Y:S04]  /*7a50*/  STL [R1+0x268], R22 ;  /* 0x0002681601007387 */ /* 0x0003e80000100800 */
[----:B------:R3:W-:Y:S01]  /*7a60*/  STL [R1+0x294], R21 ;  /* 0x0002941501007387 */ /* 0x0007e20000100800 */
[----:B0-----:R-:W-:Y:S02]  /*7a70*/  LEA R23, P2, R15, R2, 0x1 ;  /* 0x000000020f177211 */ /* 0x001fe400078408ff */
[----:B-1----:R-:W-:-:S03]  /*7a80*/  LEA.HI.X.SX32 R22, R20, R3, 0x1, P1 ;  /* 0x0000000314167211 */ /* 0x002fc600008f0eff */
[----:B------:R-:W-:Y:S01]  /*7a90*/  STL [R1+0x260], R23 ;  /* 0x0002601701007387 */ /* 0x000fe20000100800 */
[----:B---3--:R-:W-:-:S03]  /*7aa0*/  LEA R21, P1, R14, R2, 0x1 ;  /* 0x000000020e157211 */ /* 0x008fc600078208ff */
[----:B------:R-:W3:Y:S04]  /*7ab0*/  LDL.LU R20, [R1+0xc] ;  /* 0x00000c0001147983 */ /* 0x000ee80000300800 */
[----:B------:R0:W-:Y:S04]  /*7ac0*/  STL [R1+0x28c], R22 ;  /* 0x00028c1601007387 */ /* 0x0001e80000100800 */
[----:B------:R1:W-:Y:S01]  /*7ad0*/  STL [R1+0x258], R21 ;  /* 0x0002581501007387 */ /* 0x0003e20000100800 */
[----:B0-----:R-:W-:-:S03]  /*7ae0*/  LEA.HI.X.SX32 R22, R19, R3, 0x1, P6 ;  /* 0x0000000313167211 */ /* 0x001fc600030f0eff */
[----:B------:R-:W4:Y:S01]  /*7af0*/  LDL.LU R19, [R1] ;  /* 0x0000000001137983 */ /* 0x000f220000300800 */
[----:B------:R-:W-:-:S03]  /*7b00*/  LEA R23, P6, R13, R2, 0x1 ;  /* 0x000000020d177211 */ /* 0x000fc600078c08ff */
[----:B-1----:R-:W5:Y:S04]  /*7b10*/  LDL.LU R21, [R1+0x10] ;  /* 0x0000100001157983 */ /* 0x002f680000300800 */
[----:B------:R0:W-:Y:S04]  /*7b20*/  STL [R1+0x284], R22 ;  /* 0x0002841601007387 */ /* 0x0001e80000100800 */
[----:B0-----:R-:W5:Y:S04]  /*7b30*/  LDL.LU R22, [R1+0x8] ;  /* 0x0000080001167983 */ /* 0x001f680000300800 */
[----:B------:R0:W-:Y:S04]  /*7b40*/  STL [R1+0x250], R23 ;  /* 0x0002501701007387 */ /* 0x0001e80000100800 */
[----:B0-----:R-:W5:Y:S04]  /*7b50*/  LDL.LU R23, [R1+0x4] ;  /* 0x0000040001177983 */ /* 0x001f680000300800 */
[----:B------:R0:W-:Y:S02]  /*7b60*/  STL [R1+0x27c], R18 ;  /* 0x00027c1201007387 */ /* 0x0001e40000100800 */
[----:B0-----:R-:W-:-:S05]  /*7b70*/  LEA R18, P5, R12, R2, 0x1 ;  /* 0x000000020c127211 */ /* 0x001fca00078a08ff */
[----:B------:R0:W-:Y:S01]  /*7b80*/  STL [R1+0x248], R18 ;  /* 0x0002481201007387 */ /* 0x0001e20000100800 */
[----:B------:R-:W-:Y:S01]  /*7b90*/  IMAD R9, R9, UR4, RZ ;  /* 0x0000000409097c24 */ /* 0x000fe2000f8e02ff */
[----:B0-----:R-:W-:Y:S02]  /*7ba0*/  LEA.HI.X.SX32 R18, R17, R3, 0x1, P4 ;  /* 0x0000000311127211 */ /* 0x001fe400020f0eff */
[----:B------:R-:W-:-:S03]  /*7bb0*/  LEA R17, P4, R11, R2, 0x1 ;  /* 0x000000020b117211 */ /* 0x000fc600078808ff */
[----:B------:R0:W-:Y:S01]  /*7bc0*/  STL [R1+0x274], R18 ;  /* 0x0002741201007387 */ /* 0x0001e20000100800 */
[----:B------:R-:W-:-:S03]  /*7bd0*/  IMAD R8, R8, UR4, RZ ;  /* 0x0000000408087c24 */ /* 0x000fc6000f8e02ff */
[----:B------:R1:W-:Y:S01]  /*7be0*/  STL [R1+0x240], R17 ;  /* 0x0002401101007387 */ /* 0x0003e20000100800 */
[-C--:B0-----:R-:W-:Y:S02]  /*7bf0*/  LEA.HI.X.SX32 R18, R16, R3.reuse, 0x1, P3 ;  /* 0x0000000310127211 */ /* 0x081fe400018f0eff */
[-C--:B------:R-:W-:Y:S02]  /*7c00*/  LEA R16, P3, R10, R2.reuse, 0x1 ;  /* 0x000000020a107211 */ /* 0x080fe400078608ff */
[----:B-1----:R-:W-:Y:S01]  /*7c10*/  LEA.HI.X.SX32 R17, R15, R3, 0x1, P2 ;  /* 0x000000030f117211 */ /* 0x002fe200010f0eff */
[----:B------:R-:W-:Y:S01]  /*7c20*/  STL [R1+0x26c], R18 ;  /* 0x00026c1201007387 */ /* 0x000fe20000100800 */
[----:B------:R-:W-:Y:S01]  /*7c30*/  LEA R15, P2, R9, R2, 0x1 ;  /* 0x00000002090f7211 */ /* 0x000fe200078408ff */
[----:B------:R-:W-:Y:S02]  /*7c40*/  IMAD R7, R7, UR4, RZ ;  /* 0x0000000407077c24 */ /* 0x000fe4000f8e02ff */
[----:B------:R0:W-:Y:S01]  /*7c50*/  STL [R1+0x238], R16 ;  /* 0x0002381001007387 */ /* 0x0001e20000100800 */
[----:B------:R-:W-:-:S03]  /*7c60*/  IMAD R6, R6, UR4, RZ ;  /* 0x0000000406067c24 */ /* 0x000fc6000f8e02ff */
[----:B------:R-:W-:Y:S01]  /*7c70*/  STL [R1+0x264], R17 ;  /* 0x0002641101007387 */ /* 0x000fe20000100800 */
[----:B0-----:R-:W-:Y:S02]  /*7c80*/  LEA.HI.X.SX32 R16, R14, R3, 0x1, P1 ;  /* 0x000000030e107211 */ /* 0x001fe400008f0eff */
[----:B------:R-:W-:Y:S01]  /*7c90*/  LEA R14, P1, R8, R2, 0x1 ;  /* 0x00000002080e7211 */ /* 0x000fe200078208ff */
[----:B------:R0:W-:Y:S01]  /*7ca0*/  STL [R1+0x230], R15 ;  /* 0x0002300f01007387 */ /* 0x0001e20000100800 */
[----:B------:R-:W-:-:S03]  /*7cb0*/  IMAD R5, R5, UR4, RZ ;  /* 0x0000000405057c24 */ /* 0x000fc6000f8e02ff */
[----:B------:R-:W-:Y:S04]  /*7cc0*/  STL [R1+0x25c], R16 ;  /* 0x00025c1001007387 */ /* 0x000fe80000100800 */
[----:B------:R1:W-:Y:S01]  /*7cd0*/  STL [R1+0x228], R14 ;  /* 0x0002280e01007387 */ /* 0x0003e20000100800 */
[-C--:B0-----:R-:W-:Y:S02]  /*7ce0*/  LEA.HI.X.SX32 R15, R13, R3.reuse, 0x1, P6 ;  /* 0x000000030d0f7211 */ /* 0x081fe400030f0eff */
[----:B------:R-:W-:Y:S01]  /*7cf0*/  LEA R13, P6, R7, R2, 0x1 ;  /* 0x00000002070d7211 */ /* 0x000fe200078c08ff */
[----:B------:R-:W-:Y:S02]  /*7d00*/  IMAD R4, R4, UR4, RZ ;  /* 0x0000000404047c24 */ /* 0x000fe4000f8e02ff */
[----:B------:R-:W-:Y:S01]  /*7d10*/  STL [R1+0x254], R15 ;  /* 0x0002540f01007387 */ /* 0x000fe20000100800 */
[----:B-1----:R-:W-:-:S02]  /*7d20*/  LEA.HI.X.SX32 R14, R12, R3, 0x1, P5 ;  /* 0x000000030c0e7211 */ /* 0x002fc400028f0eff */
[----:B------:R-:W-:Y:S01]  /*7d30*/  LEA R12, P5, R6, R2, 0x1 ;  /* 0x00000002060c7211 */ /* 0x000fe200078a08ff */
[----:B------:R0:W-:Y:S01]  /*7d40*/  STL [R1+0x220], R13 ;  /* 0x0002200d01007387 */ /* 0x0001e20000100800 */
[----:B------:R-:W-:-:S03]  /*7d50*/  IMAD R0, R0, UR4, RZ ;  /* 0x0000000400007c24 */ /* 0x000fc6000f8e02ff */
[----:B------:R-:W-:Y:S04]  /*7d60*/  STL [R1+0x24c], R14 ;  /* 0x00024c0e01007387 */ /* 0x000fe80000100800 */
[----:B------:R1:W-:Y:S01]  /*7d70*/  STL [R1+0x218], R12 ;  /* 0x0002180c01007387 */ /* 0x0003e20000100800 */
[----:B0-----:R-:W-:Y:S02]  /*7d80*/  LEA.HI.X.SX32 R13, R11, R3, 0x1, P4 ;  /* 0x000000030b0d7211 */ /* 0x001fe400020f0eff */
[----:B------:R-:W-:-:S03]  /*7d90*/  LEA R11, P4, R5, R2, 0x1 ;  /* 0x00000002050b7211 */ /* 0x000fc600078808ff */
[----:B------:R-:W-:Y:S01]  /*7da0*/  STL [R1+0x244], R13 ;  /* 0x0002440d01007387 */ /* 0x000fe20000100800 */
[-C--:B-1----:R-:W-:Y:S02]  /*7db0*/  LEA.HI.X.SX32 R12, R10, R3.reuse, 0x1, P3 ;  /* 0x000000030a0c7211 */ /* 0x082fe400018f0eff */
[----:B------:R-:W-:Y:S01]  /*7dc0*/  LEA R10, P3, R4, R2, 0x1 ;  /* 0x00000002040a7211 */ /* 0x000fe200078608ff */
[----:B------:R0:W-:Y:S04]  /*7dd0*/  STL [R1+0x210], R11 ;  /* 0x0002100b01007387 */ /* 0x0001e80000100800 */
[----:B------:R-:W-:Y:S04]  /*7de0*/  STL [R1+0x23c], R12 ;  /* 0x00023c0c01007387 */ /* 0x000fe80000100800 */
[----:B------:R1:W-:Y:S01]  /*7df0*/  STL [R1+0x208], R10 ;  /* 0x0002080a01007387 */ /* 0x0003e20000100800 */
[----:B0-----:R-:W-:-:S02]  /*7e00*/  LEA.HI.X.SX32 R11, R9, R3, 0x1, P2 ;  /* 0x00000003090b7211 */ /* 0x001fc400010f0eff */
[----:B------:R-:W-:-:S03]  /*7e10*/  LEA R9, P2, R0, R2, 0x1 ;  /* 0x0000000200097211 */ /* 0x000fc600078408ff */
[----:B------:R-:W-:Y:S01]  /*7e20*/  STL [R1+0x234], R11 ;  /* 0x0002340b01007387 */ /* 0x000fe20000100800 */
[-C--:B-1----:R-:W-:Y:S02]  /*7e30*/  LEA.HI.X.SX32 R10, R8, R3.reuse, 0x1, P1 ;  /* 0x00000003080a7211 */ /* 0x082fe400008f0eff */
[----:B------:R-:W-:Y:S01]  /*7e40*/  LEA R8, P1, R48, R2, 0x1 ;  /* 0x0000000230087211 */ /* 0x000fe200078208ff */
[----:B------:R0:W-:Y:S04]  /*7e50*/  STL [R1+0x200], R9 ;  /* 0x0002000901007387 */ /* 0x0001e80000100800 */
[----:B------:R-:W-:Y:S04]  /*7e60*/  STL [R1+0x22c], R10 ;  /* 0x00022c0a01007387 */ /* 0x000fe80000100800 */
[----:B------:R1:W-:Y:S01]  /*7e70*/  STL [R1+0x1f8], R8 ;  /* 0x0001f80801007387 */ /* 0x0003e20000100800 */
[----:B0-----:R-:W-:-:S05]  /*7e80*/  LEA.HI.X.SX32 R9, R7, R3, 0x1, P6 ;  /* 0x0000000307097211 */ /* 0x001fca00030f0eff */
[----:B------:R-:W-:Y:S01]  /*7e90*/  STL [R1+0x224], R9 ;  /* 0x0002240901007387 */ /* 0x000fe20000100800 */
[----:B-1----:R-:W-:Y:S01]  /*7ea0*/  LEA.HI.X.SX32 R8, R6, R3, 0x1, P5 ;  /* 0x0000000306087211 */ /* 0x002fe200028f0eff */
[----:B--2---:R-:W-:Y:S02]  /*7eb0*/  IMAD R125, R125, UR4, RZ ;  /* 0x000000047d7d7c24 */ /* 0x004fe4000f8e02ff */
[----:B------:R-:W-:Y:S02]  /*7ec0*/  IMAD R49, R49, UR4, RZ ;  /* 0x0000000431317c24 */ /* 0x000fe4000f8e02ff */
[----:B------:R-:W-:Y:S02]  /*7ed0*/  IMAD R50, R50, UR4, RZ ;  /* 0x0000000432327c24 */ /* 0x000fe4000f8e02ff */
[----:B------:R-:W-:Y:S02]  /*7ee0*/  IMAD R51, R51, UR4, RZ ;  /* 0x0000000433337c24 */ /* 0x000fe4000f8e02ff */
[----:B------:R-:W-:-:S02]  /*7ef0*/  IMAD R52, R52, UR4, RZ ;  /* 0x0000000434347c24 */ /* 0x000fc4000f8e02ff */
        /* <DEDUP_REMOVED lines=8> */
[----:B------:R-:W-:Y:S02]  /*7f80*/  IMAD R61, R61, UR4, RZ ;  /* 0x000000043d3d7c24 */ /* 0x000fe4000f8e02ff */
[----:B------:R-:W-:Y:S01]  /*7f90*/  IMAD R62, R62, UR4, RZ ;  /* 0x000000043e3e7c24 */ /* 0x000fe2000f8e02ff */
[-C--:B---3--:R-:W-:Y:S02]  /*7fa0*/  LEA R6, P5, R20, R2.reuse, 0x1 ;  /* 0x0000000214067211 */ /* 0x088fe400078a08ff */
[----:B----4-:R-:W-:-:S05]  /*7fb0*/  LEA R7, P6, R19, R2, 0x1 ;  /* 0x0000000213077211 */ /* 0x010fca00078c08ff */
[----:B------:R0:W-:Y:S04]  /*7fc0*/  STL [R1+0x1f0], R7 ;  /* 0x0001f00701007387 */ /* 0x0001e80000100800 */
[----:B------:R-:W-:Y:S04]  /*7fd0*/  STL [R1+0x21c], R8 ;  /* 0x00021c0801007387 */ /* 0x000fe80000100800 */
[----:B------:R1:W-:Y:S01]  /*7fe0*/  STL [R1+0x1e8], R6 ;  /* 0x0001e80601007387 */ /* 0x0003e20000100800 */
[----:B0-----:R-:W-:Y:S02]  /*7ff0*/  LEA.HI.X.SX32 R7, R5, R3, 0x1, P4 ;  /* 0x0000000305077211 */ /* 0x001fe400020f0eff */
[----:B-----5:R-:W-:-:S03]  /*8000*/  LEA R5, P4, R21, R2, 0x1 ;  /* 0x0000000215057211 */ /* 0x020fc600078808ff */
[----:B------:R-:W-:Y:S01]  /*8010*/  STL [R1+0x214], R7 ;  /* 0x0002140701007387 */ /* 0x000fe20000100800 */
[-C--:B-1----:R-:W-:Y:S02]  /*8020*/  LEA.HI.X.SX32 R6, R4, R3.reuse, 0x1, P3 ;  /* 0x0000000304067211 */ /* 0x082fe400018f0eff */
[----:B------:R-:W-:Y:S01]  /*8030*/  LEA R4, P3, R22, R2, 0x1 ;  /* 0x0000000216047211 */ /* 0x000fe200078608ff */
[----:B------:R0:W-:Y:S04]  /*8040*/  STL [R1+0x1e0], R5 ;  /* 0x0001e00501007387 */ /* 0x0001e80000100800 */
[----:B------:R-:W-:Y:S04]  /*8050*/  STL [R1+0x20c], R6 ;  /* 0x00020c0601007387 */ /* 0x000fe80000100800 */
[----:B------:R1:W-:Y:S01]  /*8060*/  STL [R1+0x1d8], R4 ;  /* 0x0001d80401007387 */ /* 0x0003e20000100800 */
[----:B0-----:R-:W-:-:S02]  /*8070*/  LEA.HI.X.SX32 R5, R0, R3, 0x1, P2 ;  /* 0x0000000300057211 */ /* 0x001fc400010f0eff */
[----:B------:R-:W-:Y:S02]  /*8080*/  LEA R0, P2, R23, R2, 0x1 ;  /* 0x0000000217007211 */ /* 0x000fe400078408ff */
[-C--:B-1----:R-:W-:Y:S01]  /*8090*/  LEA.HI.X.SX32 R4, R48, R3.reuse, 0x1, P1 ;  /* 0x0000000330047211 */ /* 0x082fe200008f0eff */
[----:B------:R-:W-:Y:S04]  /*80a0*/  STL [R1+0x204], R5 ;  /* 0x0002040501007387 */ /* 0x000fe80000100800 */
[----:B------:R0:W-:Y:S04]  /*80b0*/  STL [R1+0x1fc], R4 ;  /* 0x0001fc0401007387 */ /* 0x0001e80000100800 */
[----:B------:R1:W-:Y:S01]  /*80c0*/  STL [R1+0x1d0], R0 ;  /* 0x0001d00001007387 */ /* 0x0003e20000100800 */
[----:B0-----:R-:W-:-:S02]  /*80d0*/  LEA.HI.X.SX32 R4, R19, R3, 0x1, P6 ;  /* 0x0000000313047211 */ /* 0x001fc400030f0eff */
[-C--:B------:R-:W-:Y:S02]  /*80e0*/  LEA R5, P6, R49, R2.reuse, 0x1 ;  /* 0x0000000231057211 */ /* 0x080fe400078c08ff */
[----:B-1----:R-:W-:-:S05]  /*80f0*/  LEA R0, P1, R125, R2, 0x1 ;  /* 0x000000027d007211 */ /* 0x002fca00078208ff */
[----:B------:R0:W-:Y:S04]  /*8100*/  STL [R1+0x1c8], R0 ;  /* 0x0001c80001007387 */ /* 0x0001e80000100800 */
[----:B------:R1:W-:Y:S04]  /*8110*/  STL [R1+0x1f4], R4 ;  /* 0x0001f40401007387 */ /* 0x0003e80000100800 */
[----:B------:R2:W-:Y:S01]  /*8120*/  STL [R1+0x1c0], R5 ;  /* 0x0001c00501007387 */ /* 0x0005e20000100800 */
[----:B0-----:R-:W-:Y:S02]  /*8130*/  LEA.HI.X.SX32 R0, R20, R3, 0x1, P5 ;  /* 0x0000000314007211 */ /* 0x001fe400028f0eff */
[----:B-1----:R-:W-:-:S03]  /*8140*/  LEA R4, P5, R50, R2, 0x1 ;  /* 0x0000000232047211 */ /* 0x002fc600078a08ff */
[----:B------:R0:W-:Y:S01]  /*8150*/  STL [R1+0x1ec], R0 ;  /* 0x0001ec0001007387 */ /* 0x0001e20000100800 */
[----:B--2---:R-:W-:-:S03]  /*8160*/  LEA.HI.X.SX32 R5, R21, R3, 0x1, P4 ;  /* 0x0000000315057211 */ /* 0x004fc600020f0eff */
[----:B------:R1:W-:Y:S04]  /*8170*/  STL [R1+0x1b8], R4 ;  /* 0x0001b80401007387 */ /* 0x0003e80000100800 */
[----:B------:R2:W-:Y:S01]  /*8180*/  STL [R1+0x1e4], R5 ;  /* 0x0001e40501007387 */ /* 0x0005e20000100800 */
[----:B0-----:R-:W-:Y:S02]  /*8190*/  LEA R0, P4, R51, R2, 0x1 ;  /* 0x0000000233007211 */ /* 0x001fe400078808ff */
[----:B-1----:R-:W-:-:S03]  /*81a0*/  LEA.HI.X.SX32 R4, R22, R3, 0x1, P3 ;  /* 0x0000000316047211 */ /* 0x002fc600018f0eff */
[----:B------:R0:W-:Y:S01]  /*81b0*/  STL [R1+0x1b0], R0 ;  /* 0x0001b00001007387 */ /* 0x0001e20000100800 */
[----:B--2---:R-:W-:-:S03]  /*81c0*/  LEA R5, P3, R52, R2, 0x1 ;  /* 0x0000000234057211 */ /* 0x004fc600078608ff */
        /* <DEDUP_REMOVED lines=36> */
[----:B------:R1:W-:Y:S01]  /*8410*/  STL [R1+0x190], R4 ;  /* 0x0001900401007387 */ /* 0x0003e20000100800 */
[----:B------:R-:W-:-:S03]  /*8420*/  IMAD R63, R63, UR4, RZ ;  /* 0x000000043f3f7c24 */ /* 0x000fc6000f8e02ff */
[----:B------:R2:W-:Y:S01]  /*8430*/  STL [R1+0x338], R5 ;  /* 0x0003380501007387 */ /* 0x0005e20000100800 */
[----:B0-----:R-:W-:Y:S01]  /*8440*/  LEA.HI.X.SX32 R0, R56, R3, 0x1, P5 ;  /* 0x0000000338007211 */ /* 0x001fe200028f0eff */
[----:B------:R-:W-:Y:S01]  /*8450*/  IMAD R64, R64, UR4, RZ ;  /* 0x0000000440407c24 */ /* 0x000fe2000f8e02ff */
[----:B-1----:R-:W-:-:S03]  /*8460*/  LEA R4, P5, R62, R2, 0x1 ;  /* 0x000000023e047211 */ /* 0x002fc600078a08ff */
[----:B------:R0:W-:Y:S01]  /*8470*/  STL [R1+0x188], R0 ;  /* 0x0001880001007387 */ /* 0x0001e20000100800 */
[----:B--2---:R-:W-:-:S03]  /*8480*/  LEA.HI.X.SX32 R5, R57, R3, 0x1, P4 ;  /* 0x0000000339057211 */ /* 0x004fc600020f0eff */
[----:B------:R1:W-:Y:S01]  /*8490*/  STL [R1+0x33c], R4 ;  /* 0x00033c0401007387 */ /* 0x0003e20000100800 */
[----:B------:R-:W-:-:S03]  /*84a0*/  IMAD R65, R65, UR4, RZ ;  /* 0x0000000441417c24 */ /* 0x000fc6000f8e02ff */
        /* <DEDUP_REMOVED lines=290> */
[----:B------:R2:W-:Y:S04]  /*96d0*/  STL [R1+0x4d4], R5 ;  /* 0x0004d40501007387 */ /* 0x0005e80000100800 */
[----:B------:R-:W3:Y:S01]  /*96e0*/  LDL.LU R23, [R1+0x80] ;  /* 0x0000800001177983 */ /* 0x000ee20000300800 */
[----:B------:R-:W-:Y:S01]  /*96f0*/  IMAD R122, R122, UR4, RZ ;  /* 0x000000047a7a7c24 */ /* 0x000fe2000f8e02ff */
[----:B0-----:R-:W-:Y:S01]  /*9700*/  LEA.HI.X.SX32 R0, R116, R3, 0x1, P5 ;  /* 0x0000000374007211 */ /* 0x001fe200028f0eff */
[----:B------:R-:W-:-:S03]  /*9710*/  IMAD R123, R123, UR4, RZ ;  /* 0x000000047b7b7c24 */ /* 0x000fc6000f8e02ff */
[-C--:B-1----:R-:W-:Y:S01]  /*9720*/  LEA R4, P5, R122, R2.reuse, 0x1 ;  /* 0x000000027a047211 */ /* 0x082fe200078a08ff */
[----:B------:R0:W-:Y:S01]  /*9730*/  STL [R1+0x480], R0 ;  /* 0x0004800001007387 */ /* 0x0001e20000100800 */
[----:B------:R-:W-:Y:S01]  /*9740*/  IMAD R124, R124, UR4, RZ ;  /* 0x000000047c7c7c24 */ /* 0x000fe2000f8e02ff */
[-C--:B--2---:R-:W-:Y:S02]  /*9750*/  LEA.HI.X.SX32 R5, R118, R3.reuse, 0x1, P3 ;  /* 0x0000000376057211 */ /* 0x084fe400018f0eff */
[----:B------:R1:W-:Y:S01]  /*9760*/  STL [R1+0x4dc], R4 ;  /* 0x0004dc0401007387 */ /* 0x0003e20000100800 */
[----:B0-----:R-:W-:Y:S01]  /*9770*/  LEA.HI.X.SX32 R0, R117, R3, 0x1, P4 ;  /* 0x0000000375007211 */ /* 0x001fe200020f0eff */
[----:B------:R-:W-:Y:S01]  /*9780*/  IMAD R37, R37, UR4, RZ ;  /* 0x0000000425257c24 */ /* 0x000fe2000f8e02ff */
[----:B-1----:R-:W-:-:S03]  /*9790*/  LEA R4, P4, R123, R2, 0x1 ;  /* 0x000000027b047211 */ /* 0x002fc600078808ff */
[----:B------:R0:W-:Y:S01]  /*97a0*/  STL [R1+0x488], R0 ;  /* 0x0004880001007387 */ /* 0x0001e20000100800 */
[----:B------:R-:W-:-:S03]  /*97b0*/  IMAD R38, R38, UR4, RZ ;  /* 0x0000000426267c24 */ /* 0x000fc6000f8e02ff */
[----:B------:R1:W-:Y:S01]  /*97c0*/  STL [R1+0x4e0], R4 ;  /* 0x0004e00401007387 */ /* 0x0003e20000100800 */
[----:B0-----:R-:W-:-:S03]  /*97d0*/  LEA R0, P3, R124, R2, 0x1 ;  /* 0x000000027c007211 */ /* 0x001fc600078608ff */
[----:B------:R0:W-:Y:S01]  /*97e0*/  STL [R1+0x490], R5 ;  /* 0x0004900501007387 */ /* 0x0001e20000100800 */
[----:B-1----:R-:W-:-:S03]  /*97f0*/  LEA.HI.X.SX32 R4, R119, R3, 0x1, P2 ;  /* 0x0000000377047211 */ /* 0x002fc600010f0eff */
[----:B------:R1:W-:Y:S01]  /*9800*/  STL [R1+0x4e4], R0 ;  /* 0x0004e40001007387 */ /* 0x0003e20000100800 */
[----:B------:R-:W-:Y:S01]  /*9810*/  IMAD R40, R40, UR4, RZ ;  /* 0x0000000428287c24 */ /* 0x000fe2000f8e02ff */
[----:B0-----:R-:W-:Y:S02]  /*9820*/  LEA R5, P2, R37, R2, 0x1 ;  /* 0x0000000225057211 */ /* 0x001fe400078408ff */
[----:B------:R0:W-:Y:S01]  /*9830*/  STL [R1+0x498], R4 ;  /* 0x0004980401007387 */ /* 0x0001e20000100800 */
[----:B-1----:R-:W-:-:S03]  /*9840*/  LEA.HI.X.SX32 R0, R120, R3, 0x1, P1 ;  /* 0x0000000378007211 */ /* 0x002fc600008f0eff */
        /* <DEDUP_REMOVED lines=36> */
[----:B------:R-:W-:Y:S01]  /*9a90*/  STL [R1+0x4d8], R5 ;  /* 0x0004d80501007387 */ /* 0x000fe20000100800 */
[----:B------:R-:W-:-:S03]  /*9aa0*/  LEA.HI.X.SX32 R2, R43, R3, 0x1, P4 ;  /* 0x000000032b027211 */ /* 0x000fc600020f0eff */
[----:B------:R1:W-:Y:S01]  /*9ab0*/  STL [R1+0x508], R0 ;  /* 0x0005080001007387 */ /* 0x0003e20000100800 */
[----:B0-----:R-:W-:-:S05]  /*9ac0*/  LEA.HI.X.SX32 R4, R42, R3, 0x1, P5 ;  /* 0x000000032a047211 */ /* 0x001fca00028f0eff */
[----:B------:R0:W-:Y:S01]  /*9ad0*/  STL [R1+0x120], R4 ;  /* 0x0001200401007387 */ /* 0x0001e20000100800 */
[----:B-1----:R-:W-:-:S03]  /*9ae0*/  LEA.HI.X.SX32 R0, R44, R3, 0x1, P3 ;  /* 0x000000032c007211 */ /* 0x002fc600018f0eff */
[----:B------:R1:W-:Y:S04]  /*9af0*/  STL [R1+0x124], R2 ;  /* 0x0001240201007387 */ /* 0x0003e80000100800 */
[----:B------:R2:W-:Y:S01]  /*9b00*/  STL [R1+0x128], R0 ;  /* 0x0001280001007387 */ /* 0x0005e20000100800 */
[-C--:B0-----:R-:W-:Y:S02]  /*9b10*/  LEA.HI.X.SX32 R4, R45, R3.reuse, 0x1, P2 ;  /* 0x000000032d047211 */ /* 0x081fe400010f0eff */
[----:B-1----:R-:W-:-:S03]  /*9b20*/  LEA.HI.X.SX32 R2, R46, R3, 0x1, P1 ;  /* 0x000000032e027211 */ /* 0x002fc600008f0eff */
[----:B------:R-:W-:Y:S01]  /*9b30*/  STL [R1+0x4f8], R4 ;  /* 0x0004f80401007387 */ /* 0x000fe20000100800 */
[----:B--2---:R-:W-:-:S03]  /*9b40*/  LEA.HI.X.SX32 R0, R47, R3, 0x1, P6 ;  /* 0x000000032f007211 */ /* 0x004fc600030f0eff */
[----:B------:R0:W-:Y:S04]  /*9b50*/  STL [R1+0x500], R2 ;  /* 0x0005000201007387 */ /* 0x0001e80000100800 */
[----:B------:R1:W-:Y:S01]  /*9b60*/  STL [R1+0x12c], R0 ;  /* 0x00012c0001007387 */ /* 0x0003e20000100800 */
[----:B---3--:R-:W-:Y:S01]  /*9b70*/  LEA.HI.X.SX32 R125, R23, UR9, 0x1, P0 ;  /* 0x00000009177d7c11 */ /* 0x008fe200080f0eff */
[----:B------:R-:W2:Y:S01]  /*9b80*/  S2R R22, SR_TID.X ;  /* 0x0000000000167919 */ /* 0x000ea20000002100 */
[----:B------:R-:W-:Y:S01]  /*9b90*/  ULDC UR9, c[0x0][0x238] ;  /* 0x00008e0000097ab9 */ /* 0x000fe20000000800 */
[----:B------:R-:W3:Y:S02]  /*9ba0*/  S2R R23, SR_TID.X ;  /* 0x0000000000177919 */ /* 0x000ee40000002100 */
[----:B---3--:R-:W-:-:S04]  /*9bb0*/  SHF.R.U32.HI R23, RZ, 0x6, R23 ;  /* 0x00000006ff177819 */ /* 0x008fc80000011617 */
[----:B------:R-:W-:-:S04]  /*9bc0*/  SGXT.U32 R23, R23, 0x3 ;  /* 0x000000031717781a */ /* 0x000fc80000000000 */
[C---:B0-----:R-:W-:Y:S02]  /*9bd0*/  LOP3.LUT R2, R23.reuse, 0x8, RZ, 0xfc, !PT ;  /* 0x0000000817027812 */ /* 0x041fe400078efcff */
[C---:B------:R-:W-:Y:S02]  /*9be0*/  LOP3.LUT R3, R23.reuse, 0x10, RZ, 0xfc, !PT ;  /* 0x0000001017037812 */ /* 0x040fe400078efcff */
[C---:B------:R-:W-:Y:S02]  /*9bf0*/  LOP3.LUT R4, R23.reuse, 0x18, RZ, 0xfc, !PT ;  /* 0x0000001817047812 */ /* 0x040fe400078efcff */
[C---:B------:R-:W-:Y:S02]  /*9c00*/  LOP3.LUT R5, R23.reuse, 0x20, RZ, 0xfc, !PT ;  /* 0x0000002017057812 */ /* 0x040fe400078efcff */
[C---:B------:R-:W-:Y:S02]  /*9c10*/  LOP3.LUT R6, R23.reuse, 0x28, RZ, 0xfc, !PT ;  /* 0x0000002817067812 */ /* 0x040fe400078efcff */
[----:B------:R-:W-:-:S02]  /*9c20*/  LOP3.LUT R7, R23, 0x30, RZ, 0xfc, !PT ;  /* 0x0000003017077812 */ /* 0x000fc400078efcff */
[C---:B------:R-:W-:Y:S02]  /*9c30*/  LOP3.LUT R8, R23.reuse, 0x38, RZ, 0xfc, !PT ;  /* 0x0000003817087812 */ /* 0x040fe400078efcff */
[C---:B------:R-:W-:Y:S02]  /*9c40*/  LOP3.LUT R9, R23.reuse, 0x40, RZ, 0xfc, !PT ;  /* 0x0000004017097812 */ /* 0x040fe400078efcff */
[C---:B------:R-:W-:Y:S02]  /*9c50*/  LOP3.LUT R11, R23.reuse, 0x48, RZ, 0xfc, !PT ;  /* 0x00000048170b7812 */ /* 0x040fe400078efcff */
[C---:B------:R-:W-:Y:S02]  /*9c60*/  LOP3.LUT R12, R23.reuse, 0x50, RZ, 0xfc, !PT ;  /* 0x00000050170c7812 */ /* 0x040fe400078efcff */
[----:B------:R-:W-:Y:S02]  /*9c70*/  LOP3.LUT R10, R23, 0x58, RZ, 0xfc, !PT ;  /* 0x00000058170a7812 */ /* 0x000fe400078efcff */
[----:B------:R-:W3:Y:S01]  /*9c80*/  LDL.LU R23, [R1+0x88] ;  /* 0x0000880001177983 */ /* 0x000ee20000300800 */
[----:B------:R-:W-:-:S02]  /*9c90*/  IMAD R13, R2, UR18, RZ ;  /* 0x00000012020d7c24 */ /* 0x000fc4000f8e02ff */
[----:B------:R-:W-:Y:S02]  /*9ca0*/  IMAD R2, R3, UR8, RZ ;  /* 0x0000000803027c24 */ /* 0x000fe4000f8e02ff */
[----:B------:R-:W-:Y:S02]  /*9cb0*/  IMAD R2, R6, UR9, RZ ;  /* 0x0000000906027c24 */ /* 0x000fe4000f8e02ff */
[----:B------:R-:W-:Y:S02]  /*9cc0*/  IMAD R2, R8, UR14, RZ ;  /* 0x0000000e08027c24 */ /* 0x000fe4000f8e02ff */
[----:B------:R-:W-:Y:S02]  /*9cd0*/  IMAD R2, R10, UR10, RZ ;  /* 0x0000000a0a027c24 */ /* 0x000fe4000f8e02ff */
[----:B------:R-:W-:Y:S01]  /*9ce0*/  IMAD R2, R12, UR11, RZ ;  /* 0x0000000b0c027c24 */ /* 0x000fe2000f8e02ff */
[----:B------:R-:W-:Y:S01]  /*9cf0*/  UIADD3 UR6, UR5, 0x20000, URZ ;  /* 0x0002000005067890 */ /* 0x000fe2000fffe03f */
[----:B--2---:R-:W-:-:S03]  /*9d00*/  LOP3.LUT R22, R22, 0x7f, RZ, 0xc0, !PT ;  /* 0x0000007f16167812 */ /* 0x004fc600078ec0ff */
[----:B------:R-:W-:Y:S02]  /*9d10*/  USHF.R.U32.HI UR6, URZ, 0x4, UR6 ;  /* 0x000000043f067899 */ /* 0x000fe40008011606 */
[----:B-1----:R-:W-:Y:S02]  /*9d20*/  IMAD R0, R22, UR7, RZ ;  /* 0x0000000716007c24 */ /* 0x002fe4000f8e02ff */
[----:B------:R-:W-:-:S03]  /*9d30*/  USGXT.U32 UR6, UR6, 0xe ;  /* 0x0000000e0606789a */ /* 0x000fc60008000000 */
[----:B------:R-:W-:Y:S01]  /*9d40*/  SHF.R.S32.HI R124, RZ, 0x1f, R0 ;  /* 0x0000001fff7c7819 */ /* 0x000fe20000011400 */
[----:B------:R-:W-:Y:S01]  /*9d50*/  UIADD3 UR8, UP0, UR6, 0x80, URZ ;  /* 0x0000008006087890 */ /* 0x000fe2000ff1e03f */
[----:B------:R-:W-:Y:S01]  /*9d60*/  IMAD R3, R5, UR16, RZ ;  /* 0x0000001005037c24 */ /* 0x000fe2000f8e02ff */
[----:B------:R-:W-:Y:S01]  /*9d70*/  UMOV UR4, URZ ;  /* 0x0000003f00047c82 */ /* 0x000fe20008000000 */
[----:B------:R-:W-:Y:S01]  /*9d80*/  IMAD R4, R4, UR17, RZ ;  /* 0x0000001104047c24 */ /* 0x000fe2000f8e02ff */
[----:B------:R-:W-:Y:S01]  /*9d90*/  UIADD3.X UR9, UR4, 0x40000040, URZ, UP0, !UPT ;  /* 0x4000004004097890 */ /* 0x000fe200087fe43f */
[----:B------:R-:W-:Y:S01]  /*9da0*/  IMAD R3, R7, UR15, RZ ;  /* 0x0000000f07037c24 */ /* 0x000fe2000f8e02ff */
[----:B------:R-:W-:Y:S02]  /*9db0*/  SHF.L.U64.HI R124, R0, 0x1, R124 ;  /* 0x00000001007c7819 */ /* 0x000fe4000001027c */
[----:B------:R-:W-:Y:S02]  /*9dc0*/  CS2R R24, SRZ ;  /* 0x0000000000187805 */ /* 0x000fe4000001ff00 */
[----:B------:R-:W-:-:S02]  /*9dd0*/  CS2R R26, SRZ ;  /* 0x00000000001a7805 */ /* 0x000fc4000001ff00 */
[----:B------:R-:W-:Y:S02]  /*9de0*/  CS2R R28, SRZ ;  /* 0x00000000001c7805 */ /* 0x000fe4000001ff00 */
        /* <DEDUP_REMOVED lines=17> */
[----:B------:R-:W-:Y:S01]  /*9f00*/  CS2R R64, SRZ ;  /* 0x0000000000407805 */ /* 0x000fe2000001ff00 */
[----:B------:R-:W-:Y:S01]  /*9f10*/  IMAD R4, R9, UR13, RZ ;  /* 0x0000000d09047c24 */ /* 0x000fe2000f8e02ff */
[----:B------:R-:W-:Y:S01]  /*9f20*/  CS2R R66, SRZ ;  /* 0x0000000000427805 */ /* 0x000fe2000001ff00 */
[----:B------:R-:W-:Y:S01]  /*9f30*/  IMAD R3, R11, UR12, RZ ;  /* 0x0000000c0b037c24 */ /* 0x000fe2000f8e02ff */
[----:B------:R-:W-:Y:S01]  /*9f40*/  CS2R R68, SRZ ;  /* 0x0000000000447805 */ /* 0x000fe2000001ff00 */
[----:B------:R-:W-:Y:S01]  /*9f50*/  IMAD.SHL.U32 R0, R0, 0x2, RZ ;  /* 0x0000000200007824 */ /* 0x000fe200078e00ff */
        /* <DEDUP_REMOVED lines=9> */
[----:B------:R-:W-:-:S02]  /*9ff0*/  UIADD3.64 UR16, UR8, 0x80, URZ ;  /* 0x0000008008107897 */ /* 0x000fc4000fffe03f */
[----:B------:R-:W-:Y:S02]  /*a000*/  UIADD3.64 UR20, UR8, 0x100, URZ ;  /* 0x0000010008147897 */ /* 0x000fe4000fffe03f */
[----:B------:R-:W-:Y:S02]  /*a010*/  UIADD3.64 UR24, UR8, 0x180, URZ ;  /* 0x0000018008187897 */ /* 0x000fe4000fffe03f */
[----:B------:R-:W-:Y:S02]  /*a020*/  UIADD3.64 UR28, UR8, 0x200, URZ ;  /* 0x00000200081c7897 */ /* 0x000fe4000fffe03f */
[----:B------:R-:W-:Y:S02]  /*a030*/  UIADD3.64 UR32, UR8, 0x280, URZ ;  /* 0x0000028008207897 */ /* 0x000fe4000fffe03f */
[----:B------:R-:W-:Y:S01]  /*a040*/  UIADD3.64 UR36, UR8, 0x300, URZ ;  /* 0x0000030008247897 */ /* 0x000fe2000fffe03f */
[----:B---3--:R-:W-:-:S05]  /*a050*/  SHF.R.S32.HI R2, RZ, 0x7, R23 ;  /* 0x00000007ff027819 */ /* 0x008fca0000011417 */
[----:B------:R0:W-:Y:S06]  /*a060*/  STL [R1+0x524], R2 ;  /* 0x0005240201007387 */ /* 0x0001ec0000100800 */
.L_x_1:
[----:B------:R-:W2:Y:S01]  /*a070*/  LDL.LU R6, [R1+0x520] ;  /* 0x0005200001067983 */ /* 0x000ea20000300800 */
[----:B------:R-:W-:Y:S01]  /*a080*/  ULDC UR4, c[0x0][0x238] ;  /* 0x00008e0000047ab9 */ /* 0x000fe20000000800 */
[----:B-----5:R-:W-:Y:S01]  /*a090*/  IMAD.MOV.U32 R93, RZ, RZ, R125 ;  /* 0x000000ffff5d7224 */ /* 0x020fe200078e007d */
[----:B------:R-:W-:Y:S01]  /*a0a0*/  PRMT R13, RZ, 0x7610, R13 ;  /* 0x00007610ff0d7816 */ /* 0x000fe2000000000d */
[----:B------:R-:W1:Y:S01]  /*a0b0*/  S2R R94, SR_TID.X ;  /* 0x00000000005e7919 */ /* 0x000e620000002100 */
[----:B------:R-:W-:Y:S01]  /*a0c0*/  PRMT R12, RZ, 0x7610, R12 ;  /* 0x00007610ff0c7816 */ /* 0x000fe2000000000c */
[----:B------:R-:W-:Y:S01]  /*a0d0*/  ULDC UR7, c[0x0][0x238] ;  /* 0x00008e0000077ab9 */ /* 0x000fe20000000800 */
[----:B------:R-:W3:Y:S01]  /*a0e0*/  S2R R5, SR_TID.X ;  /* 0x0000000000057919 */ /* 0x000ee20000002100 */
[----:B------:R-:W4:Y:S01]  /*a0f0*/  S2R R9, SR_TID.X ;  /* 0x0000000000097919 */ /* 0x000f220000002100 */
[----:B------:R-:W-:Y:S01]  /*a100*/  PRMT R15, RZ, 0x7610, R15 ;  /* 0x00007610ff0f7816 */ /* 0x000fe2000000000f */
[----:B------:R-:W-:Y:S01]  /*a110*/  ULDC UR10, c[0x0][0x238] ;  /* 0x00008e00000a7ab9 */ /* 0x000fe20000000800 */
[----:B------:R-:W2:Y:S01]  /*a120*/  S2R R11, SR_TID.X ;  /* 0x00000000000b7919 */ /* 0x000ea20000002100 */
[----:B------:R-:W2:Y:S01]  /*a130*/  S2R R95, SR_TID.X ;  /* 0x00000000005f7919 */ /* 0x000ea20000002100 */
[----:B------:R-:W-:-:S02]  /*a140*/  PRMT R14, RZ, 0x7610, R14 ;  /* 0x00007610ff0e7816 */ /* 0x000fc4000000000e */
[----:B------:R-:W-:Y:S01]  /*a150*/  PRMT R17, RZ, 0x7610, R17 ;  /* 0x00007610ff117816 */ /* 0x000fe20000000011 */
[----:B------:R2:W-:Y:S01]  /*a160*/  STL [R1+0x6d4], R105 ;  /* 0x0006d46901007387 */ /* 0x0005e20000100800 */
[----:B-1----:R-:W-:Y:S02]  /*a170*/  SHF.R.U32.HI R16, RZ, 0x6, R94 ;  /* 0x00000006ff107819 */ /* 0x002fe4000001165e */
[----:B---3--:R-:W-:Y:S02]  /*a180*/  SHF.R.U32.HI R5, RZ, 0x6, R5 ;  /* 0x00000006ff057819 */ /* 0x008fe40000011605 */
[----:B------:R-:W-:Y:S02]  /*a190*/  SGXT.U32 R16, R16, 0x3 ;  /* 0x000000031010781a */ /* 0x000fe40000000000 */
[----:B------:R-:W-:Y:S02]  /*a1a0*/  SGXT.U32 R5, R5, 0x3 ;  /* 0x000000030505781a */ /* 0x000fe40000000000 */
[----:B------:R-:W-:-:S02]  /*a1b0*/  LOP3.LUT R4, R16, 0x8, RZ, 0xfc, !PT ;  /* 0x0000000810047812 */ /* 0x000fc400078efcff */
[----:B----4-:R-:W-:Y:S02]  /*a1c0*/  SHF.R.U32.HI R10, RZ, 0x6, R9 ;  /* 0x00000006ff0a7819 */ /* 0x010fe40000011609 */
[----:B------:R-:W-:Y:S02]  /*a1d0*/  LOP3.LUT R5, R5, 0x8, RZ, 0xfc, !PT ;  /* 0x0000000805057812 */ /* 0x000fe400078efcff */
[----:B------:R-:W-:Y:S02]  /*a1e0*/  ISETP.GE.AND P5, PT, R4, UR43, PT ;  /* 0x0000002b04007c0c */ /* 0x000fe4000bfa6270 */
[----:B------:R-:W-:Y:S01]  /*a1f0*/  SGXT.U32 R10, R10, 0x3 ;  /* 0x000000030a0a781a */ /* 0x000fe20000000000 */
[----:B------:R-:W-:Y:S01]  /*a200*/  IMAD R5, R5, UR4, RZ ;  /* 0x0000000405057c24 */ /* 0x000fe2000f8e02ff */
[C---:B0-----:R-:W-:Y:S01]  /*a210*/  LOP3.LUT R2, R16.reuse, 0x18, RZ, 0xfc, !PT ;  /* 0x0000001810027812 */ /* 0x041fe200078efcff */
[----:B------:R-:W-:Y:S01]  /*a220*/  ULDC UR4, c[0x0][0x238] ;  /* 0x00008e0000047ab9 */ /* 0x000fe20000000800 */
[----:B------:R-:W-:-:S02]  /*a230*/  LOP3.LUT R4, R16, 0x20, RZ, 0xfc, !PT ;  /* 0x0000002010047812 */ /* 0x000fc400078efcff */
[----:B------:R-:W-:Y:S02]  /*a240*/  LOP3.LUT R9, R10, 0x18, RZ, 0xfc, !PT ;  /* 0x000000180a097812 */ /* 0x000fe400078efcff */
[----:B------:R-:W-:Y:S01]  /*a250*/  ISETP.GE.AND P0, PT, R2, UR43, PT ;  /* 0x0000002b02007c0c */ /* 0x000fe2000bf06270 */
[----:B------:R-:W-:Y:S01]  /*a260*/  IMAD R2, R16, UR44, RZ ;  /* 0x0000002c10027c24 */ /* 0x000fe2000f8e02ff */
[----:B------:R-:W-:Y:S01]  /*a270*/  ISETP.GE.AND P1, PT, R4, UR43, PT ;  /* 0x0000002b04007c0c */ /* 0x000fe2000bf26270 */
[----:B------:R-:W-:Y:S01]  /*a280*/  IMAD R9, R9, UR4, RZ ;  /* 0x0000000409097c24 */ /* 0x000fe2000f8e02ff */
[C---:B------:R-:W-:Y:S01]  /*a290*/  ISETP.GE.AND P4, PT, R16.reuse, UR43, PT ;  /* 0x0000002b10007c0c */ /* 0x040fe2000bf86270 */
[----:B------:R-:W-:Y:S01]  /*a2a0*/  ULDC UR4, c[0x0][0x238] ;  /* 0x00008e0000047ab9 */ /* 0x000fe20000000800 */
[----:B------:R-:W-:Y:S02]  /*a2b0*/  LOP3.LUT R3, R16, 0x10, RZ, 0xfc, !PT ;  /* 0x0000001010037812 */ /* 0x000fe400078efcff */
[----:B------:R-:W-:-:S02]  /*a2c0*/  LOP3.LUT R10, R10, 0x10, RZ, 0xfc, !PT ;  /* 0x000000100a0a7812 */ /* 0x000fc400078efcff */
[----:B------:R-:W-:Y:S02]  /*a2d0*/  ISETP.GE.AND P6, PT, R3, UR43, PT ;  /* 0x0000002b03007c0c */ /* 0x000fe4000bfc6270 */
[----:B------:R-:W-:Y:S01]  /*a2e0*/  LOP3.LUT R8, R16, 0x38, RZ, 0xfc, !PT ;  /* 0x0000003810087812 */ /* 0x000fe200078efcff */
[----:B------:R-:W-:Y:S02]  /*a2f0*/  IMAD R10, R10, UR7, RZ ;  /* 0x000000070a0a7c24 */ /* 0x000fe4000f8e02ff */
[----:B--2---:R-:W-:Y:S01]  /*a300*/  IMAD.MOV.U32 R92, RZ, RZ, R6 ;  /* 0x000000ffff5c7224 */ /* 0x004fe200078e0006 */
[----:B------:R-:W-:Y:S01]  /*a310*/  SHF.R.U32.HI R11, RZ, 0x6, R11 ;  /* 0x00000006ff0b7819 */ /* 0x000fe2000001160b */
[----:B------:R-:W-:Y:S01]  /*a320*/  ULDC UR7, c[0x0][0x238] ;  /* 0x00008e0000077ab9 */ /* 0x000fe20000000800 */
[C---:B------:R-:W-:Y:S01]  /*a330*/  LOP3.LUT R6, R16.reuse, 0x28, RZ, 0xfc, !PT ;  /* 0x0000002810067812 */ /* 0x040fe200078efcff */
[----:B------:R-:W-:Y:S01]  /*a340*/  IMAD.WIDE R4, R5, 0x2, R92 ;  /* 0x0000000205047825 */ /* 0x000fe200078e025c */
[----:B------:R-:W-:-:S03]  /*a350*/  LOP3.LUT R7, R16, 0x30, RZ, 0xfc, !PT ;  /* 0x0000003010077812 */ /* 0x000fc600078efcff */
[----:B------:R-:W-:Y:S01]  /*a360*/  IMAD.WIDE R2, R2, 0x2, R92 ;  /* 0x0000000202027825 */ /* 0x000fe200078e025c */
[----:B------:R0:W2:Y:S01]  /*a370*/  @!P5 LDG.E.U16 R13, desc[UR40][R4.64] ;  /* 0x00000028040dd981 */ /* 0x0000a2000c1e1500 */
[----:B------:R-:W-:Y:S02]  /*a380*/  SGXT.U32 R11, R11, 0x3 ;  /* 0x000000030b0b781a */ /* 0x000fe40000000000 */
[----:B------:R-:W-:Y:S01]  /*a390*/  SHF.R.U32.HI R105, RZ, 0x6, R95 ;  /* 0x00000006ff697819 */ /* 0x000fe2000001165f */
[----:B------:R1:W3:Y:S01]  /*a3a0*/  @!P4 LDG.E.U16 R12, desc[UR40][R2.64] ;  /* 0x00000028020cc981 */ /* 0x0002e2000c1e1500 */
[----:B------:R-:W-:Y:S02]  /*a3b0*/  ISETP.GE.AND P2, PT, R6, UR43, PT ;  /* 0x0000002b06007c0c */ /* 0x000fe4000bf46270 */
[----:B------:R-:W-:Y:S01]  /*a3c0*/  ISETP.GE.AND P3, PT, R7, UR43, PT ;  /* 0x0000002b07007c0c */ /* 0x000fe2000bf66270 */
[----:B0-----:R-:W-:-:S05]  /*a3d0*/  IMAD.WIDE R4, R9, 0x2, R92 ;  /* 0x0000000209047825 */ /* 0x001fca00078e025c */
[----:B------:R-:W4:Y:S01]  /*a3e0*/  @!P0 LDG.E.U16 R15, desc[UR40][R4.64] ;  /* 0x00000028040f8981 */ /* 0x000f22000c1e1500 */
[----:B------:R-:W0:Y:S01]  /*a3f0*/  S2R R9, SR_TID.X ;  /* 0x0000000000097919 */ /* 0x000e220000002100 */
[----:B-1----:R-:W-:Y:S01]  /*a400*/  IMAD.WIDE R2, R10, 0x2, R92 ;  /* 0x000000020a027825 */ /* 0x002fe200078e025c */
[----:B------:R-:W-:-:S04]  /*a410*/  ISETP.GE.AND P4, PT, R8, UR43, PT ;  /* 0x0000002b08007c0c */ /* 0x000fc8000bf86270 */
[----:B------:R1:W2:Y:S01]  /*a420*/  @!P6 LDG.E.U16 R14, desc[UR40][R2.64] ;  /* 0x00000028020ee981 */ /* 0x0002a2000c1e1500 */
[----:B------:R-:W-:Y:S02]  /*a430*/  LOP3.LUT R11, R11, 0x40, RZ, 0xfc, !PT ;  /* 0x000000400b0b7812 */ /* 0x000fe400078efcff */
[----:B0-----:R-:W-:-:S04]  /*a440*/  SHF.R.U32.HI R10, RZ, 0x6, R9 ;  /* 0x00000006ff0a7819 */ /* 0x001fc80000011609 */
[----:B------:R-:W-:Y:S02]  /*a450*/  SGXT.U32 R10, R10, 0x3 ;  /* 0x000000030a0a781a */ /* 0x000fe40000000000 */
[----:B------:R-:W-:Y:S02]  /*a460*/  SHF.R.U32.HI R9, RZ, 0x6, R9 ;  /* 0x00000006ff097819 */ /* 0x000fe40000011609 */
[----:B------:R-:W-:Y:S02]  /*a470*/  LOP3.LUT R10, R10, 0x20, RZ, 0xfc, !PT ;  /* 0x000000200a0a7812 */ /* 0x000fe400078efcff */
[----:B------:R-:W-:-:S03]  /*a480*/  SGXT.U32 R9, R9, 0x3 ;  /* 0x000000030909781a */ /* 0x000fc60000000000 */
[----:B------:R-:W-:Y:S01]  /*a490*/  IMAD R10, R10, UR4, RZ ;  /* 0x000000040a0a7c24 */ /* 0x000fe2000f8e02ff */
[C---:B------:R-:W-:Y:S01]  /*a4a0*/  LOP3.LUT R8, R9.reuse, 0x38, RZ, 0xfc, !PT ;  /* 0x0000003809087812 */ /* 0x040fe200078efcff */
[----:B------:R-:W-:Y:S02]  /*a4b0*/  ULDC UR4, c[0x0][0x238] ;  /* 0x00008e0000047ab9 */ /* 0x000fe40000000800 */
[----:B-1----:R-:W-:Y:S01]  /*a4c0*/  IMAD.WIDE R2, R10, 0x2, R92 ;  /* 0x000000020a027825 */ /* 0x002fe200078e025c */
[----:B------:R-:W-:-:S03]  /*a4d0*/  LOP3.LUT R10, R9, 0x28, RZ, 0xfc, !PT ;  /* 0x00000028090a7812 */ /* 0x000fc600078efcff */
[----:B------:R-:W-:Y:S01]  /*a4e0*/  IMAD R8, R8, UR4, RZ ;  /* 0x0000000408087c24 */ /* 0x000fe2000f8e02ff */
[----:B------:R-:W-:Y:S01]  /*a4f0*/  ULDC UR4, c[0x0][0x238] ;  /* 0x00008e0000047ab9 */ /* 0x000fe20000000800 */
[----:B------:R-:W-:Y:S01]  /*a500*/  IMAD R10, R10, UR10, RZ ;  /* 0x0000000a0a0a7c24 */ /* 0x000fe2000f8e02ff */
[----:B------:R-:W-:Y:S01]  /*a510*/  LOP3.LUT R7, R16, 0x40, RZ, 0xfc, !PT ;  /* 0x0000004010077812 */ /* 0x000fe200078efcff */
[----:B------:R-:W-:Y:S01]  /*a520*/  IMAD R11, R11, UR4, RZ ;  /* 0x000000040b0b7c24 */ /* 0x000fe2000f8e02ff */
[----:B------:R-:W-:Y:S01]  /*a530*/  SGXT.U32 R105, R105, 0x3 ;  /* 0x000000036969781a */ /* 0x000fe20000000000 */
[----:B------:R-:W-:Y:S01]  /*a540*/  IMAD.WIDE R4, R10, 0x2, R92 ;  /* 0x000000020a047825 */ /* 0x000fe200078e025c */
[----:B------:R-:W-:Y:S01]  /*a550*/  LOP3.LUT R9, R9, 0x30, RZ, 0xfc, !PT ;  /* 0x0000003009097812 */ /* 0x000fe200078efcff */
[----:B------:R0:W2:Y:S01]  /*a560*/  @!P1 LDG.E.U16 R17, desc[UR40][R2.64] ;  /* 0x0000002802119981 */ /* 0x0000a2000c1e1500 */
[C---:B------:R-:W-:Y:S01]  /*a570*/  LOP3.LUT R6, R16.reuse, 0x48, RZ, 0xfc, !PT ;  /* 0x0000004810067812 */ /* 0x040fe200078efcff */
[----:B------:R-:W-:Y:S01]  /*a580*/  ULDC UR10, c[0x0][0x238] ;  /* 0x00008e00000a7ab9 */ /* 0x000fe20000000800 */
[----:B------:R-:W-:Y:S01]  /*a590*/  ISETP.GE.AND P5, PT, R7, UR43, PT ;  /* 0x0000002b07007c0c */ /* 0x000fe2000bfa6270 */
[----:B------:R-:W-:Y:S01]  /*a5a0*/  ULDC UR4, c[0x0][0x238] ;  /* 0x00008e0000047ab9 */ /* 0x000fe20000000800 */
[----:B------:R-:W-:-:S02]  /*a5b0*/  LOP3.LUT R10, R16, 0x58, RZ, 0xfc, !PT ;  /* 0x00000058100a7812 */ /* 0x000fc400078efcff */
[----:B------:R-:W-:Y:S02]  /*a5c0*/  LOP3.LUT R7, R16, 0x50, RZ, 0xfc, !PT ;  /* 0x0000005010077812 */ /* 0x000fe400078efcff */
[----:B------:R-:W-:Y:S01]  /*a5d0*/  LOP3.LUT R95, R105, 0x50, RZ, 0xfc, !PT ;  /* 0x00000050695f7812 */ /* 0x000fe200078efcff */
[----:B0-----:R-:W-:Y:S01]  /*a5e0*/  IMAD.WIDE R2, R11, 0x2, R92 ;  /* 0x000000020b027825 */ /* 0x001fe200078e025c */
[----:B------:R-:W-:Y:S02]  /*a5f0*/  LOP3.LUT R11, R105, 0x58, RZ, 0xfc, !PT ;  /* 0x00000058690b7812 */ /* 0x000fe400078efcff */
[----:B------:R-:W-:Y:S01]  /*a600*/  PRMT R18, RZ, 0x7610, R18 ;  /* 0x00007610ff127816 */ /* 0x000fe20000000012 */
[----:B------:R-:W-:Y:S01]  /*a610*/  IMAD R9, R9, UR7, RZ ;  /* 0x0000000709097c24 */ /* 0x000fe2000f8e02ff */
[----:B------:R-:W-:Y:S01]  /*a620*/  LOP3.LUT R105, R105, 0x48, RZ, 0xfc, !PT ;  /* 0x0000004869697812 */ /* 0x000fe200078efcff */
[----:B------:R-:W-:Y:S01]  /*a630*/  ULDC UR7, c[0x0][0x238] ;  /* 0x00008e0000077ab9 */ /* 0x000fe20000000800 */
[----:B------:R-:W-:-:S02]  /*a640*/  ISETP.GE.AND P6, PT, R6, UR43, PT ;  /* 0x0000002b06007c0c */ /* 0x000fc4000bfc6270 */
[----:B------:R-:W-:Y:S01]  /*a650*/  ISETP.GE.AND P1, PT, R10, UR43, PT ;  /* 0x0000002b0a007c0c */ /* 0x000fe2000bf26270 */
[----:B------:R0:W2:Y:S01]  /*a660*/  @!P2 LDG.E.U16 R18, desc[UR40][R4.64] ;  /* 0x000000280412a981 */ /* 0x0000a2000c1e1500 */
[----:B------:R-:W-:Y:S02]  /*a670*/  ISETP.GE.AND P0, PT, R7, UR43, PT ;  /* 0x0000002b07007c0c */ /* 0x000fe4000bf06270 */
[----:B------:R-:W-:Y:S01]  /*a680*/  LOP3.LUT R10, R16, 0x60, RZ, 0xfc, !PT ;  /* 0x00000060100a7812 */ /* 0x000fe200078efcff */
[----:B------:R-:W-:Y:S01]  /*a690*/  IMAD.WIDE R6, R9, 0x2, R92 ;  /* 0x0000000209067825 */ /* 0x000fe200078e025c */
[----:B------:R-:W-:Y:S02]  /*a6a0*/  PRMT R19, RZ, 0x7610, R19 ;  /* 0x00007610ff137816 */ /* 0x000fe40000000013 */
[----:B------:R-:W-:Y:S01]  /*a6b0*/  PRMT R20, RZ, 0x7610, R20 ;  /* 0x00007610ff147816 */ /* 0x000fe20000000014 */
[----:B------:R-:W-:Y:S01]  /*a6c0*/  IMAD R105, R105, UR10, RZ ;  /* 0x0000000a69697c24 */ /* 0x000fe2000f8e02ff */
[----:B------:R-:W-:Y:S01]  /*a6d0*/  ISETP.GE.AND P2, PT, R10, UR43, PT ;  /* 0x0000002b0a007c0c */ /* 0x000fe2000bf46270 */
[----:B------:R-:W-:Y:S01]  /*a6e0*/  IMAD.WIDE R8, R8, 0x2, R92 ;  /* 0x0000000208087825 */ /* 0x000fe200078e025c */
[----:B------:R-:W-:Y:S01]  /*a6f0*/  PRMT R21, RZ, 0x7610, R21 ;  /* 0x00007610ff157816 */ /* 0x000fe20000000015 */
[----:B------:R1:W2:Y:S01]  /*a700*/  @!P3 LDG.E.U16 R19, desc[UR40][R6.64] ;  /* 0x000000280613b981 */ /* 0x0002a2000c1e1500 */
[----:B------:R-:W-:Y:S01]  /*a710*/  PRMT R22, RZ, 0x7610, R22 ;  /* 0x00007610ff167816 */ /* 0x000fe20000000016 */
[----:B------:R-:W-:Y:S01]  /*a720*/  IMAD R95, R95, UR7, RZ ;  /* 0x000000075f5f7c24 */ /* 0x000fe2000f8e02ff */
[----:B------:R-:W-:Y:S01]  /*a730*/  PRMT R23, RZ, 0x7610, R23 ;  /* 0x00007610ff177816 */ /* 0x000fe20000000017 */
[----:B------:R-:W-:Y:S01]  /*a740*/  IMAD R11, R11, UR4, RZ ;  /* 0x000000040b0b7c24 */ /* 0x000fe2000f8e02ff */
[----:B------:R1:W2:Y:S01]  /*a750*/  @!P4 LDG.E.U16 R20, desc[UR40][R8.64] ;  /* 0x000000280814c981 */ /* 0x0002a2000c1e1500 */
[----:B0-----:R-:W-:Y:S01]  /*a760*/  IMAD.WIDE R4, R105, 0x2, R92 ;  /* 0x0000000269047825 */ /* 0x001fe200078e025c */
[----:B------:R-:W-:-:S02]  /*a770*/  PRMT R88, RZ, 0x7610, R88 ;  /* 0x00007610ff587816 */ /* 0x000fc40000000058 */
[----:B------:R-:W-:Y:S01]  /*a780*/  PRMT R89, RZ, 0x7610, R89 ;  /* 0x00007610ff597816 */ /* 0x000fe20000000059 */
[----:B------:R-:W-:Y:S01]  /*a790*/  IMAD R10, R10, UR44, RZ ;  /* 0x0000002c0a0a7c24 */ /* 0x000fe2000f8e02ff */
[----:B------:R0:W2:Y:S01]  /*a7a0*/  @!P5 LDG.E.U16 R21, desc[UR40][R2.64] ;  /* 0x000000280215d981 */ /* 0x0000a2000c1e1500 */
[----:B-1----:R-:W-:-:S03]  /*a7b0*/  IMAD.WIDE R6, R95, 0x2, R92 ;  /* 0x000000025f067825 */ /* 0x002fc600078e025c */
[----:B------:R1:W2:Y:S01]  /*a7c0*/  @!P6 LDG.E.U16 R22, desc[UR40][R4.64] ;  /* 0x000000280416e981 */ /* 0x0002a2000c1e1500 */
[----:B------:R-:W-:-:S03]  /*a7d0*/  IMAD.WIDE R8, R11, 0x2, R92 ;  /* 0x000000020b087825 */ /* 0x000fc600078e025c */
[----:B------:R1:W2:Y:S01]  /*a7e0*/  @!P0 LDG.E.U16 R23, desc[UR40][R6.64] ;  /* 0x0000002806178981 */ /* 0x0002a2000c1e1500 */
[----:B------:R-:W-:Y:S01]  /*a7f0*/  IMAD.WIDE R10, R10, 0x2, R92 ;  /* 0x000000020a0a7825 */ /* 0x000fe200078e025c */
[C---:B0-----:R-:W-:Y:S02]  /*a800*/  LOP3.LUT R2, R16.reuse, 0x68, RZ, 0xfc, !PT ;  /* 0x0000006810027812 */ /* 0x041fe400078efcff */
[----:B------:R0:W2:Y:S01]  /*a810*/  @!P1 LDG.E.U16 R88, desc[UR40][R8.64] ;  /* 0x0000002808589981 */ /* 0x0000a2000c1e1500 */
[----:B-1----:R-:W-:Y:S02]  /*a820*/  LOP3.LUT R4, R16, 0x70, RZ, 0xfc, !PT ;  /* 0x0000007010047812 */ /* 0x002fe400078efcff */
[----:B------:R-:W-:Y:S01]  /*a830*/  ISETP.GE.AND P0, PT, R2, UR43, PT ;  /* 0x0000002b02007c0c */ /* 0x000fe2000bf06270 */
[----:B------:R1:W2:Y:S01]  /*a840*/  @!P2 LDG.E.U16 R89, desc[UR40][R10.64] ;  /* 0x000000280a59a981 */ /* 0x0002a2000c1e1500 */
[----:B------:R-:W-:Y:S02]  /*a850*/  LOP3.LUT R6, R16, 0x78, RZ, 0xfc, !PT ;  /* 0x0000007810067812 */ /* 0x000fe400078efcff */
[----:B------:R-:W-:Y:S01]  /*a860*/  ISETP.GE.AND P1, PT, R4, UR43, PT ;  /* 0x0000002b04007c0c */ /* 0x000fe2000bf26270 */
[----:B------:R-:W2:Y:S01]  /*a870*/  LDL R105, [R1+0x1a8] ;  /* 0x0001a80001697983 */ /* 0x000ea20000100800 */
[----:B------:R-:W-:Y:S01]  /*a880*/  ISETP.GE.AND P2, PT, R6, UR43, PT ;  /* 0x0000002b06007c0c */ /* 0x000fe2000bf46270 */
[----:B------:R-:W-:-:S02]  /*a890*/  IMAD R2, R2, UR44, RZ ;  /* 0x0000002c02027c24 */ /* 0x000fc4000f8e02ff */
[----:B------:R-:W-:Y:S01]  /*a8a0*/  IMAD R4, R4, UR44, RZ ;  /* 0x0000002c04047c24 */ /* 0x000fe2000f8e02ff */
[----:B0-----:R-:W-:Y:S01]  /*a8b0*/  PRMT R8, RZ, 0x7610, R8 ;  /* 0x00007610ff087816 */ /* 0x001fe20000000008 */
[----:B------:R-:W-:Y:S01]  /*a8c0*/  IMAD R6, R6, UR44, RZ ;  /* 0x0000002c06067c24 */ /* 0x000fe2000f8e02ff */
[----:B------:R-:W-:Y:S01]  /*a8d0*/  PRMT R9, RZ, 0x7610, R9 ;  /* 0x00007610ff097816 */ /* 0x000fe20000000009 */
[----:B------:R-:W-:Y:S01]  /*a8e0*/  IMAD.WIDE R2, R2, 0x2, R92 ;  /* 0x0000000202027825 */ /* 0x000fe200078e025c */
[----:B-1----:R-:W-:-:S03]  /*a8f0*/  PRMT R10, RZ, 0x7610, R10 ;  /* 0x00007610ff0a7816 */ /* 0x002fc6000000000a */
[--C-:B------:R-:W-:Y:S01]  /*a900*/  IMAD.WIDE R4, R4, 0x2, R92.reuse ;  /* 0x0000000204047825 */ /* 0x100fe200078e025c */
[----:B------:R-:W-:Y:S03]  /*a910*/  STL [R1+0x6d0], R93 ;  /* 0x0006d05d01007387 */ /* 0x000fe60000100800 */
[----:B------:R-:W-:Y:S01]  /*a920*/  IMAD.WIDE R6, R6, 0x2, R92 ;  /* 0x0000000206067825 */ /* 0x000fe200078e025c */
[----:B------:R0:W2:Y:S04]  /*a930*/  @!P0 LDG.E.U16 R8, desc[UR40][R2.64] ;  /* 0x0000002802088981 */ /* 0x0000a8000c1e1500 */
[----:B------:R1:W2:Y:S04]  /*a940*/  @!P1 LDG.E.U16 R9, desc[UR40][R4.64] ;  /* 0x0000002804099981 */ /* 0x0002a8000c1e1500 */
[----:B------:R-:W2:Y:S01]  /*a950*/  LDL R95, [R1+0x1ac] ;  /* 0x0001ac00015f7983 */ /* 0x000ea20000100800 */
[C---:B0-----:R-:W-:Y:S01]  /*a960*/  IMAD.SHL.U32 R3, R94.reuse, 0x2, RZ ;  /* 0x000000025e037824 */ /* 0x041fe200078e00ff */
[----:B------:R-:W-:-:S02]  /*a970*/  LOP3.LUT R2, R94, 0x7f, RZ, 0xc0, !PT ;  /* 0x0000007f5e027812 */ /* 0x000fc400078ec0ff */
[----:B------:R-:W2:Y:S01]  /*a980*/  @!P2 LDG.E.U16 R10, desc[UR40][R6.64] ;  /* 0x00000028060aa981 */ /* 0x000ea2000c1e1500 */
[----:B-1----:R-:W-:-:S03]  /*a990*/  LOP3.LUT R4, R94, 0x1c0, RZ, 0xc0, !PT ;  /* 0x000001c05e047812 */ /* 0x002fc600078ec0ff */
[----:B------:R-:W2:Y:S04]  /*a9a0*/  LDL R94, [R1+0x1b0] ;  /* 0x0001b000015e7983 */ /* 0x000ea80000100800 */
[----:B------:R-:W2:Y:S04]  /*a9b0*/  LDL R11, [R1+0x1c4] ;  /* 0x0001c400010b7983 */ /* 0x000ea80000100800 */
[----:B------:R-:W2:Y:S04]  /*a9c0*/  LDL R6, [R1+0x1c0] ;  /* 0x0001c00001067983 */ /* 0x000ea80000100800 */
[----:B------:R-:W2:Y:S01]  /*a9d0*/  LDL R7, [R1+0x1b4] ;  /* 0x0001b40001077983 */ /* 0x000ea20000100800 */
[----:B------:R-:W-:-:S02]  /*a9e0*/  SHF.R.U32.HI R4, RZ, 0x2, R4 ;  /* 0x00000002ff047819 */ /* 0x000fc40000011604 */
[----:B------:R-:W-:Y:S01]  /*a9f0*/  PRMT R96, RZ, 0x7610, R96 ;  /* 0x00007610ff607816 */ /* 0x000fe20000000060 */
[----:B------:R-:W2:Y:S01]  /*aa00*/  LDL R5, [R1+0x1b8] ;  /* 0x0001b80001057983 */ /* 0x000ea20000100800 */
[----:B------:R-:W-:Y:S01]  /*aa10*/  LOP3.LUT R4, R4, 0x3fe, R3, 0x78, !PT ;  /* 0x000003fe04047812 */ /* 0x000fe200078e7803 */
[----:B------:R-:W-:Y:S06]  /*aa20*/  BAR.SYNC.DEFER_BLOCKING 0x0 ;  /* 0x0000000000007b1d */ /* 0x000fec0000010000 */
[----:B------:R-:W2:Y:S04]  /*aa30*/  LDL R16, [R1+0x1bc] ;  /* 0x0001bc0001107983 */ /* 0x000ea80000100800 */
[----:B----4-:R0:W-:Y:S04]  /*aa40*/  STS.U16 [R4+UR5+0x20c00], R15 ;  /* 0x020c000f04007988 */ /* 0x0101e80008000405 */
[----:B0-----:R-:W4:Y:S01]  /*aa50*/  LDL R15, [R1+0x1d8] ;  /* 0x0001d800010f7983 */ /* 0x001f220000100800 */
[----:B------:R-:W-:-:S03]  /*aa60*/  ISETP.GE.AND P0, PT, R2, UR43, PT ;  /* 0x0000002b02007c0c */ /* 0x000fc6000bf06270 */
[----:B---3--:R0:W-:Y:S04]  /*aa70*/  STS.U16 [R4+UR5+0x20000], R12 ;  /* 0x0200000c04007988 */ /* 0x0081e80008000405 */
[----:B--2---:R1:W-:Y:S04]  /*aa80*/  STS.U16 [R4+UR5+0x20400], R13 ;  /* 0x0204000d04007988 */ /* 0x0043e80008000405 */
[----:B0-----:R-:W2:Y:S04]  /*aa90*/  LDL R12, [R1+0x1c8] ;  /* 0x0001c800010c7983 */ /* 0x001ea80000100800 */
[----:B-1----:R-:W3:Y:S01]  /*aaa0*/  LDL R13, [R1+0x1cc] ;  /* 0x0001cc00010d7983 */ /* 0x002ee20000100800 */
[----:B------:R-:W-:-:S03]  /*aab0*/  PRMT R125, RZ, 0x7610, R125 ;  /* 0x00007610ff7d7816 */ /* 0x000fc6000000007d */
[----:B------:R0:W-:Y:S04]  /*aac0*/  STS.U16 [R4+UR5+0x20800], R14 ;  /* 0x0208000e04007988 */ /* 0x0001e80008000405 */
[----:B0-----:R-:W3:Y:S04]  /*aad0*/  LDL R14, [R1+0x1d4] ;  /* 0x0001d400010e7983 */ /* 0x001ee80000100800 */
[----:B------:R0:W-:Y:S04]  /*aae0*/  STS.U16 [R4+UR5+0x21000], R17 ;  /* 0x0210001104007988 */ /* 0x0001e80008000405 */
[----:B0-----:R-:W3:Y:S01]  /*aaf0*/  LDL R17, [R1+0x1d0] ;  /* 0x0001d00001117983 */ /* 0x001ee20000100800 */
[----:B------:R-:W-:-:S02]  /*ab00*/  IADD3 RZ, P1, R105, R0, RZ ;  /* 0x0000000069ff7210 */ /* 0x000fc40007f3e0ff */
[-C--:B------:R-:W-:Y:S01]  /*ab10*/  IADD3 R2, R105, R0.reuse, RZ ;  /* 0x0000000069027210 */ /* 0x080fe20007ffe0ff */
[----:B------:R0:W-:Y:S01]  /*ab20*/  STS.U16 [R4+UR5+0x22c00], R88 ;  /* 0x022c005804007988 */ /* 0x0001e20008000405 */
[-C--:B------:R-:W-:Y:S01]  /*ab30*/  IADD3 RZ, P3, R94, R0.reuse, RZ ;  /* 0x000000005eff7210 */ /* 0x080fe20007f7e0ff */
[----:B------:R-:W-:Y:S02]  /*ab40*/  IMAD.X R3, R95, 0x1, R124, P1 ;  /* 0x000000015f037824 */ /* 0x000fe400008e067c */
[----:B0-----:R-:W3:Y:S04]  /*ab50*/  LDL R88, [R1+0x1e8] ;  /* 0x0001e80001587983 */ /* 0x001ee80000100800 */
[----:B------:R0:W3:Y:S01]  /*ab60*/  @!P0 LDG.E.U16 R96, desc[UR40][R2.64] ;  /* 0x0000002802608981 */ /* 0x0000e2000c1e1500 */
[----:B------:R-:W-:-:S02]  /*ab70*/  IADD3 RZ, P1, R6, R0, RZ ;  /* 0x0000000006ff7210 */ /* 0x000fc40007f3e0ff */
[----:B------:R-:W-:Y:S01]  /*ab80*/  PRMT R93, RZ, 0x7610, R93 ;  /* 0x00007610ff5d7816 */ /* 0x000fe2000000005d */
[----:B------:R-:W-:Y:S01]  /*ab90*/  STS.U16 [R4+UR5+0x21400], R18 ;  /* 0x0214001204007988 */ /* 0x000fe20008000405 */
[----:B------:R-:W-:Y:S01]  /*aba0*/  IADD3 RZ, P2, R5, R0, RZ ;  /* 0x0000000005ff7210 */ /* 0x000fe20007f5e0ff */
[--C-:B0-----:R-:W-:Y:S02]  /*abb0*/  IMAD.X R3, R7, 0x1, R124.reuse, P3 ;  /* 0x0000000107037824 */ /* 0x101fe400018e067c */
[----:B------:R-:W-:Y:S01]  /*abc0*/  STS.U16 [R4+UR5+0x21800], R19 ;  /* 0x0218001304007988 */ /* 0x000fe20008000405 */
[----:B------:R-:W-:-:S03]  /*abd0*/  IMAD.X R7, R11, 0x1, R124, P1 ;  /* 0x000000010b077824 */ /* 0x000fc600008e067c */
[----:B------:R-:W3:Y:S01]  /*abe0*/  LDL R11, [R1+0x1dc] ;  /* 0x0001dc00010b7983 */ /* 0x000ee20000100800 */
[----:B------:R-:W-:-:S03]  /*abf0*/  IMAD.IADD R6, R6, 0x1, R0 ;  /* 0x0000000106067824 */ /* 0x000fc600078e0200 */
[----:B------:R-:W-:Y:S04]  /*ac00*/  STS.U16 [R4+UR5+0x21c00], R20 ;  /* 0x021c001404007988 */ /* 0x000fe80008000405 */
[----:B------:R0:W3:Y:S04]  /*ac10*/  @!P0 LDG.E.U16 R125, desc[UR40][R6.64] ;  /* 0x00000028067d8981 */ /* 0x0000e8000c1e1500 */
[----:B------:R-:W-:Y:S04]  /*ac20*/  STS.U16 [R4+UR5+0x22000], R21 ;  /* 0x0220001504007988 */ /* 0x000fe80008000405 */
[----:B------:R-:W-:Y:S04]  /*ac30*/  STS.U16 [R4+UR5+0x22400], R22 ;  /* 0x0224001604007988 */ /* 0x000fe80008000405 */
[----:B------:R-:W-:Y:S04]  /*ac40*/  STS.U16 [R4+UR5+0x22800], R23 ;  /* 0x0228001704007988 */ /* 0x000fe80008000405 */
[----:B------:R1:W-:Y:S01]  /*ac50*/  STS.U16 [R4+UR5+0x23000], R89 ;  /* 0x0230005904007988 */ /* 0x0003e20008000405 */
[----:B------:R-:W-:-:S03]  /*ac60*/  IMAD.IADD R2, R94, 0x1, R0 ;  /* 0x000000015e027824 */ /* 0x000fc600078e0200 */
[----:B------:R-:W-:Y:S04]  /*ac70*/  STS.U16 [R4+UR5+0x23400], R8 ;  /* 0x0234000804007988 */ /* 0x000fe80008000405 */
[----:B------:R2:W3:Y:S04]  /*ac80*/  @!P0 LDG.E.U16 R93, desc[UR40][R2.64] ;  /* 0x00000028025d8981 */ /* 0x0004e8000c1e1500 */
[----:B------:R-:W-:Y:S04]  /*ac90*/  STS.U16 [R4+UR5+0x23800], R9 ;  /* 0x0238000904007988 */ /* 0x000fe80008000405 */
[----:B------:R0:W-:Y:S01]  /*aca0*/  STS.U16 [R4+UR5+0x23c00], R10 ;  /* 0x023c000a04007988 */ /* 0x0001e20008000405 */
[----:B------:R-:W-:-:S02]  /*acb0*/  PRMT R97, RZ, 0x7610, R97 ;  /* 0x00007610ff617816 */ /* 0x000fc40000000061 */
[----:B------:R-:W-:Y:S01]  /*acc0*/  PRMT R123, RZ, 0x7610, R123 ;  /* 0x00007610ff7b7816 */ /* 0x000fe2000000007b */
[----:B-1----:R-:W3:Y:S01]  /*acd0*/  LDL R89, [R1+0x218] ;  /* 0x0002180001597983 */ /* 0x002ee20000100800 */
[----:B------:R-:W-:Y:S02]  /*ace0*/  PRMT R122, RZ, 0x7610, R122 ;  /* 0x00007610ff7a7816 */ /* 0x000fe4000000007a */
[----:B------:R-:W-:Y:S01]  /*acf0*/  PRMT R121, RZ, 0x7610, R121 ;  /* 0x00007610ff797816 */ /* 0x000fe20000000079 */
[----:B------:R-:W3:Y:S01]  /*ad00*/  LDL R105, [R1+0x230] ;  /* 0x0002300001697983 */ /* 0x000ee20000100800 */
[----:B------:R-:W-:Y:S02]  /*ad10*/  PRMT R120, RZ, 0x7610, R120 ;  /* 0x00007610ff787816 */ /* 0x000fe40000000078 */
[----:B------:R-:W-:Y:S01]  /*ad20*/  PRMT R118, RZ, 0x7610, R118 ;  /* 0x00007610ff767816 */ /* 0x000fe20000000076 */
[----:B------:R-:W3:Y:S01]  /*ad30*/  LDL R95, [R1+0x240] ;  /* 0x00024000015f7983 */ /* 0x000ee20000100800 */
[C---:B----4-:R-:W-:Y:S01]  /*ad40*/  IADD3 RZ, P1, R15.reuse, R0, RZ ;  /* 0x000000000fff7210 */ /* 0x050fe20007f3e0ff */
[--C-:B0-----:R-:W-:Y:S01]  /*ad50*/  IMAD.IADD R6, R15, 0x1, R0.reuse ;  /* 0x000000010f067824 */ /* 0x101fe200078e0200 */
[----:B------:R-:W-:Y:S01]  /*ad60*/  PRMT R119, RZ, 0x7610, R119 ;  /* 0x00007610ff777816 */ /* 0x000fe20000000077 */
[----:B------:R-:W4:Y:S01]  /*ad70*/  LDL R15, [R1+0x1ec] ;  /* 0x0001ec00010f7983 */ /* 0x000f220000100800 */
[----:B------:R-:W-:-:S03]  /*ad80*/  IMAD.IADD R4, R5, 0x1, R0 ;  /* 0x0000000105047824 */ /* 0x000fc600078e0200 */
[----:B------:R-:W4:Y:S01]  /*ad90*/  LDL R94, [R1+0x250] ;  /* 0x00025000015e7983 */ /* 0x000f220000100800 */
[C---:B--2---:R-:W-:Y:S01]  /*ada0*/  IADD3 RZ, P3, R12.reuse, R0, RZ ;  /* 0x000000000cff7210 */ /* 0x044fe20007f7e0ff */
[----:B------:R-:W-:Y:S02]  /*adb0*/  IMAD.IADD R2, R12, 0x1, R0 ;  /* 0x000000010c027824 */ /* 0x000fe400078e0200 */
[----:B------:R-:W2:Y:S02]  /*adc0*/  LDL R12, [R1+0x1e0] ;  /* 0x0001e000010c7983 */ /* 0x000ea40000100800 */
[--C-:B---3--:R-:W-:Y:S02]  /*add0*/  IMAD.X R3, R13, 0x1, R124.reuse, P3 ;  /* 0x000000010d037824 */ /* 0x108fe400018e067c */
[----:B------:R-:W3:Y:S01]  /*ade0*/  LDL R13, [R1+0x1e4] ;  /* 0x0001e400010d7983 */ /* 0x000ee20000100800 */
[----:B------:R-:W-:-:S03]  /*adf0*/  IMAD.X R5, R16, 0x1, R124, P2 ;  /* 0x0000000110057824 */ /* 0x000fc600010e067c */
[----:B------:R-:W3:Y:S04]  /*ae00*/  LDL R16, [R1+0x1f0] ;  /* 0x0001f00001107983 */ /* 0x000ee80000100800 */
[----:B------:R0:W3:Y:S01]  /*ae10*/  @!P0 LDG.E.U16 R97, desc[UR40][R4.64] ;  /* 0x0000002804618981 */ /* 0x0000e2000c1e1500 */
[C---:B------:R-:W-:Y:S01]  /*ae20*/  IADD3 RZ, P2, R17.reuse, R0, RZ ;  /* 0x0000000011ff7210 */ /* 0x040fe20007f5e0ff */
[----:B0-----:R-:W-:Y:S02]  /*ae30*/  IMAD.IADD R4, R17, 0x1, R0 ;  /* 0x0000000111047824 */ /* 0x001fe400078e0200 */
[----:B------:R-:W3:Y:S02]  /*ae40*/  LDL R17, [R1+0x200] ;  /* 0x0002000001117983 */ /* 0x000ee40000100800 */
[----:B------:R-:W-:-:S02]  /*ae50*/  IMAD.X R5, R14, 0x1, R124, P2 ;  /* 0x000000010e057824 */ /* 0x000fc400010e067c */
[----:B------:R-:W3:Y:S04]  /*ae60*/  LDL R14, [R1+0x1f4] ;  /* 0x0001f400010e7983 */ /* 0x000ee80000100800 */
[----:B------:R4:W3:Y:S01]  /*ae70*/  @!P0 LDG.E.U16 R123, desc[UR40][R4.64] ;  /* 0x00000028047b8981 */ /* 0x0008e2000c1e1500 */
[----:B------:R-:W-:Y:S01]  /*ae80*/  IADD3 RZ, P2, R88, R0, RZ ;  /* 0x0000000058ff7210 */ /* 0x000fe20007f5e0ff */
[--C-:B------:R-:W-:Y:S02]  /*ae90*/  IMAD.X R7, R11, 0x1, R124.reuse, P1 ;  /* 0x000000010b077824 */ /* 0x100fe400008e067c */
[----:B------:R-:W3:Y:S02]  /*aea0*/  LDL R11, [R1+0x1f8] ;  /* 0x0001f800010b7983 */ /* 0x000ee40000100800 */
[----:B----4-:R-:W-:-:S02]  /*aeb0*/  IMAD.X R5, R15, 0x1, R124, P2 ;  /* 0x000000010f057824 */ /* 0x010fc400010e067c */
[----:B------:R-:W4:Y:S01]  /*aec0*/  LDL R15, [R1+0x204] ;  /* 0x00020400010f7983 */ /* 0x000f220000100800 */
[----:B------:R-:W-:Y:S02]  /*aed0*/  PRMT R10, RZ, 0x7610, R10 ;  /* 0x00007610ff0a7816 */ /* 0x000fe4000000000a */
[----:B------:R-:W-:-:S04]  /*aee0*/  PRMT R9, RZ, 0x7610, R9 ;  /* 0x00007610ff097816 */ /* 0x000fc80000000009 */
[----:B------:R0:W4:Y:S04]  /*aef0*/  @!P0 LDG.E.U16 R10, desc[UR40][R2.64] ;  /* 0x00000028020a8981 */ /* 0x000128000c1e1500 */
[----:B------:R1:W4:Y:S01]  /*af00*/  @!P0 LDG.E.U16 R9, desc[UR40][R6.64] ;  /* 0x0000002806098981 */ /* 0x000322000c1e1500 */
[C---:B--2---:R-:W-:Y:S01]  /*af10*/  IADD3 RZ, P3, R12.reuse, R0, RZ ;  /* 0x000000000cff7210 */ /* 0x044fe20007f7e0ff */
[----:B0-----:R-:W-:-:S04]  /*af20*/  IMAD.IADD R2, R12, 0x1, R0 ;  /* 0x000000010c027824 */ /* 0x001fc800078e0200 */
[----:B---3--:R-:W-:Y:S01]  /*af30*/  IMAD.X R3, R13, 0x1, R124, P3 ;  /* 0x000000010d037824 */ /* 0x008fe200018e067c */
[----:B------:R-:W2:Y:S04]  /*af40*/  LDL R12, [R1+0x208] ;  /* 0x00020800010c7983 */ /* 0x000ea80000100800 */
[----:B------:R-:W3:Y:S01]  /*af50*/  LDL R13, [R1+0x1fc] ;  /* 0x0001fc00010d7983 */ /* 0x000ee20000100800 */
[C---:B------:R-:W-:Y:S01]  /*af60*/  IADD3 RZ, P1, R16.reuse, R0, RZ ;  /* 0x0000000010ff7210 */ /* 0x040fe20007f3e0ff */
[----:B-1----:R-:W-:Y:S02]  /*af70*/  IMAD.IADD R6, R16, 0x1, R0 ;  /* 0x0000000110067824 */ /* 0x002fe400078e0200 */
[----:B------:R-:W3:Y:S04]  /*af80*/  @!P0 LDG.E.U16 R122, desc[UR40][R2.64] ;  /* 0x00000028027a8981 */ /* 0x000ee8000c1e1500 */
[----:B------:R-:W3:Y:S01]  /*af90*/  LDL R16, [R1+0x20c] ;  /* 0x00020c0001107983 */ /* 0x000ee20000100800 */
[----:B------:R-:W-:Y:S01]  /*afa0*/  PRMT R8, RZ, 0x7610, R8 ;  /* 0x00007610ff087816 */ /* 0x000fe20000000008 */
[----:B------:R-:W-:-:S02]  /*afb0*/  IMAD.IADD R4, R88, 0x1, R0 ;  /* 0x0000000158047824 */ /* 0x000fc400078e0200 */
[----:B------:R-:W3:Y:S04]  /*afc0*/  LDL R88, [R1+0x224] ;  /* 0x0002240001587983 */ /* 0x000ee80000100800 */
[----:B------:R0:W3:Y:S01]  /*afd0*/  @!P0 LDG.E.U16 R8, desc[UR40][R4.64] ;  /* 0x0000002804088981 */ /* 0x0000e2000c1e1500 */
[C---:B------:R-:W-:Y:S01]  /*afe0*/  IADD3 RZ, P2, R17.reuse, R0, RZ ;  /* 0x0000000011ff7210 */ /* 0x040fe20007f5e0ff */
[----:B------:R-:W-:Y:S02]  /*aff0*/  IMAD.X R7, R14, 0x1, R124, P1 ;  /* 0x000000010e077824 */ /* 0x000fe400008e067c */
[----:B------:R-:W3:Y:S01]  /*b000*/  LDL R14, [R1+0x220] ;  /* 0x00022000010e7983 */ /* 0x000ee20000100800 */
[----:B0-----:R-:W-:-:S03]  /*b010*/  IMAD.IADD R4, R17, 0x1, R0 ;  /* 0x0000000111047824 */ /* 0x001fc600078e0200 */
[----:B------:R-:W3:Y:S04]  /*b020*/  LDL R17, [R1+0x21c] ;  /* 0x00021c0001117983 */ /* 0x000ee80000100800 */
[----:B------:R0:W3:Y:S01]  /*b030*/  @!P0 LDG.E.U16 R121, desc[UR40][R6.64] ;  /* 0x0000002806798981 */ /* 0x0000e2000c1e1500 */
[C---:B------:R-:W-:Y:S01]  /*b040*/  IADD3 RZ, P3, R11.reuse, R0, RZ ;  /* 0x000000000bff7210 */ /* 0x040fe20007f7e0ff */
[----:B------:R-:W-:Y:S02]  /*b050*/  IMAD.IADD R2, R11, 0x1, R0 ;  /* 0x000000010b027824 */ /* 0x000fe400078e0200 */
[----:B------:R-:W3:Y:S01]  /*b060*/  LDL R11, [R1+0x210] ;  /* 0x00021000010b7983 */ /* 0x000ee20000100800 */
[----:B----4-:R-:W-:-:S03]  /*b070*/  IMAD.X R5, R15, 0x1, R124, P2 ;  /* 0x000000010f057824 */ /* 0x010fc600010e067c */
[----:B------:R-:W4:Y:S01]  /*b080*/  LDL R15, [R1+0x214] ;  /* 0x00021400010f7983 */ /* 0x000f220000100800 */
[----:B0-----:R-:W-:Y:S02]  /*b090*/  PRMT R7, RZ, 0x7610, R7 ;  /* 0x00007610ff077816 */ /* 0x001fe40000000007 */
[----:B------:R-:W-:Y:S01]  /*b0a0*/  PRMT R6, RZ, 0x7610, R6 ;  /* 0x00007610ff067816 */ /* 0x000fe20000000006 */
[----:B------:R-:W4:Y:S01]  /*b0b0*/  @!P0 LDG.E.U16 R120, desc[UR40][R4.64] ;  /* 0x0000002804788981 */ /* 0x000f22000c1e1500 */
[-C--:B------:R-:W-:Y:S02]  /*b0c0*/  IADD3 RZ, P2, R89, R0.reuse, RZ ;  /* 0x0000000059ff7210 */ /* 0x080fe40007f5e0ff */
[C---:B--2---:R-:W-:Y:S01]  /*b0d0*/  IADD3 RZ, P1, R12.reuse, R0, RZ ;  /* 0x000000000cff7210 */ /* 0x044fe20007f3e0ff */
[----:B---3--:R-:W-:Y:S02]  /*b0e0*/  IMAD.X R3, R13, 0x1, R124, P3 ;  /* 0x000000010d037824 */ /* 0x008fe400018e067c */
[----:B------:R-:W-:-:S03]  /*b0f0*/  IMAD.IADD R12, R12, 0x1, R0 ;  /* 0x000000010c0c7824 */ /* 0x000fc600078e0200 */
[----:B------:R-:W2:Y:S01]  /*b100*/  @!P0 LDG.E.U16 R7, desc[UR40][R2.64] ;  /* 0x0000002802078981 */ /* 0x000ea2000c1e1500 */
[----:B------:R-:W-:-:S03]  /*b110*/  IMAD.X R13, R16, 0x1, R124, P1 ;  /* 0x00000001100d7824 */ /* 0x000fc600008e067c */
[----:B------:R-:W3:Y:S04]  /*b120*/  LDL R16, [R1+0x238] ;  /* 0x0002380001107983 */ /* 0x000ee80000100800 */
[----:B------:R0:W2:Y:S02]  /*b130*/  @!P0 LDG.E.U16 R6, desc[UR40][R12.64] ;  /* 0x000000280c068981 */ /* 0x0000a4000c1e1500 */
[----:B0-----:R-:W-:Y:S02]  /*b140*/  IMAD.IADD R12, R89, 0x1, R0 ;  /* 0x00000001590c7824 */ /* 0x001fe400078e0200 */
[----:B------:R-:W2:Y:S01]  /*b150*/  LDL R89, [R1+0x234] ;  /* 0x0002340001597983 */ /* 0x000ea20000100800 */
[----:B------:R-:W-:Y:S01]  /*b160*/  IADD3 RZ, P1, R14, R0, RZ ;  /* 0x000000000eff7210 */ /* 0x000fe20007f3e0ff */
[----:B------:R-:W-:-:S02]  /*b170*/  IMAD.X R13, R17, 0x1, R124, P2 ;  /* 0x00000001110d7824 */ /* 0x000fc400010e067c */
[----:B------:R-:W2:Y:S01]  /*b180*/  LDL R17, [R1+0x22c] ;  /* 0x00022c0001117983 */ /* 0x000ea20000100800 */
[CC--:B------:R-:W-:Y:S01]  /*b190*/  IADD3 RZ, P3, R11.reuse, R0.reuse, RZ ;  /* 0x000000000bff7210 */ /* 0x0c0fe20007f7e0ff */
[----:B------:R-:W-:Y:S02]  /*b1a0*/  IMAD.IADD R2, R11, 0x1, R0 ;  /* 0x000000010b027824 */ /* 0x000fe400078e0200 */
[----:B------:R-:W2:Y:S02]  /*b1b0*/  LDL R11, [R1+0x228] ;  /* 0x00022800010b7983 */ /* 0x000ea40000100800 */
[--C-:B----4-:R-:W-:Y:S02]  /*b1c0*/  IMAD.X R3, R15, 0x1, R124.reuse, P3 ;  /* 0x000000010f037824 */ /* 0x110fe400018e067c */
[----:B------:R-:W-:Y:S02]  /*b1d0*/  IMAD.X R15, R88, 0x1, R124, P1 ;  /* 0x00000001580f7824 */ /* 0x000fe400008e067c */
[----:B------:R-:W4:Y:S01]  /*b1e0*/  LDL R88, [R1+0x23c] ;  /* 0x00023c0001587983 */ /* 0x000f220000100800 */
[----:B------:R-:W-:Y:S01]  /*b1f0*/  PRMT R5, RZ, 0x7610, R5 ;  /* 0x00007610ff057816 */ /* 0x000fe20000000005 */
[----:B------:R-:W-:Y:S01]  /*b200*/  IMAD.IADD R14, R14, 0x1, R0 ;  /* 0x000000010e0e7824 */ /* 0x000fe200078e0200 */
[----:B------:R-:W-:Y:S01]  /*b210*/  IADD3 RZ, P2, R105, R0, RZ ;  /* 0x0000000069ff7210 */ /* 0x000fe20007f5e0ff */
[----:B------:R0:W4:Y:S04]  /*b220*/  @!P0 LDG.E.U16 R119, desc[UR40][R2.64] ;  /* 0x0000002802778981 */ /* 0x000128000c1e1500 */
[----:B------:R-:W4:Y:S04]  /*b230*/  @!P0 LDG.E.U16 R5, desc[UR40][R12.64] ;  /* 0x000000280c058981 */ /* 0x000f28000c1e1500 */
[----:B------:R2:W4:Y:S01]  /*b240*/  @!P0 LDG.E.U16 R118, desc[UR40][R14.64] ;  /* 0x000000280e768981 */ /* 0x000522000c1e1500 */
[----:B0-----:R-:W-:-:S02]  /*b250*/  PRMT R3, RZ, 0x7610, R3 ;  /* 0x00007610ff037816 */ /* 0x001fc40000000003 */
[CC--:B---3--:R-:W-:Y:S01]  /*b260*/  IADD3 RZ, P1, R16.reuse, R0.reuse, RZ ;  /* 0x0000000010ff7210 */ /* 0x0c8fe20007f3e0ff */
[----:B--2---:R-:W-:Y:S02]  /*b270*/  IMAD.X R15, R89, 0x1, R124, P2 ;  /* 0x00000001590f7824 */ /* 0x004fe400010e067c */
[----:B------:R-:W2:Y:S01]  /*b280*/  LDL R89, [R1+0x24c] ;  /* 0x00024c0001597983 */ /* 0x000ea20000100800 */
[--C-:B------:R-:W-:Y:S01]  /*b290*/  IMAD.IADD R16, R16, 0x1, R0.reuse ;  /* 0x0000000110107824 */ /* 0x100fe200078e0200 */
[C---:B------:R-:W-:Y:S01]  /*b2a0*/  IADD3 RZ, P3, R11.reuse, R0, RZ ;  /* 0x000000000bff7210 */ /* 0x040fe20007f7e0ff */
[----:B------:R-:W-:Y:S02]  /*b2b0*/  IMAD.IADD R12, R11, 0x1, R0 ;  /* 0x000000010b0c7824 */ /* 0x000fe400078e0200 */
[----:B------:R-:W3:Y:S02]  /*b2c0*/  LDL R11, [R1+0x248] ;  /* 0x00024800010b7983 */ /* 0x000ee40000100800 */
[----:B------:R-:W-:-:S02]  /*b2d0*/  IMAD.X R13, R17, 0x1, R124, P3 ;  /* 0x00000001110d7824 */ /* 0x000fc400018e067c */
[----:B----4-:R-:W-:Y:S02]  /*b2e0*/  IMAD.X R17, R88, 0x1, R124, P1 ;  /* 0x0000000158117824 */ /* 0x010fe400008e067c */
[----:B------:R-:W4:Y:S04]  /*b2f0*/  LDL R88, [R1+0x254] ;  /* 0x0002540001587983 */ /* 0x000f280000100800 */
[----:B------:R-:W4:Y:S04]  /*b300*/  @!P0 LDG.E.U16 R3, desc[UR40][R16.64] ;  /* 0x0000002810038981 */ /* 0x000f28000c1e1500 */
[----:B------:R-:W4:Y:S01]  /*b310*/  LDL R17, [R1+0x244] ;  /* 0x0002440001117983 */ /* 0x000f220000100800 */
[----:B------:R-:W-:Y:S01]  /*b320*/  PRMT R117, RZ, 0x7610, R117 ;  /* 0x00007610ff757816 */ /* 0x000fe20000000075 */
[----:B------:R-:W-:-:S02]  /*b330*/  IMAD.IADD R14, R105, 0x1, R0 ;  /* 0x00000001690e7824 */ /* 0x000fc400078e0200 */
[----:B------:R-:W4:Y:S01]  /*b340*/  LDL R105, [R1+0x260] ;  /* 0x0002600001697983 */ /* 0x000f220000100800 */
[----:B------:R-:W-:-:S03]  /*b350*/  PRMT R4, RZ, 0x7610, R4 ;  /* 0x00007610ff047816 */ /* 0x000fc60000000004 */
[----:B------:R-:W4:Y:S01]  /*b360*/  @!P0 LDG.E.U16 R117, desc[UR40][R14.64] ;  /* 0x000000280e758981 */ /* 0x000f22000c1e1500 */
[----:B------:R-:W-:-:S03]  /*b370*/  IADD3 RZ, P3, R95, R0, RZ ;  /* 0x000000005fff7210 */ /* 0x000fc60007f7e0ff */
[----:B------:R0:W4:Y:S02]  /*b380*/  @!P0 LDG.E.U16 R4, desc[UR40][R12.64] ;  /* 0x000000280c048981 */ /* 0x000124000c1e1500 */
[--C-:B0-----:R-:W-:Y:S02]  /*b390*/  IMAD.IADD R12, R95, 0x1, R0.reuse ;  /* 0x000000015f0c7824 */ /* 0x101fe400078e0200 */
[----:B------:R-:W4:Y:S01]  /*b3a0*/  LDL R95, [R1+0x258] ;  /* 0x00025800015f7983 */ /* 0x000f220000100800 */
[CC--:B------:R-:W-:Y:S01]  /*b3b0*/  IADD3 RZ, P1, R94.reuse, R0.reuse, RZ ;  /* 0x000000005eff7210 */ /* 0x0c0fe20007f3e0ff */
[----:B------:R-:W-:Y:S02]  /*b3c0*/  IMAD.IADD R16, R94, 0x1, R0 ;  /* 0x000000015e107824 */ /* 0x000fe400078e0200 */
[----:B------:R-:W4:Y:S01]  /*b3d0*/  LDL R94, [R1+0x51c] ;  /* 0x00051c00015e7983 */ /* 0x000f220000100800 */
[----:B---3--:R-:W-:-:S05]  /*b3e0*/  IADD3 RZ, P2, R11, R0, RZ ;  /* 0x000000000bff7210 */ /* 0x008fca0007f5e0ff */
[----:B--2---:R-:W-:Y:S02]  /*b3f0*/  IMAD.X R15, R89, 0x1, R124, P2 ;  /* 0x00000001590f7824 */ /* 0x004fe400010e067c */
[----:B------:R-:W2:Y:S01]  /*b400*/  LDL R89, [R1+0x264] ;  /* 0x0002640001597983 */ /* 0x000ea20000100800 */
[----:B------:R-:W-:-:S03]  /*b410*/  IMAD.IADD R14, R11, 0x1, R0 ;  /* 0x000000010b0e7824 */ /* 0x000fc600078e0200 */
[----:B------:R-:W3:Y:S01]  /*b420*/  LDL R11, [R1+0x25c] ;  /* 0x00025c00010b7983 */ /* 0x000ee20000100800 */
[----:B----4-:R-:W-:Y:S01]  /*b430*/  IADD3.X R13, R17, R124, RZ, P3, !PT ;  /* 0x0000007c110d7210 */ /* 0x010fe20001ffe4ff */
[----:B------:R-:W-:Y:S02]  /*b440*/  IMAD.X R17, R88, 0x1, R124, P1 ;  /* 0x0000000158117824 */ /* 0x000fe400008e067c */
[----:B------:R-:W4:Y:S01]  /*b450*/  LDL R88, [R1+0x510] ;  /* 0x0005100001587983 */ /* 0x000f220000100800 */
[----:B------:R-:W-:Y:S02]  /*b460*/  PRMT R116, RZ, 0x7610, R116 ;  /* 0x00007610ff747816 */ /* 0x000fe40000000074 */
[----:B------:R-:W-:Y:S02]  /*b470*/  IADD3 RZ, P1, R105, R0, RZ ;  /* 0x0000000069ff7210 */ /* 0x000fe40007f3e0ff */
[----:B------:R-:W-:Y:S02]  /*b480*/  PRMT R114, RZ, 0x7610, R114 ;  /* 0x00007610ff727816 */ /* 0x000fe40000000072 */
[----:B------:R0:W4:Y:S01]  /*b490*/  @!P0 LDG.E.U16 R116, desc[UR40][R12.64] ;  /* 0x000000280c748981 */ /* 0x000122000c1e1500 */
[----:B------:R-:W-:-:S02]  /*b4a0*/  PRMT R115, RZ, 0x7610, R115 ;  /* 0x00007610ff737816 */ /* 0x000fc40000000073 */
[----:B------:R-:W-:-:S04]  /*b4b0*/  PRMT R2, RZ, 0x7610, R2 ;  /* 0x00007610ff027816 */ /* 0x000fc80000000002 */
[----:B------:R1:W4:Y:S01]  /*b4c0*/  @!P0 LDG.E.U16 R115, desc[UR40][R16.64] ;  /* 0x0000002810738981 */ /* 0x000322000c1e1500 */
[----:B0-----:R-:W-:-:S03]  /*b4d0*/  IMAD.IADD R12, R105, 0x1, R0 ;  /* 0x00000001690c7824 */ /* 0x001fc600078e0200 */
[----:B------:R0:W4:Y:S01]  /*b4e0*/  @!P0 LDG.E.U16 R2, desc[UR40][R14.64] ;  /* 0x000000280e028981 */ /* 0x000122000c1e1500 */
[----:B------:R-:W-:-:S03]  /*b4f0*/  IADD3 RZ, P2, R95, R0, RZ ;  /* 0x000000005fff7210 */ /* 0x000fc60007f5e0ff */
[----:B------:R-:W4:Y:S01]  /*b500*/  LDL R105, [R1+0x280] ;  /* 0x0002800001697983 */ /* 0x000f220000100800 */
[----:B-1----:R-:W-:-:S03]  /*b510*/  IMAD.IADD R16, R95, 0x1, R0 ;  /* 0x000000015f107824 */ /* 0x002fc600078e0200 */
[----:B------:R-:W4:Y:S01]  /*b520*/  LDL R95, [R1+0x270] ;  /* 0x00027000015f7983 */ /* 0x000f220000100800 */
[----:B--2---:R-:W-:-:S03]  /*b530*/  IMAD.X R13, R89, 0x1, R124, P1 ;  /* 0x00000001590d7824 */ /* 0x004fc600008e067c */
[----:B------:R-:W2:Y:S04]  /*b540*/  LDL R89, [R1+0x278] ;  /* 0x0002780001597983 */ /* 0x000ea80000100800 */
[----:B------:R-:W2:Y:S01]  /*b550*/  @!P0 LDG.E.U16 R114, desc[UR40][R12.64] ;  /* 0x000000280c728981 */ /* 0x000ea2000c1e1500 */
[----:B---3--:R-:W-:-:S03]  /*b560*/  IMAD.X R17, R11, 0x1, R124, P2 ;  /* 0x000000010b117824 */ /* 0x008fc600010e067c */
[----:B------:R-:W3:Y:S04]  /*b570*/  LDL R11, [R1+0x26c] ;  /* 0x00026c00010b7983 */ /* 0x000ee80000100800 */
[----:B------:R-:W2:Y:S01]  /*b580*/  LDL R13, [R1+0x268] ;  /* 0x00026800010d7983 */ /* 0x000ea20000100800 */
[----:B0-----:R-:W-:-:S03]  /*b590*/  IADD3 R14, P2, R94, R0, RZ ;  /* 0x000000005e0e7210 */ /* 0x001fc60007f5e0ff */
[----:B------:R-:W3:Y:S02]  /*b5a0*/  LDL R94, [R1+0x274] ;  /* 0x00027400015e7983 */ /* 0x000ee40000100800 */
[----:B----4-:R-:W-:Y:S02]  /*b5b0*/  IMAD.X R15, R88, 0x1, R124, P2 ;  /* 0x00000001580f7824 */ /* 0x010fe400010e067c */
[----:B------:R-:W4:Y:S01]  /*b5c0*/  LDL R88, [R1+0x27c] ;  /* 0x00027c0001587983 */ /* 0x000f220000100800 */
[----:B------:R-:W-:-:S06]  /*b5d0*/  PRMT R98, RZ, 0x7610, R98 ;  /* 0x00007610ff627816 */ /* 0x000fcc0000000062 */
[----:B------:R0:W4:Y:S01]  /*b5e0*/  @!P0 LDG.E.U16 R98, desc[UR40][R14.64] ;  /* 0x000000280e628981 */ /* 0x000122000c1e1500 */
[----:B------:R-:W-:Y:S02]  /*b5f0*/  PRMT R22, RZ, 0x7610, R22 ;  /* 0x00007610ff167816 */ /* 0x000fe40000000016 */
[CC--:B------:R-:W-:Y:S01]  /*b600*/  IADD3 RZ, P1, R95.reuse, R0.reuse, RZ ;  /* 0x000000005fff7210 */ /* 0x0c0fe20007f3e0ff */
[--C-:B0-----:R-:W-:Y:S02]  /*b610*/  IMAD.IADD R14, R95, 0x1, R0.reuse ;  /* 0x000000015f0e7824 */ /* 0x101fe400078e0200 */
[----:B------:R-:W4:Y:S01]  /*b620*/  LDL R95, [R1+0x288] ;  /* 0x00028800015f7983 */ /* 0x000f220000100800 */
[C---:B--2---:R-:W-:Y:S01]  /*b630*/  IADD3 RZ, P2, R13.reuse, R0, RZ ;  /* 0x000000000dff7210 */ /* 0x044fe20007f5e0ff */
[----:B------:R-:W-:-:S04]  /*b640*/  IMAD.IADD R12, R13, 0x1, R0 ;  /* 0x000000010d0c7824 */ /* 0x000fc800078e0200 */
[--C-:B---3--:R-:W-:Y:S02]  /*b650*/  IMAD.X R13, R11, 0x1, R124.reuse, P2 ;  /* 0x000000010b0d7824 */ /* 0x108fe400010e067c */
[----:B------:R-:W2:Y:S01]  /*b660*/  LDL R11, [R1+0x284] ;  /* 0x00028400010b7983 */ /* 0x000ea20000100800 */
[----:B------:R-:W-:-:S03]  /*b670*/  IMAD.X R15, R94, 0x1, R124, P1 ;  /* 0x000000015e0f7824 */ /* 0x000fc600008e067c */
[----:B------:R-:W3:Y:S01]  /*b680*/  LDL R94, [R1+0x28c] ;  /* 0x00028c00015e7983 */ /* 0x000ee20000100800 */
[----:B------:R-:W-:-:S03]  /*b690*/  IADD3 RZ, P2, R89, R0, RZ ;  /* 0x0000000059ff7210 */ /* 0x000fc60007f5e0ff */
[----:B------:R0:W3:Y:S02]  /*b6a0*/  @!P0 LDG.E.U16 R22, desc[UR40][R12.64] ;  /* 0x000000280c168981 */ /* 0x0000e4000c1e1500 */
[----:B0-----:R-:W-:Y:S02]  /*b6b0*/  IMAD.IADD R12, R89, 0x1, R0 ;  /* 0x00000001590c7824 */ /* 0x001fe400078e0200 */
[----:B------:R-:W3:Y:S01]  /*b6c0*/  LDL R89, [R1+0x290] ;  /* 0x0002900001597983 */ /* 0x000ee20000100800 */
[----:B----4-:R-:W-:-:S03]  /*b6d0*/  IMAD.X R13, R88, 0x1, R124, P2 ;  /* 0x00000001580d7824 */ /* 0x010fc600010e067c */
[----:B------:R-:W4:Y:S01]  /*b6e0*/  LDL R88, [R1+0x294] ;  /* 0x0002940001587983 */ /* 0x000f220000100800 */
[----:B------:R-:W-:Y:S02]  /*b6f0*/  PRMT R113, RZ, 0x7610, R113 ;  /* 0x00007610ff717816 */ /* 0x000fe40000000071 */
[----:B------:R-:W-:Y:S02]  /*b700*/  IADD3 RZ, P1, R105, R0, RZ ;  /* 0x0000000069ff7210 */ /* 0x000fe40007f3e0ff */
[----:B------:R-:W-:Y:S02]  /*b710*/  PRMT R21, RZ, 0x7610, R21 ;  /* 0x00007610ff157816 */ /* 0x000fe40000000015 */
[----:B------:R0:W4:Y:S01]  /*b720*/  @!P0 LDG.E.U16 R113, desc[UR40][R14.64] ;  /* 0x000000280e718981 */ /* 0x000122000c1e1500 */
[----:B------:R-:W-:-:S03]  /*b730*/  PRMT R20, RZ, 0x7610, R20 ;  /* 0x00007610ff147816 */ /* 0x000fc60000000014 */
[----:B------:R1:W4:Y:S01]  /*b740*/  @!P0 LDG.E.U16 R21, desc[UR40][R12.64] ;  /* 0x000000280c158981 */ /* 0x000322000c1e1500 */
[----:B0-----:R-:W-:-:S03]  /*b750*/  IMAD.IADD R14, R105, 0x1, R0 ;  /* 0x00000001690e7824 */ /* 0x001fc600078e0200 */
[----:B------:R-:W4:Y:S01]  /*b760*/  LDL R105, [R1+0x298] ;  /* 0x0002980001697983 */ /* 0x000f220000100800 */
[----:B-1----:R-:W-:Y:S02]  /*b770*/  IMAD.IADD R12, R95, 0x1, R0 ;  /* 0x000000015f0c7824 */ /* 0x002fe400078e0200 */
[--C-:B--2---:R-:W-:Y:S01]  /*b780*/  IMAD.X R15, R11, 0x1, R124.reuse, P1 ;  /* 0x000000010b0f7824 */ /* 0x104fe200008e067c */
[-C--:B------:R-:W-:Y:S01]  /*b790*/  IADD3 RZ, P1, R95, R0.reuse, RZ ;  /* 0x000000005fff7210 */ /* 0x080fe20007f3e0ff */
[----:B------:R-:W2:Y:S04]  /*b7a0*/  LDL R11, [R1+0x29c] ;  /* 0x00029c00010b7983 */ /* 0x000ea80000100800 */
[----:B---3--:R-:W-:Y:S01]  /*b7b0*/  IMAD.X R13, R94, 0x1, R124, P1 ;  /* 0x000000015e0d7824 */ /* 0x008fe200008e067c */
[----:B------:R-:W3:Y:S04]  /*b7c0*/  LDL R95, [R1+0x2a0] ;  /* 0x0002a000015f7983 */ /* 0x000ee80000100800 */
[----:B------:R0:W3:Y:S04]  /*b7d0*/  @!P0 LDG.E.U16 R20, desc[UR40][R12.64] ;  /* 0x000000280c148981 */ /* 0x0000e8000c1e1500 */
[----:B------:R-:W3:Y:S01]  /*b7e0*/  LDL R94, [R1+0x2a4] ;  /* 0x0002a400015e7983 */ /* 0x000ee20000100800 */
[C---:B------:R-:W-:Y:S01]  /*b7f0*/  IADD3 RZ, P1, R89.reuse, R0, RZ ;  /* 0x0000000059ff7210 */ /* 0x040fe20007f3e0ff */
[----:B0-----:R-:W-:-:S02]  /*b800*/  IMAD.IADD R12, R89, 0x1, R0 ;  /* 0x00000001590c7824 */ /* 0x001fc400078e0200 */
[----:B------:R-:W3:Y:S02]  /*b810*/  LDL R89, [R1+0x2a8] ;  /* 0x0002a80001597983 */ /* 0x000ee40000100800 */
[----:B----4-:R-:W-:Y:S02]  /*b820*/  IMAD.X R13, R88, 0x1, R124, P1 ;  /* 0x00000001580d7824 */ /* 0x010fe400008e067c */
[----:B------:R-:W4:Y:S01]  /*b830*/  LDL R88, [R1+0x2ac] ;  /* 0x0002ac0001587983 */ /* 0x000f220000100800 */
[----:B------:R-:W-:Y:S02]  /*b840*/  PRMT R111, RZ, 0x7610, R111 ;  /* 0x00007610ff6f7816 */ /* 0x000fe4000000006f */
[----:B------:R-:W-:-:S04]  /*b850*/  PRMT R19, RZ, 0x7610, R19 ;  /* 0x00007610ff137816 */ /* 0x000fc80000000013 */
[----:B------:R0:W4:Y:S01]  /*b860*/  @!P0 LDG.E.U16 R111, desc[UR40][R12.64] ;  /* 0x000000280c6f8981 */ /* 0x000122000c1e1500 */
[CC--:B------:R-:W-:Y:S01]  /*b870*/  IADD3 RZ, P1, R105.reuse, R0.reuse, RZ ;  /* 0x0000000069ff7210 */ /* 0x0c0fe20007f3e0ff */
[----:B0-----:R-:W-:Y:S01]  /*b880*/  IMAD.IADD R12, R105, 0x1, R0 ;  /* 0x00000001690c7824 */ /* 0x001fe200078e0200 */
[----:B------:R-:W-:Y:S01]  /*b890*/  PRMT R110, RZ, 0x7610, R110 ;  /* 0x00007610ff6e7816 */ /* 0x000fe2000000006e */
[----:B------:R-:W4:Y:S01]  /*b8a0*/  LDL.LU R105, [R1+0x6d4] ;  /* 0x0006d40001697983 */ /* 0x000f220000300800 */
[----:B------:R-:W-:Y:S01]  /*b8b0*/  PRMT R18, RZ, 0x7610, R18 ;  /* 0x00007610ff127816 */ /* 0x000fe20000000012 */
[----:B--2---:R-:W-:Y:S02]  /*b8c0*/  IMAD.X R13, R11, 0x1, R124, P1 ;  /* 0x000000010b0d7824 */ /* 0x004fe400008e067c */
[----:B------:R-:W2:Y:S01]  /*b8d0*/  LDL R11, [R1+0x2b4] ;  /* 0x0002b400010b7983 */ /* 0x000ea20000100800 */
[----:B---3--:R-:W-:-:S03]  /*b8e0*/  IADD3 RZ, P1, R95, R0, RZ ;  /* 0x000000005fff7210 */ /* 0x008fc60007f3e0ff */
[----:B------:R0:W3:Y:S02]  /*b8f0*/  @!P0 LDG.E.U16 R19, desc[UR40][R12.64] ;  /* 0x000000280c138981 */ /* 0x0000e4000c1e1500 */
[----:B0-----:R-:W-:Y:S02]  /*b900*/  IMAD.IADD R12, R95, 0x1, R0 ;  /* 0x000000015f0c7824 */ /* 0x001fe400078e0200 */
[----:B------:R-:W-:Y:S01]  /*b910*/  IMAD.X R13, R94, 0x1, R124, P1 ;  /* 0x000000015e0d7824 */ /* 0x000fe200008e067c */
[----:B------:R-:W3:Y:S01]  /*b920*/  LDL R95, [R1+0x2b8] ;  /* 0x0002b800015f7983 */ /* 0x000ee20000100800 */
[----:B------:R-:W-:-:S03]  /*b930*/  IADD3 RZ, P1, R89, R0, RZ ;  /* 0x0000000059ff7210 */ /* 0x000fc60007f3e0ff */
[----:B------:R0:W3:Y:S04]  /*b940*/  @!P0 LDG.E.U16 R110, desc[UR40][R12.64] ;  /* 0x000000280c6e8981 */ /* 0x0000e8000c1e1500 */
[----:B------:R-:W3:Y:S01]  /*b950*/  LDL R94, [R1+0x2bc] ;  /* 0x0002bc00015e7983 */ /* 0x000ee20000100800 */
[----:B0-----:R-:W-:-:S03]  /*b960*/  IMAD.IADD R12, R89, 0x1, R0 ;  /* 0x00000001590c7824 */ /* 0x001fc600078e0200 */
[----:B------:R-:W3:Y:S01]  /*b970*/  LDL R89, [R1+0x2c0] ;  /* 0x0002c00001597983 */ /* 0x000ee20000100800 */
[----:B----4-:R-:W-:-:S03]  /*b980*/  IMAD.X R13, R88, 0x1, R124, P1 ;  /* 0x00000001580d7824 */ /* 0x010fc600008e067c */
[----:B------:R-:W4:Y:S04]  /*b990*/  LDL R88, [R1+0x2c4] ;  /* 0x0002c40001587983 */ /* 0x000f280000100800 */
[----:B------:R-:W4:Y:S04]  /*b9a0*/  @!P0 LDG.E.U16 R18, desc[UR40][R12.64] ;  /* 0x000000280c128981 */ /* 0x000f28000c1e1500 */
[----:B------:R-:W2:Y:S01]  /*b9b0*/  LDL R13, [R1+0x2b0] ;  /* 0x0002b000010d7983 */ /* 0x000ea20000100800 */
[----:B------:R-:W-:Y:S02]  /*b9c0*/  PRMT R23, RZ, 0x7610, R23 ;  /* 0x00007610ff177816 */ /* 0x000fe40000000017 */
[----:B------:R-:W-:-:S04]  /*b9d0*/  PRMT R109, RZ, 0x7610, R109 ;  /* 0x00007610ff6d7816 */ /* 0x000fc8000000006d */
[----:B------:R0:W4:Y:S01]  /*b9e0*/  @!P0 LDG.E.U16 R23, desc[UR40][R16.64] ;  /* 0x0000002810178981 */ /* 0x000122000c1e1500 */
[----:B------:R-:W-:Y:S02]  /*b9f0*/  PRMT R108, RZ, 0x7610, R108 ;  /* 0x00007610ff6c7816 */ /* 0x000fe4000000006c */
[----:B0-----:R-:W-:Y:S02]  /*ba00*/  PRMT R17, RZ, 0x7610, R17 ;  /* 0x00007610ff117816 */ /* 0x001fe40000000011 */
[C---:B--2---:R-:W-:Y:S01]  /*ba10*/  IADD3 RZ, P1, R13.reuse, R0, RZ ;  /* 0x000000000dff7210 */ /* 0x044fe20007f3e0ff */
[----:B------:R-:W-:-:S04]  /*ba20*/  IMAD.IADD R12, R13, 0x1, R0 ;  /* 0x000000010d0c7824 */ /* 0x000fc800078e0200 */
[----:B------:R-:W-:Y:S01]  /*ba30*/  IMAD.X R13, R11, 0x1, R124, P1 ;  /* 0x000000010b0d7824 */ /* 0x000fe200008e067c */
[CC--:B---3--:R-:W-:Y:S01]  /*ba40*/  IADD3 RZ, P1, R95.reuse, R0.reuse, RZ ;  /* 0x000000005fff7210 */ /* 0x0c8fe20007f3e0ff */
[----:B------:R-:W2:Y:S04]  /*ba50*/  LDL R11, [R1+0x2c8] ;  /* 0x0002c800010b7983 */ /* 0x000ea80000100800 */
[----:B------:R0:W3:Y:S02]  /*ba60*/  @!P0 LDG.E.U16 R109, desc[UR40][R12.64] ;  /* 0x000000280c6d8981 */ /* 0x0000e4000c1e1500 */
[----:B0-----:R-:W-:Y:S02]  /*ba70*/  IMAD.IADD R12, R95, 0x1, R0 ;  /* 0x000000015f0c7824 */ /* 0x001fe400078e0200 */
[----:B------:R-:W-:Y:S01]  /*ba80*/  IMAD.X R13, R94, 0x1, R124, P1 ;  /* 0x000000015e0d7824 */ /* 0x000fe200008e067c */
[----:B------:R-:W-:Y:S01]  /*ba90*/  IADD3 RZ, P1, R89, R0, RZ ;  /* 0x0000000059ff7210 */ /* 0x000fe20007f3e0ff */
[----:B------:R-:W3:Y:S04]  /*baa0*/  LDL R95, [R1+0x2d4] ;  /* 0x0002d400015f7983 */ /* 0x000ee80000100800 */
[----:B------:R0:W3:Y:S01]  /*bab0*/  @!P0 LDG.E.U16 R17, desc[UR40][R12.64] ;  /* 0x000000280c118981 */ /* 0x0000e2000c1e1500 */
[----:B------:R-:W-:-:S03]  /*bac0*/  PRMT R16, RZ, 0x7610, R16 ;  /* 0x00007610ff107816 */ /* 0x000fc60000000010 */
[----:B------:R-:W3:Y:S01]  /*bad0*/  LDL R94, [R1+0x2d8] ;  /* 0x0002d800015e7983 */ /* 0x000ee20000100800 */
[----:B0-----:R-:W-:Y:S02]  /*bae0*/  IMAD.IADD R12, R89, 0x1, R0 ;  /* 0x00000001590c7824 */ /* 0x001fe400078e0200 */
[----:B----4-:R-:W-:Y:S01]  /*baf0*/  IMAD.X R13, R88, 0x1, R124, P1 ;  /* 0x00000001580d7824 */ /* 0x010fe200008e067c */
[----:B------:R-:W4:Y:S04]  /*bb00*/  LDL R89, [R1+0x2dc] ;  /* 0x0002dc0001597983 */ /* 0x000f280000100800 */
[----:B------:R0:W4:Y:S04]  /*bb10*/  @!P0 LDG.E.U16 R108, desc[UR40][R12.64] ;  /* 0x000000280c6c8981 */ /* 0x000128000c1e1500 */
[----:B------:R-:W4:Y:S04]  /*bb20*/  LDL R88, [R1+0x2e0] ;  /* 0x0002e00001587983 */ /* 0x000f280000100800 */
[----:B------:R-:W3:Y:S01]  /*bb30*/  LDL R13, [R1+0x2cc] ;  /* 0x0002cc00010d7983 */ /* 0x000ee20000100800 */
[C---:B--2---:R-:W-:Y:S01]  /*bb40*/  IADD3 RZ, P1, R11.reuse, R0, RZ ;  /* 0x000000000bff7210 */ /* 0x044fe20007f3e0ff */
[----:B0-----:R-:W-:-:S02]  /*bb50*/  IMAD.IADD R12, R11, 0x1, R0 ;  /* 0x000000010b0c7824 */ /* 0x001fc400078e0200 */
[----:B------:R-:W2:Y:S02]  /*bb60*/  LDL R11, [R1+0x2e4] ;  /* 0x0002e400010b7983 */ /* 0x000ea40000100800 */
[----:B---3--:R-:W-:-:S05]  /*bb70*/  IMAD.X R13, R13, 0x1, R124, P1 ;  /* 0x000000010d0d7824 */ /* 0x008fca00008e067c */
[----:B------:R-:W3:Y:S04]  /*bb80*/  @!P0 LDG.E.U16 R16, desc[UR40][R12.64] ;  /* 0x000000280c108981 */ /* 0x000ee8000c1e1500 */
[----:B------:R-:W4:Y:S01]  /*bb90*/  LDL R13, [R1+0x2d0] ;  /* 0x0002d000010d7983 */ /* 0x000f220000100800 */
[----:B------:R-:W-:Y:S02]  /*bba0*/  PRMT R112, RZ, 0x7610, R112 ;  /* 0x00007610ff707816 */ /* 0x000fe40000000070 */
[----:B------:R-:W-:-:S04]  /*bbb0*/  PRMT R107, RZ, 0x7610, R107 ;  /* 0x00007610ff6b7816 */ /* 0x000fc8000000006b */
[----:B------:R0:W3:Y:S01]  /*bbc0*/  @!P0 LDG.E.U16 R112, desc[UR40][R14.64] ;  /* 0x000000280e708981 */ /* 0x0000e2000c1e1500 */
[----:B------:R-:W-:Y:S02]  /*bbd0*/  PRMT R91, RZ, 0x7610, R91 ;  /* 0x00007610ff5b7816 */ /* 0x000fe4000000005b */
[----:B0-----:R-:W-:Y:S02]  /*bbe0*/  PRMT R15, RZ, 0x7610, R15 ;  /* 0x00007610ff0f7816 */ /* 0x001fe4000000000f */
[C---:B----4-:R-:W-:Y:S01]  /*bbf0*/  IADD3 RZ, P1, R13.reuse, R0, RZ ;  /* 0x000000000dff7210 */ /* 0x050fe20007f3e0ff */
[----:B------:R-:W-:-:S04]  /*bc00*/  IMAD.IADD R12, R13, 0x1, R0 ;  /* 0x000000010d0c7824 */ /* 0x000fc800078e0200 */
[----:B------:R-:W-:Y:S01]  /*bc10*/  IMAD.X R13, R95, 0x1, R124, P1 ;  /* 0x000000015f0d7824 */ /* 0x000fe200008e067c */
[CC--:B------:R-:W-:Y:S01]  /*bc20*/  IADD3 RZ, P1, R94.reuse, R0.reuse, RZ ;  /* 0x000000005eff7210 */ /* 0x0c0fe20007f3e0ff */
[----:B------:R-:W4:Y:S04]  /*bc30*/  LDL R95, [R1+0x2fc] ;  /* 0x0002fc00015f7983 */ /* 0x000f280000100800 */
[----:B------:R0:W3:Y:S02]  /*bc40*/  @!P0 LDG.E.U16 R107, desc[UR40][R12.64] ;  /* 0x000000280c6b8981 */ /* 0x0000e4000c1e1500 */
[----:B0-----:R-:W-:Y:S02]  /*bc50*/  IMAD.IADD R12, R94, 0x1, R0 ;  /* 0x000000015e0c7824 */ /* 0x001fe400078e0200 */
[----:B------:R-:W-:Y:S01]  /*bc60*/  IMAD.X R13, R89, 0x1, R124, P1 ;  /* 0x00000001590d7824 */ /* 0x000fe200008e067c */
[----:B------:R-:W-:Y:S01]  /*bc70*/  IADD3 RZ, P1, R88, R0, RZ ;  /* 0x0000000058ff7210 */ /* 0x000fe20007f3e0ff */
[----:B------:R-:W4:Y:S04]  /*bc80*/  LDL R89, [R1+0x2f4] ;  /* 0x0002f40001597983 */ /* 0x000f280000100800 */
[----:B------:R0:W3:Y:S01]  /*bc90*/  @!P0 LDG.E.U16 R15, desc[UR40][R12.64] ;  /* 0x000000280c0f8981 */ /* 0x0000e2000c1e1500 */
[----:B------:R-:W-:-:S03]  /*bca0*/  PRMT R14, RZ, 0x7610, R14 ;  /* 0x00007610ff0e7816 */ /* 0x000fc6000000000e */
[----:B------:R-:W3:Y:S01]  /*bcb0*/  LDL R94, [R1+0x300] ;  /* 0x00030000015e7983 */ /* 0x000ee20000100800 */
[--C-:B0-----:R-:W-:Y:S01]  /*bcc0*/  IMAD.IADD R12, R88, 0x1, R0.reuse ;  /* 0x00000001580c7824 */ /* 0x101fe200078e0200 */
[----:B--2---:R-:W-:Y:S02]  /*bcd0*/  IADD3.X R13, R11, R124, RZ, P1, !PT ;  /* 0x0000007c0b0d7210 */ /* 0x004fe40000ffe4ff */
[----:B------:R-:W2:Y:S04]  /*bce0*/  LDL R88, [R1+0x2f8] ;  /* 0x0002f80001587983 */ /* 0x000ea80000100800 */
[----:B------:R0:W3:Y:S04]  /*bcf0*/  @!P0 LDG.E.U16 R91, desc[UR40][R12.64] ;  /* 0x000000280c5b8981 */ /* 0x0000e8000c1e1500 */
[----:B------:R-:W3:Y:S04]  /*bd00*/  LDL R11, [R1+0x304] ;  /* 0x00030400010b7983 */ /* 0x000ee80000100800 */
[----:B------:R-:W4:Y:S02]  /*bd10*/  LDL R13, [R1+0x2e8] ;  /* 0x0002e800010d7983 */ /* 0x000f240000100800 */
[C---:B----4-:R-:W-:Y:S01]  /*bd20*/  IADD3 RZ, P1, R13.reuse, R0, RZ ;  /* 0x000000000dff7210 */ /* 0x050fe20007f3e0ff */
[----:B0-----:R-:W-:-:S02]  /*bd30*/  IMAD.IADD R12, R13, 0x1, R0 ;  /* 0x000000010d0c7824 */ /* 0x001fc400078e0200 */
[----:B------:R-:W4:Y:S02]  /*bd40*/  LDL R13, [R1+0x2ec] ;  /* 0x0002ec00010d7983 */ /* 0x000f240000100800 */
[----:B----4-:R-:W-:-:S05]  /*bd50*/  IMAD.X R13, R13, 0x1, R124, P1 ;  /* 0x000000010d0d7824 */ /* 0x010fca00008e067c */
[----:B------:R0:W4:Y:S04]  /*bd60*/  @!P0 LDG.E.U16 R14, desc[UR40][R12.64] ;  /* 0x000000280c0e8981 */ /* 0x000128000c1e1500 */
[----:B------:R-:W2:Y:S01]  /*bd70*/  LDL R13, [R1+0x2f0] ;  /* 0x0002f000010d7983 */ /* 0x000ea20000100800 */
[----:B------:R-:W-:Y:S02]  /*bd80*/  PRMT R90, RZ, 0x7610, R90 ;  /* 0x00007610ff5a7816 */ /* 0x000fe4000000005a */
[C---:B--2---:R-:W-:Y:S01]  /*bd90*/  IADD3 RZ, P1, R13.reuse, R0, RZ ;  /* 0x000000000dff7210 */ /* 0x044fe20007f3e0ff */
[----:B0-----:R-:W-:-:S04]  /*bda0*/  IMAD.IADD R12, R13, 0x1, R0 ;  /* 0x000000010d0c7824 */ /* 0x001fc800078e0200 */
[----:B------:R-:W-:Y:S01]  /*bdb0*/  IMAD.X R13, R89, 0x1, R124, P1 ;  /* 0x00000001590d7824 */ /* 0x000fe200008e067c */
[C---:B------:R-:W-:Y:S01]  /*bdc0*/  IADD3 RZ, P1, R88.reuse, R0, RZ ;  /* 0x0000000058ff7210 */ /* 0x040fe20007f3e0ff */
[----:B------:R-:W-:-:S03]  /*bdd0*/  IMAD.IADD R88, R88, 0x1, R0 ;  /* 0x0000000158587824 */ /* 0x000fc600078e0200 */
[----:B------:R0:W2:Y:S01]  /*bde0*/  @!P0 LDG.E.U16 R90, desc[UR40][R12.64] ;  /* 0x000000280c5a8981 */ /* 0x0000a2000c1e1500 */
[----:B------:R-:W-:Y:S01]  /*bdf0*/  IMAD.X R89, R95, 0x1, R124, P1 ;  /* 0x000000015f597824 */ /* 0x000fe200008e067c */
[C---:B---3--:R-:W-:Y:S02]  /*be00*/  IADD3 RZ, P1, R94.reuse, R0, RZ ;  /* 0x000000005eff7210 */ /* 0x048fe40007f3e0ff */
[----:B0-----:R-:W-:Y:S01]  /*be10*/  PRMT R13, RZ, 0x7610, R13 ;  /* 0x00007610ff0d7816 */ /* 0x001fe2000000000d */
[----:B------:R-:W-:Y:S02]  /*be20*/  IMAD.IADD R94, R94, 0x1, R0 ;  /* 0x000000015e5e7824 */ /* 0x000fe400078e0200 */
[----:B------:R-:W-:Y:S01]  /*be30*/  IMAD.X R95, R11, 0x1, R124, P1 ;  /* 0x000000010b5f7824 */ /* 0x000fe200008e067c */
[----:B------:R-:W-:Y:S01]  /*be40*/  PRMT R12, RZ, 0x7610, R12 ;  /* 0x00007610ff0c7816 */ /* 0x000fe2000000000c */
[----:B------:R-:W3:Y:S04]  /*be50*/  LDL R11, [R1+0x504] ;  /* 0x00050400010b7983 */ /* 0x000ee80000100800 */
[----:B------:R0:W2:Y:S02]  /*be60*/  @!P0 LDG.E.U16 R13, desc[UR40][R88.64] ;  /* 0x00000028580d8981 */ /* 0x0000a4000c1e1500 */
[----:B0-----:R-:W-:-:S06]  /*be70*/  PRMT R89, RZ, 0x7610, R89 ;  /* 0x00007610ff597816 */ /* 0x001fcc0000000059 */
[----:B------:R0:W2:Y:S04]  /*be80*/  @!P0 LDG.E.U16 R89, desc[UR40][R94.64] ;  /* 0x000000285e598981 */ /* 0x0000a8000c1e1500 */
[----:B------:R-:W4:Y:S02]  /*be90*/  LDL R95, [R1+0x308] ;  /* 0x00030800015f7983 */ /* 0x000f240000100800 */
[C---:B----4-:R-:W-:Y:S01]  /*bea0*/  IADD3 RZ, P1, R95.reuse, R0, RZ ;  /* 0x000000005fff7210 */ /* 0x050fe20007f3e0ff */
[----:B0-----:R-:W-:Y:S02]  /*beb0*/  IMAD.IADD R94, R95, 0x1, R0 ;  /* 0x000000015f5e7824 */ /* 0x001fe400078e0200 */
[----:B------:R-:W4:Y:S02]  /*bec0*/  LDL R95, [R1+0x30c] ;  /* 0x00030c00015f7983 */ /* 0x000f240000100800 */
[----:B----4-:R-:W-:-:S05]  /*bed0*/  IMAD.X R95, R95, 0x1, R124, P1 ;  /* 0x000000015f5f7824 */ /* 0x010fca00008e067c */
[----:B------:R0:W4:Y:S04]  /*bee0*/  @!P0 LDG.E.U16 R12, desc[UR40][R94.64] ;  /* 0x000000285e0c8981 */ /* 0x000128000c1e1500 */
[----:B------:R-:W3:Y:S02]  /*bef0*/  LDL R95, [R1+0x310] ;  /* 0x00031000015f7983 */ /* 0x000ee40000100800 */
[C---:B---3--:R-:W-:Y:S01]  /*bf00*/  IADD3 RZ, P1, R95.reuse, R0, RZ ;  /* 0x000000005fff7210 */ /* 0x048fe20007f3e0ff */
[----:B0-----:R-:W-:Y:S02]  /*bf10*/  IMAD.IADD R94, R95, 0x1, R0 ;  /* 0x000000015f5e7824 */ /* 0x001fe400078e0200 */
[----:B------:R-:W3:Y:S01]  /*bf20*/  LDL R95, [R1+0x314] ;  /* 0x00031400015f7983 */ /* 0x000ee20000100800 */
[----:B------:R-:W-:Y:S01]  /*bf30*/  PRMT R88, RZ, 0x7610, R88 ;  /* 0x00007610ff587816 */ /* 0x000fe20000000058 */
[----:B---3--:R-:W-:-:S05]  /*bf40*/  IMAD.X R95, R95, 0x1, R124, P1 ;  /* 0x000000015f5f7824 */ /* 0x008fca00008e067c */
[----:B------:R0:W3:Y:S04]  /*bf50*/  @!P0 LDG.E.U16 R88, desc[UR40][R94.64] ;  /* 0x000000285e588981 */ /* 0x0000e8000c1e1500 */
[----:B------:R-:W0:Y:S02]  /*bf60*/  LDL R95, [R1+0x514] ;  /* 0x00051400015f7983 */ /* 0x000e240000100800 */
[----:B0-----:R-:W-:Y:S02]  /*bf70*/  IADD3 R94, P1, R95, R0, RZ ;  /* 0x000000005f5e7210 */ /* 0x001fe40007f3e0ff */
[----:B------:R-:W2:Y:S01]  /*bf80*/  LDL R95, [R1+0x500] ;  /* 0x00050000015f7983 */ /* 0x000ea20000100800 */
[----:B------:R-:W-:Y:S02]  /*bf90*/  PRMT R106, RZ, 0x7610, R106 ;  /* 0x00007610ff6a7816 */ /* 0x000fe4000000006a */
[----:B--2---:R-:W-:-:S05]  /*bfa0*/  IMAD.X R95, R95, 0x1, R124, P1 ;  /* 0x000000015f5f7824 */ /* 0x004fca00008e067c */
[----:B------:R0:W2:Y:S04]  /*bfb0*/  @!P0 LDG.E.U16 R106, desc[UR40][R94.64] ;  /* 0x000000285e6a8981 */ /* 0x0000a8000c1e1500 */
[----:B------:R-:W4:Y:S01]  /*bfc0*/  LDL R95, [R1+0x128] ;  /* 0x00012800015f7983 */ /* 0x000f220000100800 */
[----:B0-----:R-:W-:Y:S02]  /*bfd0*/  IADD3 R94, P1, R11, R0, RZ ;  /* 0x000000000b5e7210 */ /* 0x001fe40007f3e0ff */
[----:B------:R-:W-:Y:S01]  /*bfe0*/  PRMT R99, RZ, 0x7610, R99 ;  /* 0x00007610ff637816 */ /* 0x000fe20000000063 */
[----:B------:R-:W3:Y:S02]  /*bff0*/  LDL R11, [R1+0x4b0] ;  /* 0x0004b000010b7983 */ /* 0x000ee40000100800 */
[----:B----4-:R-:W-:-:S05]  /*c000*/  IMAD.X R95, R95, 0x1, R124, P1 ;  /* 0x000000015f5f7824 */ /* 0x010fca00008e067c */
[----:B------:R0:W4:Y:S04]  /*c010*/  @!P0 LDG.E.U16 R99, desc[UR40][R94.64] ;  /* 0x000000285e638981 */ /* 0x000128000c1e1500 */
[----:B------:R-:W0:Y:S02]  /*c020*/  LDL R95, [R1+0x4f4] ;  /* 0x0004f400015f7983 */ /* 0x000e240000100800 */
[----:B0-----:R-:W-:Y:S02]  /*c030*/  IADD3 R94, P1, R95, R0, RZ ;  /* 0x000000005f5e7210 */ /* 0x001fe40007f3e0ff */
[----:B------:R-:W2:Y:S01]  /*c040*/  LDL R95, [R1+0x120] ;  /* 0x00012000015f7983 */ /* 0x000ea20000100800 */
[----:B------:R-:W-:Y:S02]  /*c050*/  PRMT R100, RZ, 0x7610, R100 ;  /* 0x00007610ff647816 */ /* 0x000fe40000000064 */
[----:B--2---:R-:W-:-:S05]  /*c060*/  IMAD.X R95, R95, 0x1, R124, P1 ;  /* 0x000000015f5f7824 */ /* 0x004fca00008e067c */
[----:B------:R0:W2:Y:S04]  /*c070*/  @!P0 LDG.E.U16 R100, desc[UR40][R94.64] ;  /* 0x000000285e648981 */ /* 0x0000a8000c1e1500 */
[----:B------:R-:W0:Y:S02]  /*c080*/  LDL R95, [R1+0x4ec] ;  /* 0x0004ec00015f7983 */ /* 0x000e240000100800 */
[----:B0-----:R-:W-:Y:S02]  /*c090*/  IADD3 R94, P1, R95, R0, RZ ;  /* 0x000000005f5e7210 */ /* 0x001fe40007f3e0ff */
[----:B------:R-:W3:Y:S01]  /*c0a0*/  LDL R95, [R1+0x4d0] ;  /* 0x0004d000015f7983 */ /* 0x000ee20000100800 */
[----:B------:R-:W-:Y:S02]  /*c0b0*/  PRMT R101, RZ, 0x7610, R101 ;  /* 0x00007610ff657816 */ /* 0x000fe40000000065 */
[----:B---3--:R-:W-:-:S05]  /*c0c0*/  IMAD.X R95, R95, 0x1, R124, P1 ;  /* 0x000000015f5f7824 */ /* 0x008fca00008e067c */
[----:B------:R0:W3:Y:S04]  /*c0d0*/  @!P0 LDG.E.U16 R101, desc[UR40][R94.64] ;  /* 0x000000285e658981 */ /* 0x0000e8000c1e1500 */
[----:B------:R-:W0:Y:S02]  /*c0e0*/  LDL R95, [R1+0x4e4] ;  /* 0x0004e400015f7983 */ /* 0x000e240000100800 */
[----:B0-----:R-:W-:Y:S02]  /*c0f0*/  IADD3 R94, P1, R95, R0, RZ ;  /* 0x000000005f5e7210 */ /* 0x001fe40007f3e0ff */
[----:B------:R-:W4:Y:S01]  /*c100*/  LDL R95, [R1+0x4c0] ;  /* 0x0004c000015f7983 */ /* 0x000f220000100800 */
[----:B------:R-:W-:Y:S02]  /*c110*/  PRMT R102, RZ, 0x7610, R102 ;  /* 0x00007610ff667816 */ /* 0x000fe40000000066 */
[----:B----4-:R-:W-:-:S05]  /*c120*/  IMAD.X R95, R95, 0x1, R124, P1 ;  /* 0x000000015f5f7824 */ /* 0x010fca00008e067c */
[----:B------:R0:W4:Y:S04]  /*c130*/  @!P0 LDG.E.U16 R102, desc[UR40][R94.64] ;  /* 0x000000285e668981 */ /* 0x000128000c1e1500 */
[----:B------:R-:W0:Y:S01]  /*c140*/  LDL R95, [R1+0x4dc] ;  /* 0x0004dc00015f7983 */ /* 0x000e220000100800 */
[----:B------:R-:W-:Y:S02]  /*c150*/  PRMT R103, RZ, 0x7610, R103 ;  /* 0x00007610ff677816 */ /* 0x000fe40000000067 */
[----:B0-----:R-:W-:-:S05]  /*c160*/  IADD3 R94, P1, R95, R0, RZ ;  /* 0x000000005f5e7210 */ /* 0x001fca0007f3e0ff */
[----:B------:R-:W-:-:S05]  /*c170*/  IMAD.X R95, R11, 0x1, R124, P1 ;  /* 0x000000010b5f7824 */ /* 0x000fca00008e067c */
[----:B------:R0:W4:Y:S04]  /*c180*/  @!P0 LDG.E.U16 R103, desc[UR40][R94.64] ;  /* 0x000000285e678981 */ /* 0x000128000c1e1500 */
[----:B------:R-:W2:Y:S01]  /*c190*/  LDL R95, [R1+0x4cc] ;  /* 0x0004cc00015f7983 */ /* 0x000ea20000100800 */
[----:B0-----:R-:W0:Y:S02]  /*c1a0*/  S2R R94, SR_TID.X ;  /* 0x00000000005e7919 */ /* 0x001e240000002100 */
[C---:B0-----:R-:W-:Y:S02]  /*c1b0*/  LOP3.LUT R11, R94.reuse, 0x3f, RZ, 0xc0, !PT ;  /* 0x0000003f5e0b7812 */ /* 0x041fe400078ec0ff */
[----:B------:R-:W-:-:S05]  /*c1c0*/  LOP3.LUT R94, R94, 0x180, RZ, 0xc0, !PT ;  /* 0x000001805e5e7812 */ /* 0x000fca00078ec0ff */
[--C-:B------:R-:W-:Y:S01]  /*c1d0*/  IMAD R11, R11, 0x2, R94.reuse ;  /* 0x000000020b0b7824 */ /* 0x100fe200078e025e */
[----:B------:R-:W-:-:S04]  /*c1e0*/  SHF.R.U32.HI R94, RZ, 0x3, R94 ;  /* 0x00000003ff5e7819 */ /* 0x000fc8000001165e */
[----:B------:R-:W-:Y:S02]  /*c1f0*/  LOP3.LUT R11, R11, R94, RZ, 0x3c, !PT ;  /* 0x0000005e0b0b7212 */ /* 0x000fe400078e3cff */
[----:B------:R-:W0:Y:S02]  /*c200*/  S2R R94, SR_TID.X ;  /* 0x00000000005e7919 */ /* 0x000e240000002100 */
[----:B0-----:R-:W-:-:S05]  /*c210*/  IMAD.SHL.U32 R94, R94, 0x200, RZ ;  /* 0x000002005e5e7824 */ /* 0x001fca00078e00ff */
[----:B------:R-:W-:Y:S02]  /*c220*/  LOP3.LUT R11, R11, 0x8000, R94, 0xf8, !PT ;  /* 0x000080000b0b7812 */ /* 0x000fe400078ef85e */
[----:B--2---:R-:W-:Y:S02]  /*c230*/  IADD3 R94, P1, R95, R0, RZ ;  /* 0x000000005f5e7210 */ /* 0x004fe40007f3e0ff */
        /* <DEDUP_REMOVED lines=12> */
[----:B------:R-:W4:Y:S04]  /*c300*/  LDL R95, [R1+0x480] ;  /* 0x00048000015f7983 */ /* 0x000f280000100800 */
[----:B------:R0:W-:Y:S02]  /*c310*/  STS.U16 [R11+UR5], R98 ;  /* 0x000000620b007988 */ /* 0x0001e40008000405 */
[----:B0-----:R-:W-:Y:S01]  /*c320*/  PRMT R98, RZ, 0x7610, R98 ;  /* 0x00007610ff627816 */ /* 0x001fe20000000062 */
[----:B----4-:R-:W-:-:S05]  /*c330*/  IMAD.X R95, R95, 0x1, R124, P1 ;  /* 0x000000015f5f7824 */ /* 0x010fca00008e067c */
[----:B------:R0:W4:Y:S04]  /*c340*/  @!P0 LDG.E.U16 R98, desc[UR40][R94.64] ;  /* 0x000000285e628981 */ /* 0x000128000c1e1500 */
[----:B------:R-:W0:Y:S02]  /*c350*/  LDL R95, [R1+0x49c] ;  /* 0x00049c00015f7983 */ /* 0x000e240000100800 */
[----:B0-----:R-:W-:Y:S02]  /*c360*/  IADD3 R94, P1, R95, R0, RZ ;  /* 0x000000005f5e7210 */ /* 0x001fe40007f3e0ff */
[----:B------:R-:W2:Y:S04]  /*c370*/  LDL R95, [R1+0x470] ;  /* 0x00047000015f7983 */ /* 0x000ea80000100800 */
[----:B------:R0:W-:Y:S02]  /*c380*/  STS.U16 [R11+UR5+0x800], R99 ;  /* 0x000800630b007988 */ /* 0x0001e40008000405 */
[----:B0-----:R-:W-:Y:S01]  /*c390*/  PRMT R99, RZ, 0x7610, R99 ;  /* 0x00007610ff637816 */ /* 0x001fe20000000063 */
[----:B--2---:R-:W-:-:S05]  /*c3a0*/  IMAD.X R95, R95, 0x1, R124, P1 ;  /* 0x000000015f5f7824 */ /* 0x004fca00008e067c */
[----:B------:R0:W2:Y:S04]  /*c3b0*/  @!P0 LDG.E.U16 R99, desc[UR40][R94.64] ;  /* 0x000000285e638981 */ /* 0x0000a8000c1e1500 */
[----:B------:R-:W0:Y:S02]  /*c3c0*/  LDL R95, [R1+0x48c] ;  /* 0x00048c00015f7983 */ /* 0x000e240000100800 */
[----:B0-----:R-:W-:Y:S02]  /*c3d0*/  IADD3 R94, P1, R95, R0, RZ ;  /* 0x000000005f5e7210 */ /* 0x001fe40007f3e0ff */
[----:B------:R-:W3:Y:S04]  /*c3e0*/  LDL R95, [R1+0x460] ;  /* 0x00046000015f7983 */ /* 0x000ee80000100800 */
[----:B------:R0:W-:Y:S02]  /*c3f0*/  STS.U16 [R11+UR5+0xc00], R100 ;  /* 0x000c00640b007988 */ /* 0x0001e40008000405 */
[----:B0-----:R-:W-:Y:S01]  /*c400*/  PRMT R100, RZ, 0x7610, R100 ;  /* 0x00007610ff647816 */ /* 0x001fe20000000064 */
[----:B---3--:R-:W-:-:S05]  /*c410*/  IMAD.X R95, R95, 0x1, R124, P1 ;  /* 0x000000015f5f7824 */ /* 0x008fca00008e067c */
[----:B------:R0:W3:Y:S04]  /*c420*/  @!P0 LDG.E.U16 R100, desc[UR40][R94.64] ;  /* 0x000000285e648981 */ /* 0x0000e8000c1e1500 */
[----:B------:R-:W0:Y:S02]  /*c430*/  LDL R95, [R1+0x47c] ;  /* 0x00047c00015f7983 */ /* 0x000e240000100800 */
[----:B0-----:R-:W-:Y:S02]  /*c440*/  IADD3 R94, P1, R95, R0, RZ ;  /* 0x000000005f5e7210 */ /* 0x001fe40007f3e0ff */
[----:B------:R-:W4:Y:S04]  /*c450*/  LDL R95, [R1+0x450] ;  /* 0x00045000015f7983 */ /* 0x000f280000100800 */
[----:B------:R0:W-:Y:S02]  /*c460*/  STS.U16 [R11+UR5+0x1000], R101 ;  /* 0x001000650b007988 */ /* 0x0001e40008000405 */
        /* <DEDUP_REMOVED lines=98> */
[----:B0-----:R-:W-:-:S02]  /*ca90*/  PRMT R99, RZ, 0x7610, R99 ;  /* 0x00007610ff637816 */ /* 0x001fc40000000063 */
[----:B---3--:R-:W-:-:S05]  /*caa0*/  IADD3.X R95, R95, R124, RZ, P1, !PT ;  /* 0x0000007c5f5f7210 */ /* 0x008fca0000ffe4ff */
        /* <DEDUP_REMOVED lines=120> */
[----:B------:R-:W0:Y:S04]  /*d230*/  LDL R95, [R1+0x4f0] ;  /* 0x0004f000015f7983 */ /* 0x000e280000100800 */
[----:B------:R1:W-:Y:S04]  /*d240*/  STS.U16 [R11+UR5+0x13000], R9 ;  /* 0x013000090b007988 */ /* 0x0003e80008000405 */
[----:B-1----:R-:W3:Y:S01]  /*d250*/  LDL R9, [R1+0x4e8] ;  /* 0x0004e80001097983 */ /* 0x002ee20000100800 */
[----:B0-----:R-:W-:-:S03]  /*d260*/  IADD3 R94, P1, R95, R0, RZ ;  /* 0x000000005f5e7210 */ /* 0x001fc60007f3e0ff */
[----:B------:R-:W4:Y:S04]  /*d270*/  LDL R95, [R1+0x4d8] ;  /* 0x0004d800015f7983 */ /* 0x000f280000100800 */
[----:B------:R3:W-:Y:S01]  /*d280*/  STS.U16 [R11+UR5+0x13400], R8 ;  /* 0x013400080b007988 */ /* 0x0007e20008000405 */
[----:B----4-:R-:W-:Y:S01]  /*d290*/  IMAD.X R95, R95, 0x1, R124, P1 ;  /* 0x000000015f5f7824 */ /* 0x010fe200008e067c */
[----:B---3--:R-:W-:Y:S02]  /*d2a0*/  IADD3 R8, P1, R9, R0, RZ ;  /* 0x0000000009087210 */ /* 0x008fe40007f3e0ff */
[----:B------:R-:W3:Y:S04]  /*d2b0*/  LDL R9, [R1+0x4c8] ;  /* 0x0004c80001097983 */ /* 0x000ee80000100800 */
[----:B------:R0:W-:Y:S02]  /*d2c0*/  STS.U16 [R11+UR5+0x400], R106 ;  /* 0x0004006a0b007988 */ /* 0x0001e40008000405 */
[----:B0-----:R-:W-:-:S06]  /*d2d0*/  PRMT R106, RZ, 0x7610, R106 ;  /* 0x00007610ff6a7816 */ /* 0x001fcc000000006a */
[----:B------:R0:W4:Y:S02]  /*d2e0*/  @!P0 LDG.E.U16 R106, desc[UR40][R94.64] ;  /* 0x000000285e6a8981 */ /* 0x000124000c1e1500 */
[----:B0-----:R-:W-:Y:S01]  /*d2f0*/  PRMT R94, RZ, 0x7610, R94 ;  /* 0x00007610ff5e7816 */ /* 0x001fe2000000005e */
[----:B---3--:R-:W-:-:S05]  /*d300*/  IMAD.X R9, R9, 0x1, R124, P1 ;  /* 0x0000000109097824 */ /* 0x008fca00008e067c */
[----:B------:R0:W3:Y:S04]  /*d310*/  @!P0 LDG.E.U16 R94, desc[UR40][R8.64] ;  /* 0x00000028085e8981 */ /* 0x0000e8000c1e1500 */
[----:B------:R-:W0:Y:S04]  /*d320*/  LDL R9, [R1+0x4e0] ;  /* 0x0004e00001097983 */ /* 0x000e280000100800 */
[----:B------:R1:W-:Y:S04]  /*d330*/  STS.U16 [R11+UR5+0x13800], R7 ;  /* 0x013800070b007988 */ /* 0x0003e80008000405 */
[----:B-1----:R-:W2:Y:S01]  /*d340*/  LDL R7, [R1+0x4d4] ;  /* 0x0004d40001077983 */ /* 0x002ea20000100800 */
[----:B0-----:R-:W-:-:S03]  /*d350*/  IADD3 R8, P1, R9, R0, RZ ;  /* 0x0000000009087210 */ /* 0x001fc60007f3e0ff */
[----:B------:R-:W4:Y:S04]  /*d360*/  LDL R9, [R1+0x4b8] ;  /* 0x0004b80001097983 */ /* 0x000f280000100800 */
[----:B------:R2:W-:Y:S01]  /*d370*/  STS.U16 [R11+UR5+0x13c00], R6 ;  /* 0x013c00060b007988 */ /* 0x0005e20008000405 */
[----:B------:R-:W-:Y:S01]  /*d380*/  PRMT R95, RZ, 0x7610, R95 ;  /* 0x00007610ff5f7816 */ /* 0x000fe2000000005f */
[----:B----4-:R-:W-:Y:S01]  /*d390*/  IMAD.X R9, R9, 0x1, R124, P1 ;  /* 0x0000000109097824 */ /* 0x010fe200008e067c */
[----:B--2---:R-:W-:Y:S02]  /*d3a0*/  IADD3 R6, P1, R7, R0, RZ ;  /* 0x0000000007067210 */ /* 0x004fe40007f3e0ff */
[----:B------:R-:W2:Y:S04]  /*d3b0*/  LDL R7, [R1+0x4a8] ;  /* 0x0004a80001077983 */ /* 0x000ea80000100800 */
[----:B------:R0:W4:Y:S02]  /*d3c0*/  @!P0 LDG.E.U16 R95, desc[UR40][R8.64] ;  /* 0x00000028085f8981 */ /* 0x000124000c1e1500 */
        /* <DEDUP_REMOVED lines=9> */
[----:B------:R-:W-:Y:S01]  /*d460*/  PRMT R9, RZ, 0x7610, R9 ;  /* 0x00007610ff097816 */ /* 0x000fe20000000009 */
[----:B----4-:R-:W-:Y:S01]  /*d470*/  IMAD.X R7, R7, 0x1, R124, P1 ;  /* 0x0000000107077824 */ /* 0x010fe200008e067c */
[----:B---3--:R-:W-:Y:S02]  /*d480*/  IADD3 R4, P1, R5, R0, RZ ;  /* 0x0000000005047210 */ /* 0x008fe40007f3e0ff */
[----:B------:R-:W3:Y:S04]  /*d490*/  LDL R5, [R1+0x488] ;  /* 0x0004880001057983 */ /* 0x000ee80000100800 */
        /* <DEDUP_REMOVED lines=119> */
[----:B0-----:R-:W-:-:S02]  /*dc10*/  PRMT R99, RZ, 0x7610, R99 ;  /* 0x00007610ff637816 */ /* 0x001fc40000000063 */
[----:B--2---:R-:W-:-:S05]  /*dc20*/  IADD3.X R3, R3, R124, RZ, P1, !PT ;  /* 0x0000007c03037210 */ /* 0x004fca0000ffe4ff */
        /* <DEDUP_REMOVED lines=20> */
[----:B------:R0:W-:Y:S04]  /*dd70*/  STS.U16 [R11+UR5+0x11c00], R104 ;  /* 0x011c00680b007988 */ /* 0x0001e80008000405 */
[----:B0-----:R-:W3:Y:S01]  /*dd80*/  LDL R104, [R1+0x164] ;  /* 0x0001640001687983 */ /* 0x001ee20000100800 */
[----:B--2---:R-:W-:-:S05]  /*dd90*/  IMAD.X R3, R3, 0x1, R124, P1 ;  /* 0x0000000103037824 */ /* 0x004fca00008e067c */
[----:B------:R0:W2:Y:S04]  /*dda0*/  @!P0 LDG.E.U16 R102, desc[UR40][R2.64] ;  /* 0x0000002802668981 */ /* 0x0000a8000c1e1500 */
[----:B------:R-:W0:Y:S04]  /*ddb0*/  LDL R3, [R1+0x370] ;  /* 0x0003700001037983 */ /* 0x000e280000100800 */
[----:B------:R1:W-:Y:S02]  /*ddc0*/  STS.U16 [R11+UR5+0x11800], R103 ;  /* 0x011800670b007988 */ /* 0x0003e40008000405 */
[----:B-1----:R-:W-:-:S02]  /*ddd0*/  PRMT R103, RZ, 0x7610, R103 ;  /* 0x00007610ff677816 */ /* 0x002fc40000000067 */
[----:B0-----:R-:W-:-:S05]  /*dde0*/  IADD3 R2, P1, R3, R0, RZ ;  /* 0x0000000003027210 */ /* 0x001fca0007f3e0ff */
[----:B---3--:R-:W-:Y:S02]  /*ddf0*/  IMAD.X R3, R104, 0x1, R124, P1 ;  /* 0x0000000168037824 */ /* 0x008fe400008e067c */
[----:B------:R-:W0:Y:S03]  /*de00*/  S2R R104, SR_TID.X ;  /* 0x0000000000687919 */ /* 0x000e260000002100 */
[----:B------:R0:W3:Y:S02]  /*de10*/  @!P0 LDG.E.U16 R103, desc[UR40][R2.64] ;  /* 0x0000002802678981 */ /* 0x0000e4000c1e1500 */
[C---:B0-----:R-:W-:Y:S02]  /*de20*/  LOP3.LUT R3, R104.reuse, 0x180, RZ, 0xc0, !PT ;  /* 0x0000018068037812 */ /* 0x041fe400078ec0ff */
[----:B------:R-:W-:-:S05]  /*de30*/  LOP3.LUT R2, R104, 0x3f, RZ, 0xc0, !PT ;  /* 0x0000003f68027812 */ /* 0x000fca00078ec0ff */
[--C-:B------:R-:W-:Y:S01]  /*de40*/  IMAD R2, R2, 0x2, R3.reuse ;  /* 0x0000000202027824 */ /* 0x100fe200078e0203 */
[----:B------:R-:W-:-:S04]  /*de50*/  SHF.R.U32.HI R3, RZ, 0x3, R3 ;  /* 0x00000003ff037819 */ /* 0x000fc80000011603 */
[----:B------:R-:W-:Y:S02]  /*de60*/  LOP3.LUT R2, R2, R3, RZ, 0x3c, !PT ;  /* 0x0000000302027212 */ /* 0x000fe400078e3cff */
[----:B------:R-:W4:Y:S01]  /*de70*/  LDL R3, [R1+0x368] ;  /* 0x0003680001037983 */ /* 0x000f220000100800 */
[----:B------:R-:W-:-:S05]  /*de80*/  IMAD.SHL.U32 R104, R104, 0x200, RZ ;  /* 0x0000020068687824 */ /* 0x000fca00078e00ff */
[----:B------:R-:W-:Y:S02]  /*de90*/  LOP3.LUT R104, R2, 0x8000, R104, 0xf8, !PT ;  /* 0x0000800002687812 */ /* 0x000fe400078ef868 */
[----:B----4-:R-:W-:Y:S02]  /*dea0*/  IADD3 R2, P1, R3, R0, RZ ;  /* 0x0000000003027210 */ /* 0x010fe40007f3e0ff */
[----:B------:R-:W4:Y:S04]  /*deb0*/  LDL R3, [R1+0x154] ;  /* 0x0001540001037983 */ /* 0x000f280000100800 */
[----:B------:R0:W-:Y:S02]  /*dec0*/  STS.U16 [R11+UR5+0x12000], R105 ;  /* 0x012000690b007988 */ /* 0x0001e40008000405 */
[----:B0-----:R-:W-:Y:S01]  /*ded0*/  PRMT R11, RZ, 0x7610, R11 ;  /* 0x00007610ff0b7816 */ /* 0x001fe2000000000b */
[----:B----4-:R-:W-:-:S05]  /*dee0*/  IMAD.X R3, R3, 0x1, R124, P1 ;  /* 0x0000000103037824 */ /* 0x010fca00008e067c */
[----:B------:R0:W4:Y:S04]  /*def0*/  @!P0 LDG.E.U16 R11, desc[UR40][R2.64] ;  /* 0x00000028020b8981 */ /* 0x000128000c1e1500 */
[----:B------:R-:W0:Y:S01]  /*df00*/  LDL R3, [R1+0x360] ;  /* 0x0003600001037983 */ /* 0x000e220000100800 */
[----:B------:R-:W-:Y:S02]  /*df10*/  LOP3.LUT R104, R104, 0x40, RZ, 0x3c, !PT ;  /* 0x0000004068687812 */ /* 0x000fe400078e3cff */
        /* <DEDUP_REMOVED lines=36> */
[----:B------:R0:W-:Y:S04]  /*e160*/  STS.U16 [R104+UR5+0x1600], R95 ;  /* 0x0016005f68007988 */ /* 0x0001e80008000405 */
[----:B------:R1:W-:Y:S01]  /*e170*/  STS.U16 [R104+UR5+0xe00], R106 ;  /* 0x000e006a68007988 */ /* 0x0003e20008000405 */
[----:B0-----:R-:W-:-:S03]  /*e180*/  PRMT R95, RZ, 0x7610, R95 ;  /* 0x00007610ff5f7816 */ /* 0x001fc6000000005f */
[----:B-1----:R-:W2:Y:S01]  /*e190*/  LDL R106, [R1+0x330] ;  /* 0x00033000016a7983 */ /* 0x002ea20000100800 */
[----:B----4-:R-:W-:-:S05]  /*e1a0*/  IMAD.X R3, R3, 0x1, R124, P1 ;  /* 0x0000000103037824 */ /* 0x010fca00008e067c */
[----:B------:R2:W4:Y:S04]  /*e1b0*/  @!P0 LDG.E.U16 R95, desc[UR40][R2.64] ;  /* 0x00000028025f8981 */ /* 0x000528000c1e1500 */
[----:B------:R-:W3:Y:S01]  /*e1c0*/  LDL R3, [R1+0x170] ;  /* 0x0001700001037983 */ /* 0x000ee20000100800 */
[----:B--2---:R-:W-:-:S03]  /*e1d0*/  IADD3 R2, P1, R106, R0, RZ ;  /* 0x000000006a027210 */ /* 0x004fc60007f3e0ff */
[----:B------:R0:W-:Y:S04]  /*e1e0*/  STS.U16 [R104+UR5+0x1a00], R8 ;  /* 0x001a000868007988 */ /* 0x0001e80008000405 */
[----:B------:R1:W-:Y:S04]  /*e1f0*/  STS.U16 [R104+UR5+0x1e00], R9 ;  /* 0x001e000968007988 */ /* 0x0003e80008000405 */
[----:B------:R2:W-:Y:S01]  /*e200*/  STS.U16 [R104+UR5+0x2200], R6 ;  /* 0x0022000668007988 */ /* 0x0005e20008000405 */
[----:B0-----:R-:W-:-:S03]  /*e210*/  PRMT R8, RZ, 0x7610, R8 ;  /* 0x00007610ff087816 */ /* 0x001fc60000000008 */
[----:B------:R-:W4:Y:S01]  /*e220*/  LDL R106, [R1+0x1a0] ;  /* 0x0001a000016a7983 */ /* 0x000f220000100800 */
[----:B---3--:R-:W-:-:S05]  /*e230*/  IMAD.X R3, R3, 0x1, R124, P1 ;  /* 0x0000000103037824 */ /* 0x008fca00008e067c */
[----:B------:R0:W3:Y:S04]  /*e240*/  @!P0 LDG.E.U16 R8, desc[UR40][R2.64] ;  /* 0x0000002802088981 */ /* 0x0000e8000c1e1500 */
[----:B------:R-:W0:Y:S02]  /*e250*/  LDL R3, [R1+0x328] ;  /* 0x0003280001037983 */ /* 0x000e240000100800 */
[----:B0-----:R-:W-:Y:S02]  /*e260*/  IADD3 R2, P1, R3, R0, RZ ;  /* 0x0000000003027210 */ /* 0x001fe40007f3e0ff */
[----:B------:R-:W2:Y:S01]  /*e270*/  LDL R3, [R1+0x180] ;  /* 0x0001800001037983 */ /* 0x000ea20000100800 */
[----:B-1----:R-:W-:Y:S02]  /*e280*/  PRMT R9, RZ, 0x7610, R9 ;  /* 0x00007610ff097816 */ /* 0x002fe40000000009 */
[----:B--2---:R-:W-:-:S05]  /*e290*/  IMAD.X R3, R3, 0x1, R124, P1 ;  /* 0x0000000103037824 */ /* 0x004fca00008e067c */
[----:B------:R0:W2:Y:S04]  /*e2a0*/  @!P0 LDG.E.U16 R9, desc[UR40][R2.64] ;  /* 0x0000002802098981 */ /* 0x0000a8000c1e1500 */
[----:B------:R-:W0:Y:S02]  /*e2b0*/  LDL R3, [R1+0x320] ;  /* 0x0003200001037983 */ /* 0x000e240000100800 */
[----:B0-----:R-:W-:Y:S02]  /*e2c0*/  IADD3 R2, P1, R3, R0, RZ ;  /* 0x0000000003027210 */ /* 0x001fe40007f3e0ff */
[----:B------:R-:W4:Y:S01]  /*e2d0*/  LDL R3, [R1+0x190] ;  /* 0x0001900001037983 */ /* 0x000f220000100800 */
[----:B------:R-:W-:Y:S02]  /*e2e0*/  PRMT R6, RZ, 0x7610, R6 ;  /* 0x00007610ff067816 */ /* 0x000fe40000000006 */
[----:B----4-:R-:W-:-:S05]  /*e2f0*/  IMAD.X R3, R3, 0x1, R124, P1 ;  /* 0x0000000103037824 */ /* 0x010fca00008e067c */
[----:B------:R0:W4:Y:S04]  /*e300*/  @!P0 LDG.E.U16 R6, desc[UR40][R2.64] ;  /* 0x0000002802068981 */ /* 0x000128000c1e1500 */
[----:B------:R-:W0:Y:S04]  /*e310*/  LDL R3, [R1+0x318] ;  /* 0x0003180001037983 */ /* 0x000e280000100800 */
[----:B------:R1:W-:Y:S04]  /*e320*/  STS.U16 [R104+UR5+0x2600], R7 ;  /* 0x0026000768007988 */ /* 0x0003e80008000405 */
[----:B------:R-:W-:Y:S01]  /*e330*/  STL [R1+0x55c], R0 ;  /* 0x00055c0001007387 */ /* 0x000fe20000100800 */
[----:B-1----:R-:W-:-:S03]  /*e340*/  PRMT R7, RZ, 0x7610, R7 ;  /* 0x00007610ff077816 */ /* 0x002fc60000000007 */
[----:B------:R1:W-:Y:S04]  /*e350*/  STS.U16 [R104+UR5+0x12600], R93 ;  /* 0x0126005d68007988 */ /* 0x0003e80008000405 */
[----:B------:R3:W-:Y:S04]  /*e360*/  STS.U16 [R104+UR5+0x12e00], R123 ;  /* 0x012e007b68007988 */ /* 0x0007e80008000405 */
[----:B-1----:R-:W2:Y:S04]  /*e370*/  LDL.LU R93, [R1+0x6d0] ;  /* 0x0006d000015d7983 */ /* 0x002ea80000300800 */
[----:B------:R1:W-:Y:S04]  /*e380*/  STS.U16 [R104+UR5+0x13200], R122 ;  /* 0x0132007a68007988 */ /* 0x0003e80008000405 */
        /* <DEDUP_REMOVED lines=32> */
[----:B------:R4:W-:Y:S01]  /*e590*/  STS.U16 [R104+UR5+0x5e00], R23 ;  /* 0x005e001768007988 */ /* 0x0009e20008000405 */
[----:B0-----:R-:W-:-:S05]  /*e5a0*/  IADD3 R2, P1, R3, R0, RZ ;  /* 0x0000000003027210 */ /* 0x001fca0007f3e0ff */
[----:B------:R-:W-:-:S05]  /*e5b0*/  IMAD.X R3, R106, 0x1, R124, P1 ;  /* 0x000000016a037824 */ /* 0x000fca00008e067c */
[----:B------:R0:W2:Y:S04]  /*e5c0*/  @!P0 LDG.E.U16 R7, desc[UR40][R2.64] ;  /* 0x0000002802078981 */ /* 0x0000a8000c1e1500 */
[----:B------:R-:W2:Y:S01]  /*e5d0*/  LDL.LU R3, [R1+0x288] ;  /* 0x0002880001037983 */ /* 0x000ea20000300800 */
[----:B0-----:R-:W0:Y:S03]  /*e5e0*/  LDC R2, c[0x0][0x238] ;  /* 0x00008e00ff027b82 */ /* 0x001e260000000800 */
[----:B------:R-:W2:Y:S04]  /*e5f0*/  LDL.LU R0, [R1+0x284] ;  /* 0x0002840001007983 */ /* 0x000ea80000300800 */
[----:B------:R-:W2:Y:S04]  /*e600*/  LDL.LU R106, [R1+0x280] ;  /* 0x00028000016a7983 */ /* 0x000ea80000300800 */
[----:B---3--:R-:W3:Y:S04]  /*e610*/  LDL.LU R123, [R1+0x28c] ;  /* 0x00028c00017b7983 */ /* 0x008ee80000300800 */
[----:B-1----:R-:W3:Y:S04]  /*e620*/  LDL.LU R122, [R1+0x290] ;  /* 0x00029000017a7983 */ /* 0x002ee80000300800 */
[----:B------:R-:W3:Y:S04]  /*e630*/  LDL.LU R121, [R1+0x294] ;  /* 0x0002940001797983 */ /* 0x000ee80000300800 */
        /* <DEDUP_REMOVED lines=30> */
[----:B----4-:R-:W4:Y:S04]  /*e820*/  LDL.LU R12, [R1+0x310] ;  /* 0x00031000010c7983 */ /* 0x010f280000300800 */
[----:B------:R-:W4:Y:S01]  /*e830*/  LDL.LU R23, [R1+0x314] ;  /* 0x0003140001177983 */ /* 0x000f220000300800 */
[----:B0-----:R-:W-:-:S04]  /*e840*/  IMAD.SHL.U32 R2, R2, 0x80, RZ ;  /* 0x0000008002027824 */ /* 0x001fc800078e00ff */
[----:B--2---:R-:W-:Y:S01]  /*e850*/  IMAD.WIDE R92, R2, 0x2, R92 ;  /* 0x00000002025c7825 */ /* 0x004fe200078e025c */
[----:B------:R0:W-:Y:S04]  /*e860*/  STS.U16 [R104+UR5+0x12a00], R125 ;  /* 0x012a007d68007988 */ /* 0x0001e80008000405 */
[----:B------:R-:W-:Y:S04]  /*e870*/  STS.U16 [R104+UR5+0x7a00], R11 ;  /* 0x007a000b68007988 */ /* 0x000fe80008000405 */
[----:B------:R-:W-:Y:S01]  /*e880*/  STS.U16 [R104+UR5+0x10600], R10 ;  /* 0x0106000a68007988 */ /* 0x000fe20008000405 */
[----:B0-----:R-:W-:-:S03]  /*e890*/  IMAD.MOV.U32 R125, RZ, RZ, R93 ;  /* 0x000000ffff7d7224 */ /* 0x001fc600078e005d */
[----:B------:R-:W-:Y:S04]  /*e8a0*/  STS.U16 [R104+UR5+0x11600], R8 ;  /* 0x0116000868007988 */ /* 0x000fe80008000405 */
[----:B------:R-:W-:Y:S04]  /*e8b0*/  STS.U16 [R104+UR5+0x11a00], R9 ;  /* 0x011a000968007988 */ /* 0x000fe80008000405 */
[----:B------:R0:W-:Y:S04]  /*e8c0*/  STS.U16 [R104+UR5+0x11e00], R6 ;  /* 0x011e000668007988 */ /* 0x0001e80008000405 */
[----:B------:R-:W-:Y:S04]  /*e8d0*/  STL [R1+0x520], R92 ;  /* 0x0005205c01007387 */ /* 0x000fe80000100800 */
[----:B------:R-:W-:Y:S04]  /*e8e0*/  STL.64 [R1+0x560], R124 ;  /* 0x0005607c01007387 */ /* 0x000fe80000100a00 */
[----:B------:R1:W-:Y:S01]  /*e8f0*/  STS.U16 [R104+UR5+0x12200], R7 ;  /* 0x0122000768007988 */ /* 0x0003e20008000405 */
[----:B------:R-:W-:-:S02]  /*e900*/  IMAD.MOV.U32 R2, RZ, RZ, R3 ;  /* 0x000000ffff027224 */ /* 0x000fc400078e0003 */
[----:B---3--:R-:W-:Y:S02]  /*e910*/  IMAD.MOV.U32 R3, RZ, RZ, R123 ;  /* 0x000000ffff037224 */ /* 0x008fe400078e007b */
[----:B0-----:R-:W-:Y:S02]  /*e920*/  IMAD.MOV.U32 R6, RZ, RZ, R16 ;  /* 0x000000ffff067224 */ /* 0x001fe400078e0010 */
[----:B-1----:R-:W-:Y:S02]  /*e930*/  IMAD.MOV.U32 R7, RZ, RZ, R15 ;  /* 0x000000ffff077224 */ /* 0x002fe400078e000f */
[----:B------:R-:W-:Y:S02]  /*e940*/  IMAD.MOV.U32 R8, RZ, RZ, R14 ;  /* 0x000000ffff087224 */ /* 0x000fe400078e000e */
[----:B------:R-:W-:Y:S02]  /*e950*/  IMAD.MOV.U32 R9, RZ, RZ, R13 ;  /* 0x000000ffff097224 */ /* 0x000fe400078e000d */
[----:B----4-:R-:W-:-:S02]  /*e960*/  IMAD.MOV.U32 R10, RZ, RZ, R12 ;  /* 0x000000ffff0a7224 */ /* 0x010fc400078e000c */
[----:B------:R-:W-:-:S05]  /*e970*/  IMAD.MOV.U32 R11, RZ, RZ, R23 ;  /* 0x000000ffff0b7224 */ /* 0x000fca00078e0017 */
[----:B------:R0:W-:Y:S04]  /*e980*/  STL.64 [R1+0x78], R10 ;  /* 0x0000780a01007387 */ /* 0x0001e80000100a00 */
[----:B------:R1:W-:Y:S04]  /*e990*/  STL.64 [R1+0x70], R8 ;  /* 0x0000700801007387 */ /* 0x0003e80000100a00 */
[----:B------:R2:W-:Y:S01]  /*e9a0*/  STL.64 [R1+0x68], R6 ;  /* 0x0000680601007387 */ /* 0x0005e20000100a00 */
[----:B0-----:R-:W-:Y:S02]  /*e9b0*/  IMAD.MOV.U32 R10, RZ, RZ, R18 ;  /* 0x000000ffff0a7224 */ /* 0x001fe400078e0012 */
[----:B------:R-:W-:-:S02]  /*e9c0*/  IMAD.MOV.U32 R11, RZ, RZ, R17 ;  /* 0x000000ffff0b7224 */ /* 0x000fc400078e0011 */
[----:B-1----:R-:W-:Y:S02]  /*e9d0*/  IMAD.MOV.U32 R8, RZ, RZ, R20 ;  /* 0x000000ffff087224 */ /* 0x002fe400078e0014 */
[----:B------:R-:W-:Y:S02]  /*e9e0*/  IMAD.MOV.U32 R9, RZ, RZ, R19 ;  /* 0x000000ffff097224 */ /* 0x000fe400078e0013 */
[----:B--2---:R-:W-:Y:S02]  /*e9f0*/  IMAD.MOV.U32 R6, RZ, RZ, R22 ;  /* 0x000000ffff067224 */ /* 0x004fe400078e0016 */
[----:B------:R-:W-:Y:S01]  /*ea00*/  IMAD.MOV.U32 R7, RZ, RZ, R21 ;  /* 0x000000ffff077224 */ /* 0x000fe200078e0015 */
[----:B------:R-:W-:Y:S04]  /*ea10*/  STL.64 [R1+0x60], R10 ;  /* 0x0000600a01007387 */ /* 0x000fe80000100a00 */
[----:B------:R0:W-:Y:S04]  /*ea20*/  STL.64 [R1+0x58], R8 ;  /* 0x0000580801007387 */ /* 0x0001e80000100a00 */
[----:B------:R1:W-:Y:S04]  /*ea30*/  STL.64 [R1+0x50], R6 ;  /* 0x0000500601007387 */ /* 0x0003e80000100a00 */
[----:B------:R2:W-:Y:S01]  /*ea40*/  STL.64 [R1+0x48], R4 ;  /* 0x0000480401007387 */ /* 0x0005e20000100a00 */
[----:B0-----:R-:W-:-:S02]  /*ea50*/  IMAD.MOV.U32 R8, RZ, RZ, R89 ;  /* 0x000000ffff087224 */ /* 0x001fc400078e0059 */
[----:B------:R-:W-:Y:S02]  /*ea60*/  IMAD.MOV.U32 R9, RZ, RZ, R88 ;  /* 0x000000ffff097224 */ /* 0x000fe400078e0058 */
[----:B-1----:R-:W-:Y:S02]  /*ea70*/  IMAD.MOV.U32 R6, RZ, RZ, R91 ;  /* 0x000000ffff067224 */ /* 0x002fe400078e005b */
[----:B------:R-:W-:Y:S02]  /*ea80*/  IMAD.MOV.U32 R7, RZ, RZ, R90 ;  /* 0x000000ffff077224 */ /* 0x000fe400078e005a */
[----:B--2---:R-:W-:Y:S02]  /*ea90*/  IMAD.MOV.U32 R4, RZ, RZ, R108 ;  /* 0x000000ffff047224 */ /* 0x004fe400078e006c */
[----:B------:R-:W-:Y:S01]  /*eaa0*/  IMAD.MOV.U32 R5, RZ, RZ, R107 ;  /* 0x000000ffff057224 */ /* 0x000fe200078e006b */
[----:B------:R0:W-:Y:S04]  /*eab0*/  STL.64 [R1+0x40], R8 ;  /* 0x0000400801007387 */ /* 0x0001e80000100a00 */
[----:B------:R1:W-:Y:S04]  /*eac0*/  STL.64 [R1+0x38], R6 ;  /* 0x0000380601007387 */ /* 0x0003e80000100a00 */
[----:B------:R2:W-:Y:S01]  /*ead0*/  STL.64 [R1+0x30], R4 ;  /* 0x0000300401007387 */ /* 0x0005e20000100a00 */
[----:B0-----:R-:W-:-:S02]  /*eae0*/  IMAD.MOV.U32 R8, RZ, RZ, R110 ;  /* 0x000000ffff087224 */ /* 0x001fc400078e006e */
[----:B------:R-:W-:Y:S01]  /*eaf0*/  IMAD.MOV.U32 R9, RZ, RZ, R109 ;  /* 0x000000ffff097224 */ /* 0x000fe200078e006d */
[----:B-1----:R-:W-:Y:S01]  /*eb00*/  MOV R6, R112 ;  /* 0x0000007000067202 */ /* 0x002fe20000000f00 */
[----:B------:R-:W-:Y:S02]  /*eb10*/  IMAD.MOV.U32 R7, RZ, RZ, R111 ;  /* 0x000000ffff077224 */ /* 0x000fe400078e006f */
[----:B--2---:R-:W-:Y:S02]  /*eb20*/  IMAD.MOV.U32 R4, RZ, RZ, R114 ;  /* 0x000000ffff047224 */ /* 0x004fe400078e0072 */
[----:B------:R-:W-:Y:S01]  /*eb30*/  IMAD.MOV.U32 R5, RZ, RZ, R113 ;  /* 0x000000ffff057224 */ /* 0x000fe200078e0071 */
        /* <DEDUP_REMOVED lines=8> */
[----:B------:R-:W-:Y:S02]  /*ebc0*/  IMAD.MOV.U32 R120, RZ, RZ, R122 ;  /* 0x000000ffff787224 */ /* 0x000fe400078e007a */
[----:B------:R-:W-:Y:S01]  /*ebd0*/  IMAD.MOV.U32 R5, RZ, RZ, R119 ;  /* 0x000000ffff057224 */ /* 0x000fe200078e0077 */
[----:B------:R-:W-:Y:S04]  /*ebe0*/  STL.64 [R1+0x10], R8 ;  /* 0x0000100801007387 */ /* 0x000fe80000100a00 */
[----:B------:R-:W-:Y:S04]  /*ebf0*/  STL.64 [R1+0x8], R6 ;  /* 0x0000080601007387 */ /* 0x000fe80000100a00 */
[----:B------:R-:W-:Y:S04]  /*ec00*/  STL.64 [R1+0x5e8], R120 ;  /* 0x0005e87801007387 */ /* 0x000fe80000100a00 */
[----:B------:R0:W-:Y:S04]  /*ec10*/  STL.64 [R1], R4 ;  /* 0x0000000401007387 */ /* 0x0001e80000100a00 */
[----:B------:R-:W-:Y:S04]  /*ec20*/  STL.64 [R1+0x5f0], R2 ;  /* 0x0005f00201007387 */ /* 0x000fe80000100a00 */
[----:B------:R-:W2:Y:S04]  /*ec30*/  LDL.LU R12, [R1+0x27c] ;  /* 0x00027c00010c7983 */ /* 0x000ea80000300800 */
[----:B------:R-:W3:Y:S04]  /*ec40*/  LDL.LU R13, [R1+0x278] ;  /* 0x00027800010d7983 */ /* 0x000ee80000300800 */
[----:B------:R-:W4:Y:S04]  /*ec50*/  LDL.LU R14, [R1+0x274] ;  /* 0x00027400010e7983 */ /* 0x000f280000300800 */
        /* <DEDUP_REMOVED lines=27> */
[----:B0-----:R-:W-:-:S02]  /*ee10*/  IMAD.MOV.U32 R5, RZ, RZ, R0 ;  /* 0x000000ffff057224 */ /* 0x001fc400078e0000 */
[----:B------:R-:W-:Y:S01]  /*ee20*/  IMAD.MOV.U32 R4, RZ, RZ, R106 ;  /* 0x000000ffff047224 */ /* 0x000fe200078e006a */
[----:B------:R-:W4:Y:S04]  /*ee30*/  LDL.LU R0, [R1+0x204] ;  /* 0x0002040001007983 */ /* 0x000f280000300800 */
[----:B------:R-:W4:Y:S04]  /*ee40*/  LDL.LU R106, [R1+0x200] ;  /* 0x00020000016a7983 */ /* 0x000f280000300800 */
[----:B------:R-:W-:Y:S04]  /*ee50*/  STL.64 [R1+0x5f8], R4 ;  /* 0x0005f80401007387 */ /* 0x000fe80000100a00 */
[----:B------:R-:W-:Y:S04]  /*ee60*/  STS.U16 [R104+UR5+0x10e00], R94 ;  /* 0x010e005e68007988 */ /* 0x000fe80008000405 */
[----:B------:R0:W-:Y:S04]  /*ee70*/  STS.U16 [R104+UR5+0x11200], R95 ;  /* 0x0112005f68007988 */ /* 0x0001e80008000405 */
[----:B------:R-:W-:Y:S04]  /*ee80*/  STS.U16 [R104+UR5+0x7e00], R96 ;  /* 0x007e006068007988 */ /* 0x000fe80008000405 */
[----:B------:R1:W-:Y:S04]  /*ee90*/  STS.U16 [R104+UR5+0x10200], R97 ;  /* 0x0102006168007988 */ /* 0x0003e80008000405 */
[----:B------:R-:W-:Y:S04]  /*eea0*/  STS.U16 [R104+UR5+0x6200], R98 ;  /* 0x0062006268007988 */ /* 0x000fe80008000405 */
[----:B------:R1:W-:Y:S04]  /*eeb0*/  STS.U16 [R104+UR5+0x6600], R99 ;  /* 0x0066006368007988 */ /* 0x0003e80008000405 */
[----:B------:R1:W-:Y:S04]  /*eec0*/  STS.U16 [R104+UR5+0x7600], R103 ;  /* 0x0076006768007988 */ /* 0x0003e80008000405 */
[----:B------:R-:W-:Y:S04]  /*eed0*/  STS.U16 [R104+UR5+0x7200], R102 ;  /* 0x0072006668007988 */ /* 0x000fe80008000405 */
[----:B------:R1:W-:Y:S04]  /*eee0*/  STS.U16 [R104+UR5+0x6a00], R100 ;  /* 0x006a006468007988 */ /* 0x0003e80008000405 */
[----:B------:R-:W-:Y:S04]  /*eef0*/  STS.U16 [R104+UR5+0x6e00], R101 ;  /* 0x006e006568007988 */ /* 0x000fe80008000405 */
[----:B------:R1:W-:Y:S01]  /*ef00*/  STS.U16 [R104+UR5+0x10a00], R105 ;  /* 0x010a006968007988 */ /* 0x0003e20008000405 */
[----:B------:R0:W-:Y:S06]  /*ef10*/  MEMBAR.ALL.CTA ;  /* 0x0000000000007992 */ /* 0x0001ec0000008000 */
[----:B0-----:R-:W0:Y:S01]  /*ef20*/  FENCE.VIEW.ASYNC.S ;  /* 0x00000000000073c6 */ /* 0x001e220000000000 */
[----:B------:R-:W-:Y:S01]  /*ef30*/  USHF.L.U32 UR7, UR42, 0x9, URZ ;  /* 0x000000092a077899 */ /* 0x000fe2000800063f */
[----:B--2---:R-:W-:Y:S01]  /*ef40*/  IMAD.MOV.U32 R7, RZ, RZ, R12 ;  /* 0x000000ffff077224 */ /* 0x004fe200078e000c */
[----:B0-----:R-:W-:Y:S01]  /*ef50*/  BAR.SYNC.DEFER_BLOCKING 0x0 ;  /* 0x0000000000007b1d */ /* 0x001fe20000010000 */
[----:B---3--:R-:W-:-:S02]  /*ef60*/  IMAD.MOV.U32 R6, RZ, RZ, R13 ;  /* 0x000000ffff067224 */ /* 0x008fc400078e000d */
[----:B----4-:R-:W-:Y:S02]  /*ef70*/  IMAD.MOV.U32 R9, RZ, RZ, R14 ;  /* 0x000000ffff097224 */ /* 0x010fe400078e000e */
[----:B------:R-:W-:Y:S01]  /*ef80*/  IMAD.MOV.U32 R8, RZ, RZ, R15 ;  /* 0x000000ffff087224 */ /* 0x000fe200078e000f */
[----:B------:R-:W-:Y:S01]  /*ef90*/  STL.64 [R1+0x600], R6 ;  /* 0x0006000601007387 */ /* 0x000fe20000100a00 */
[----:B------:R-:W-:Y:S02]  /*efa0*/  IMAD.MOV.U32 R11, RZ, RZ, R16 ;  /* 0x000000ffff0b7224 */ /* 0x000fe400078e0010 */
[----:B------:R-:W-:Y:S01]  /*efb0*/  IMAD.MOV.U32 R10, RZ, RZ, R17 ;  /* 0x000000ffff0a7224 */ /* 0x000fe200078e0011 */
[----:B------:R-:W-:Y:S01]  /*efc0*/  STL.64 [R1+0x608], R8 ;  /* 0x0006080801007387 */ /* 0x000fe20000100a00 */
[----:B------:R-:W-:Y:S02]  /*efd0*/  IMAD.MOV.U32 R13, RZ, RZ, R18 ;  /* 0x000000ffff0d7224 */ /* 0x000fe400078e0012 */
[----:B------:R-:W-:Y:S01]  /*efe0*/  IMAD.MOV.U32 R12, RZ, RZ, R19 ;  /* 0x000000ffff0c7224 */ /* 0x000fe200078e0013 */
[----:B------:R-:W-:Y:S01]  /*eff0*/  STL.64 [R1+0x610], R10 ;  /* 0x0006100a01007387 */ /* 0x000fe20000100a00 */
[----:B------:R-:W-:-:S02]  /*f000*/  IMAD.MOV.U32 R15, RZ, RZ, R20 ;  /* 0x000000ffff0f7224 */ /* 0x000fc400078e0014 */
        /* <DEDUP_REMOVED lines=10> */
[----:B------:R0:W-:Y:S01]  /*f0b0*/  STL.64 [R1+0x630], R18 ;  /* 0x0006301201007387 */ /* 0x0001e20000100a00 */
        /* <DEDUP_REMOVED lines=12> */
[----:B------:R-:W-:Y:S01]  /*f180*/  MOV R95, R116 ;  /* 0x00000074005f7202 */ /* 0x000fe20000000f00 */
[----:B------:R-:W-:Y:S02]  /*f190*/  IMAD.MOV.U32 R94, RZ, RZ, R117 ;  /* 0x000000ffff5e7224 */ /* 0x000fe400078e0075 */
[----:B------:R-:W-:Y:S01]  /*f1a0*/  STL.64 [R1+0x658], R92 ;  /* 0x0006585c01007387 */ /* 0x000fe20000100a00 */
[----:B-1----:R-:W-:-:S02]  /*f1b0*/  IMAD.MOV.U32 R97, RZ, RZ, R118 ;  /* 0x000000ffff617224 */ /* 0x002fc400078e0076 */
[----:B------:R-:W-:Y:S01]  /*f1c0*/  IMAD.MOV.U32 R96, RZ, RZ, R119 ;  /* 0x000000ffff607224 */ /* 0x000fe200078e0077 */
[----:B------:R-:W-:Y:S01]  /*f1d0*/  STL.64 [R1+0x660], R94 ;  /* 0x0006605e01007387 */ /* 0x000fe20000100a00 */
[----:B------:R-:W-:Y:S02]  /*f1e0*/  IMAD.MOV.U32 R99, RZ, RZ, R122 ;  /* 0x000000ffff637224 */ /* 0x000fe400078e007a */
[----:B------:R-:W-:Y:S01]  /*f1f0*/  IMAD.MOV.U32 R98, RZ, RZ, R123 ;  /* 0x000000ffff627224 */ /* 0x000fe200078e007b */
[----:B------:R-:W-:Y:S04]  /*f200*/  STL.64 [R1+0x668], R96 ;  /* 0x0006686001007387 */ /* 0x000fe80000100a00 */
[----:B------:R-:W-:Y:S04]  /*f210*/  STL.64 [R1+0x670], R98 ;  /* 0x0006706201007387 */ /* 0x000fe80000100a00 */
[----:B------:R-:W2:Y:S01]  /*f220*/  LDL.LU R103, [R1+0x1fc] ;  /* 0x0001fc0001677983 */ /* 0x000ea20000300800 */
[----:B------:R-:W-:-:S03]  /*f230*/  IMAD.MOV.U32 R100, RZ, RZ, R106 ;  /* 0x000000ffff647224 */ /* 0x000fc600078e006a */
[----:B------:R-:W2:Y:S04]  /*f240*/  LDL.LU R102, [R1+0x1f8] ;  /* 0x0001f80001667983 */ /* 0x000ea80000300800 */
[----:B------:R-:W3:Y:S04]  /*f250*/  LDL.LU R104, [R1+0x1f4] ;  /* 0x0001f40001687983 */ /* 0x000ee80000300800 */
[----:B------:R-:W3:Y:S04]  /*f260*/  LDL.LU R105, [R1+0x1f0] ;  /* 0x0001f00001697983 */ /* 0x000ee80000300800 */
[----:B------:R-:W4:Y:S04]  /*f270*/  LDL.LU R107, [R1+0x1ec] ;  /* 0x0001ec00016b7983 */ /* 0x000f280000300800 */
[----:B------:R-:W4:Y:S04]  /*f280*/  LDL.LU R106, [R1+0x1e8] ;  /* 0x0001e800016a7983 */ /* 0x000f280000300800 */
[----:B------:R-:W2:Y:S04]  /*f290*/  LDL.LU R108, [R1+0x1e4] ;  /* 0x0001e400016c7983 */ /* 0x000ea80000300800 */
[----:B------:R-:W2:Y:S04]  /*f2a0*/  LDL.LU R109, [R1+0x1e0] ;  /* 0x0001e000016d7983 */ /* 0x000ea80000300800 */
        /* <DEDUP_REMOVED lines=29> */
[----:B------:R-:W-:-:S03]  /*f480*/  IMAD.MOV.U32 R101, RZ, RZ, R0 ;  /* 0x000000ffff657224 */ /* 0x000fc600078e0000 */
[----:B------:R-:W4:Y:S04]  /*f490*/  LDL.LU R124, [R1+0x334] ;  /* 0x00033400017c7983 */ /* 0x000f280000300800 */
[----:B------:R-:W4:Y:S04]  /*f4a0*/  LDL.LU R125, [R1+0x160] ;  /* 0x00016000017d7983 */ /* 0x000f280000300800 */
[----:B------:R-:W4:Y:S04]  /*f4b0*/  LDL.LU R122, [R1+0x338] ;  /* 0x00033800017a7983 */ /* 0x000f280000300800 */
[----:B------:R-:W4:Y:S04]  /*f4c0*/  LDL.LU R123, [R1+0x158] ;  /* 0x00015800017b7983 */ /* 0x000f280000300800 */
[----:B------:R-:W4:Y:S04]  /*f4d0*/  LDL.LU R0, [R1+0x33c] ;  /* 0x00033c0001007983 */ /* 0x000f280000300800 */
[----:B------:R-:W-:Y:S01]  /*f4e0*/  STL.64 [R1+0x678], R100 ;  /* 0x0006786401007387 */ /* 0x000fe20000100a00 */
[----:B---3--:R-:W-:-:S04]  /*f4f0*/  LOP3.LUT R105, R105, R104, RZ, 0x3c, !PT ;  /* 0x0000006869697212 */ /* 0x008fc800078e3cff */
[----:B------:R-:W-:-:S04]  /*f500*/  LOP3.LUT R104, R105, R104, RZ, 0x3c, !PT ;  /* 0x0000006869687212 */ /* 0x000fc800078e3cff */
[----:B------:R-:W-:Y:S02]  /*f510*/  LOP3.LUT R105, R105, R104, RZ, 0x3c, !PT ;  /* 0x0000006869697212 */ /* 0x000fe400078e3cff */
[----:B--2---:R-:W-:-:S04]  /*f520*/  LOP3.LUT R109, R109, R108, RZ, 0x3c, !PT ;  /* 0x0000006c6d6d7212 */ /* 0x004fc800078e3cff */
[----:B------:R-:W-:Y:S02]  /*f530*/  LOP3.LUT R108, R109, R108, RZ, 0x3c, !PT ;  /* 0x0000006c6d6c7212 */ /* 0x000fe400078e3cff */
[----:B----4-:R-:W-:-:S04]  /*f540*/  LOP3.LUT R111, R111, R110, RZ, 0x3c, !PT ;  /* 0x0000006e6f6f7212 */ /* 0x010fc800078e3cff */
[----:B------:R-:W-:Y:S02]  /*f550*/  LOP3.LUT R110, R111, R110, RZ, 0x3c, !PT ;  /* 0x0000006e6f6e7212 */ /* 0x000fe400078e3cff */
[----:B------:R-:W-:Y:S02]  /*f560*/  LOP3.LUT R113, R113, R112, RZ, 0x3c, !PT ;  /* 0x0000007071717212 */ /* 0x000fe400078e3cff */
[----:B------:R-:W-:Y:S02]  /*f570*/  LOP3.LUT R109, R109, R108, RZ, 0x3c, !PT ;  /* 0x0000006c6d6d7212 */ /* 0x000fe400078e3cff */
[----:B------:R-:W-:Y:S02]  /*f580*/  LOP3.LUT R112, R113, R112, RZ, 0x3c, !PT ;  /* 0x0000007071707212 */ /* 0x000fe400078e3cff */
[----:B------:R-:W-:Y:S01]  /*f590*/  LOP3.LUT R115, R115, R114, RZ, 0x3c, !PT ;  /* 0x0000007273737212 */ /* 0x000fe200078e3cff */
[----:B------:R-:W-:Y:S01]  /*f5a0*/  STL.64 [R1+0x680], R102 ;  /* 0x0006806601007387 */ /* 0x000fe20000100a00 */
[----:B------:R-:W-:-:S02]  /*f5b0*/  LOP3.LUT R111, R111, R110, RZ, 0x3c, !PT ;  /* 0x0000006e6f6f7212 */ /* 0x000fc400078e3cff */
[----:B------:R-:W-:Y:S02]  /*f5c0*/  LOP3.LUT R114, R115, R114, RZ, 0x3c, !PT ;  /* 0x0000007273727212 */ /* 0x000fe400078e3cff */
[----:B------:R-:W-:Y:S01]  /*f5d0*/  LOP3.LUT R117, R117, R116, RZ, 0x3c, !PT ;  /* 0x0000007475757212 */ /* 0x000fe200078e3cff */
[----:B------:R-:W-:Y:S01]  /*f5e0*/  STL.64 [R1+0x688], R104 ;  /* 0x0006886801007387 */ /* 0x000fe20000100a00 */
[----:B------:R-:W-:Y:S02]  /*f5f0*/  LOP3.LUT R113, R113, R112, RZ, 0x3c, !PT ;  /* 0x0000007071717212 */ /* 0x000fe400078e3cff */
[----:B------:R-:W-:Y:S02]  /*f600*/  LOP3.LUT R116, R117, R116, RZ, 0x3c, !PT ;  /* 0x0000007475747212 */ /* 0x000fe400078e3cff */
[----:B------:R-:W-:Y:S01]  /*f610*/  LOP3.LUT R119, R119, R118, RZ, 0x3c, !PT ;  /* 0x0000007677777212 */ /* 0x000fe200078e3cff */
[----:B------:R-:W-:Y:S01]  /*f620*/  STL.64 [R1+0x690], R106 ;  /* 0x0006906a01007387 */ /* 0x000fe20000100a00 */
[----:B------:R-:W-:-:S02]  /*f630*/  LOP3.LUT R115, R115, R114, RZ, 0x3c, !PT ;  /* 0x0000007273737212 */ /* 0x000fc400078e3cff */
[----:B------:R-:W-:Y:S01]  /*f640*/  LOP3.LUT R118, R119, R118, RZ, 0x3c, !PT ;  /* 0x0000007677767212 */ /* 0x000fe200078e3cff */
[----:B------:R-:W-:Y:S01]  /*f650*/  STL.64 [R1+0x698], R108 ;  /* 0x0006986c01007387 */ /* 0x000fe20000100a00 */
[----:B------:R-:W-:Y:S02]  /*f660*/  LOP3.LUT R117, R117, R116, RZ, 0x3c, !PT ;  /* 0x0000007475757212 */ /* 0x000fe400078e3cff */
[----:B------:R-:W-:Y:S01]  /*f670*/  LOP3.LUT R119, R119, R118, RZ, 0x3c, !PT ;  /* 0x0000007677777212 */ /* 0x000fe200078e3cff */
[----:B------:R-:W-:Y:S01]  /*f680*/  STL.64 [R1+0x6a0], R110 ;  /* 0x0006a06e01007387 */ /* 0x000fe20000100a00 */
[----:B------:R-:W-:-:S03]  /*f690*/  IMAD.MOV.U32 R18, RZ, RZ, R16 ;  /* 0x000000ffff127224 */ /* 0x000fc600078e0010 */
[----:B------:R-:W-:Y:S01]  /*f6a0*/  STL.64 [R1+0x6a8], R112 ;  /* 0x0006a87001007387 */ /* 0x000fe20000100a00 */
[----:B------:R-:W-:-:S03]  /*f6b0*/  IMAD.MOV.U32 R16, RZ, RZ, R14 ;  /* 0x000000ffff107224 */ /* 0x000fc600078e000e */
[----:B------:R-:W-:Y:S04]  /*f6c0*/  STL.64 [R1+0x6b0], R114 ;  /* 0x0006b07201007387 */ /* 0x000fe80000100a00 */
        /* <DEDUP_REMOVED lines=8> */
[----:B------:R-:W-:Y:S01]  /*f750*/  STL.64 [R1+0x98], R12 ;  /* 0x0000980c01007387 */ /* 0x000fe20000100a00 */
[----:B------:R-:W-:-:S03]  /*f760*/  IMAD.MOV.U32 R8, RZ, RZ, R6 ;  /* 0x000000ffff087224 */ /* 0x000fc600078e0006 */
[----:B------:R-:W-:Y:S01]  /*f770*/  STL.64 [R1+0xa0], R10 ;  /* 0x0000a00a01007387 */ /* 0x000fe20000100a00 */
[----:B------:R-:W-:-:S03]  /*f780*/  IMAD.MOV.U32 R6, RZ, RZ, R4 ;  /* 0x000000ffff067224 */ /* 0x000fc600078e0004 */
[----:B------:R-:W-:Y:S04]  /*f790*/  STL.64 [R1+0xa8], R8 ;  /* 0x0000a80801007387 */ /* 0x000fe80000100a00 */
[----:B------:R0:W-:Y:S01]  /*f7a0*/  STL.64 [R1+0xb0], R6 ;  /* 0x0000b00601007387 */ /* 0x0001e20000100a00 */
[----:B------:R-:W-:-:S05]  /*f7b0*/  IMAD.MOV.U32 R4, RZ, RZ, R2 ;  /* 0x000000ffff047224 */ /* 0x000fca00078e0002 */
[----:B------:R1:W-:Y:S01]  /*f7c0*/  STL.64 [R1+0xb8], R4 ;  /* 0x0000b80401007387 */ /* 0x0003e20000100a00 */
[----:B------:R-:W-:Y:S02]  /*f7d0*/  IMAD.MOV.U32 R2, RZ, RZ, R120 ;  /* 0x000000ffff027224 */ /* 0x000fe400078e0078 */
[----:B0-----:R-:W-:-:S03]  /*f7e0*/  IMAD.MOV.U32 R7, RZ, RZ, R121 ;  /* 0x000000ffff077224 */ /* 0x001fc600078e0079 */
[----:B------:R0:W-:Y:S01]  /*f7f0*/  STL.64 [R1+0xc0], R2 ;  /* 0x0000c00201007387 */ /* 0x0001e20000100a00 */
[----:B------:R-:W-:Y:S02]  /*f800*/  IMAD.MOV.U32 R6, RZ, RZ, R124 ;  /* 0x000000ffff067224 */ /* 0x000fe400078e007c */
[----:B-1----:R-:W-:-:S03]  /*f810*/  IMAD.MOV.U32 R5, RZ, RZ, R125 ;  /* 0x000000ffff057224 */ /* 0x002fc600078e007d */
[----:B------:R1:W-:Y:S01]  /*f820*/  STL.64 [R1+0xc8], R6 ;  /* 0x0000c80601007387 */ /* 0x0003e20000100a00 */
[----:B------:R-:W-:-:S03]  /*f830*/  IMAD.MOV.U32 R4, RZ, RZ, R122 ;  /* 0x000000ffff047224 */ /* 0x000fc600078e007a */
[----:B------:R-:W2:Y:S01]  /*f840*/  LDL.LU R119, [R1+0x150] ;  /* 0x0001500001777983 */ /* 0x000ea20000300800 */
[----:B0-----:R-:W-:-:S03]  /*f850*/  IMAD.MOV.U32 R3, RZ, RZ, R123 ;  /* 0x000000ffff037224 */ /* 0x001fc600078e007b */
[----:B------:R0:W-:Y:S01]  /*f860*/  STL.64 [R1+0xd0], R4 ;  /* 0x0000d00401007387 */ /* 0x0001e20000100a00 */
[----:B------:R-:W-:-:S03]  /*f870*/  IMAD.MOV.U32 R2, RZ, RZ, R0 ;  /* 0x000000ffff027224 */ /* 0x000fc600078e0000 */
[----:B------:R-:W3:Y:S04]  /*f880*/  LDL.LU R116, [R1+0x340] ;  /* 0x0003400001747983 */ /* 0x000ee80000300800 */
[----:B------:R4:W-:Y:S04]  /*f890*/  STL.64 [R1+0xd8], R2 ;  /* 0x0000d80201007387 */ /* 0x0009e80000100a00 */
[----:B------:R-:W2:Y:S04]  /*f8a0*/  LDL.LU R117, [R1+0x148] ;  /* 0x0001480001757983 */ /* 0x000ea80000300800 */
        /* <DEDUP_REMOVED lines=44> */
[----:B-1----:R-:W2:Y:S04]  /*fb70*/  LDL.LU R6, [R1+0x3bc] ;  /* 0x0003bc0001067983 */ /* 0x002ea80000300800 */
[----:B------:R-:W2:Y:S04]  /*fb80*/  LDL.LU R7, [R1+0x398] ;  /* 0x0003980001077983 */ /* 0x000ea80000300800 */
[----:B0-----:R-:W2:Y:S04]  /*fb90*/  LDL.LU R4, [R1+0x3c4] ;  /* 0x0003c40001047983 */ /* 0x001ea80000300800 */
[----:B------:R-:W2:Y:S04]  /*fba0*/  LDL.LU R5, [R1+0x3a0] ;  /* 0x0003a00001057983 */ /* 0x000ea80000300800 */
[----:B----4-:R-:W4:Y:S04]  /*fbb0*/  LDL.LU R2, [R1+0x3cc] ;  /* 0x0003cc0001027983 */ /* 0x010f280000300800 */
        /* <DEDUP_REMOVED lines=8> */
[----:B---3--:R-:W-:-:S05]  /*fc40*/  IMAD.MOV.U32 R118, RZ, RZ, R116 ;  /* 0x000000ffff767224 */ /* 0x008fca00078e0074 */
[----:B--2---:R0:W-:Y:S02]  /*fc50*/  STL.64 [R1+0xe0], R118 ;  /* 0x0000e07601007387 */ /* 0x0041e40000100a00 */
[----:B0-----:R-:W-:Y:S02]  /*fc60*/  IMAD.MOV.U32 R118, RZ, RZ, R114 ;  /* 0x000000ffff767224 */ /* 0x001fe400078e0072 */
[----:B------:R-:W-:Y:S02]  /*fc70*/  IMAD.MOV.U32 R119, RZ, RZ, R117 ;  /* 0x000000ffff777224 */ /* 0x000fe400078e0075 */
[----:B------:R-:W-:Y:S02]  /*fc80*/  IMAD.MOV.U32 R116, RZ, RZ, R112 ;  /* 0x000000ffff747224 */ /* 0x000fe400078e0070 */
[----:B------:R-:W-:Y:S02]  /*fc90*/  IMAD.MOV.U32 R117, RZ, RZ, R115 ;  /* 0x000000ffff757224 */ /* 0x000fe400078e0073 */
[----:B------:R-:W-:-:S02]  /*fca0*/  IMAD.MOV.U32 R115, RZ, RZ, R113 ;  /* 0x000000ffff737224 */ /* 0x000fc400078e0071 */
[----:B------:R-:W-:Y:S01]  /*fcb0*/  IMAD.MOV.U32 R114, RZ, RZ, R110 ;  /* 0x000000ffff727224 */ /* 0x000fe200078e006e */
[----:B------:R-:W-:Y:S01]  /*fcc0*/  STL.64 [R1+0xe8], R118 ;  /* 0x0000e87601007387 */ /* 0x000fe20000100a00 */
[----:B------:R-:W-:-:S03]  /*fcd0*/  IMAD.MOV.U32 R113, RZ, RZ, R111 ;  /* 0x000000ffff717224 */ /* 0x000fc600078e006f */
[----:B------:R-:W-:Y:S01]  /*fce0*/  STL.64 [R1+0xf0], R116 ;  /* 0x0000f07401007387 */ /* 0x000fe20000100a00 */
[----:B------:R-:W-:-:S03]  /*fcf0*/  IMAD.MOV.U32 R112, RZ, RZ, R108 ;  /* 0x000000ffff707224 */ /* 0x000fc600078e006c */
[----:B------:R-:W-:Y:S01]  /*fd00*/  STL.64 [R1+0xf8], R114 ;  /* 0x0000f87201007387 */ /* 0x000fe20000100a00 */
[----:B------:R-:W-:Y:S02]  /*fd10*/  IMAD.MOV.U32 R111, RZ, RZ, R109 ;  /* 0x000000ffff6f7224 */ /* 0x000fe400078e006d */
        /* <DEDUP_REMOVED lines=11> */
[----:B------:R-:W-:Y:S01]  /*fdd0*/  MOV R103, R101 ;  /* 0x0000006500677202 */ /* 0x000fe20000000f00 */
[----:B------:R-:W-:Y:S02]  /*fde0*/  IMAD.MOV.U32 R102, RZ, RZ, R98 ;  /* 0x000000ffff667224 */ /* 0x000fe400078e0062 */
        /* <DEDUP_REMOVED lines=46> */
[----:B----4-:R-:W-:-:S03]  /*100d0*/  IMAD.MOV.U32 R4, RZ, RZ, R2 ;  /* 0x000000ffff047224 */ /* 0x010fc600078e0002 */
[----:B------:R-:W-:Y:S01]  /*100e0*/  STL.64 [R1+0x398], R8 ;  /* 0x0003980801007387 */ /* 0x000fe20000100a00 */
[----:B------:R-:W-:-:S03]  /*100f0*/  IMAD.MOV.U32 R7, RZ, RZ, R3 ;  /* 0x000000ffff077224 */ /* 0x000fc600078e0003 */
[----:B------:R0:W-:Y:S01]  /*10100*/  STL.64 [R1+0x3a0], R4 ;  /* 0x0003a00401007387 */ /* 0x0001e20000100a00 */
[----:B------:R-:W-:Y:S02]  /*10110*/  IMAD.MOV.U32 R6, RZ, RZ, R120 ;  /* 0x000000ffff067224 */ /* 0x000fe400078e0078 */
[----:B------:R-:W-:Y:S02]  /*10120*/  IMAD.MOV.U32 R3, RZ, RZ, R121 ;  /* 0x000000ffff037224 */ /* 0x000fe400078e0079 */
[----:B------:R-:W-:Y:S01]  /*10130*/  IMAD.MOV.U32 R2, RZ, RZ, R124 ;  /* 0x000000ffff027224 */ /* 0x000fe200078e007c */
[----:B------:R-:W-:Y:S01]  /*10140*/  STL.64 [R1+0x3a8], R6 ;  /* 0x0003a80601007387 */ /* 0x000fe20000100a00 */
[----:B0-----:R-:W-:-:S03]  /*10150*/  IMAD.MOV.U32 R5, RZ, RZ, R125 ;  /* 0x000000ffff057224 */ /* 0x001fc600078e007d */
[----:B------:R0:W-:Y:S01]  /*10160*/  STL.64 [R1+0x3b0], R2 ;  /* 0x0003b00201007387 */ /* 0x0001e20000100a00 */
[----:B------:R-:W-:-:S05]  /*10170*/  IMAD.MOV.U32 R4, RZ, RZ, R122 ;  /* 0x000000ffff047224 */ /* 0x000fca00078e007a */
[----:B------:R1:W-:Y:S01]  /*10180*/  STL.64 [R1+0x3b8], R4 ;  /* 0x0003b80401007387 */ /* 0x0003e20000100a00 */
[----:B0-----:R-:W-:-:S03]  /*10190*/  IMAD.MOV.U32 R2, RZ, RZ, R0 ;  /* 0x000000ffff027224 */ /* 0x001fc600078e0000 */
[----:B------:R-:W2:Y:S01]  /*101a0*/  LDL.LU R115, [R1+0x3c8] ;  /* 0x0003c80001737983 */ /* 0x000ea20000300800 */
[----:B------:R-:W-:-:S03]  /*101b0*/  IMAD.MOV.U32 R3, RZ, RZ, R123 ;  /* 0x000000ffff037224 */ /* 0x000fc600078e007b */
[----:B------:R-:W3:Y:S04]  /*101c0*/  LDL.LU R112, [R1+0x3f4] ;  /* 0x0003f40001707983 */ /* 0x000ee80000300800 */
[----:B------:R0:W-:Y:S04]  /*101d0*/  STL.64 [R1+0x3c0], R2 ;  /* 0x0003c00201007387 */ /* 0x0001e80000100a00 */
        /* <DEDUP_REMOVED lines=46> */
[----:B-1----:R-:W4:Y:S04]  /*104c0*/  LDL.LU R4, [R1+0x488] ;  /* 0x0004880001047983 */ /* 0x002f280000300800 */
[----:B------:R-:W4:Y:S04]  /*104d0*/  LDL.LU R5, [R1+0x4b4] ;  /* 0x0004b40001057983 */ /* 0x000f280000300800 */
[----:B0-----:R-:W4:Y:S04]  /*104e0*/  LDL.LU R2, [R1+0x490] ;  /* 0x0004900001027983 */ /* 0x001f280000300800 */
[----:B------:R-:W4:Y:S04]  /*104f0*/  LDL.LU R3, [R1+0x4bc] ;  /* 0x0004bc0001037983 */ /* 0x000f280000300800 */
[----:B------:R-:W4:Y:S04]  /*10500*/  LDL.LU R120, [R1+0x498] ;  /* 0x0004980001787983 */ /* 0x000f280000300800 */
[----:B------:R-:W4:Y:S04]  /*10510*/  LDL.LU R121, [R1+0x4c4] ;  /* 0x0004c40001797983 */ /* 0x000f280000300800 */
[----:B------:R-:W4:Y:S04]  /*10520*/  LDL.LU R123, [R1+0x4a0] ;  /* 0x0004a000017b7983 */ /* 0x000f280000300800 */
[----:B------:R-:W4:Y:S01]  /*10530*/  LDL.LU R0, [R1+0x4cc] ;  /* 0x0004cc0001007983 */ /* 0x000f220000300800 */
[----:B---3--:R-:W-:-:S05]  /*10540*/  MOV R114, R112 ;  /* 0x0000007000727202 */ /* 0x008fca0000000f00 */
[----:B--2---:R-:W-:Y:S01]  /*10550*/  STL.64 [R1+0x3c8], R114 ;  /* 0x0003c87201007387 */ /* 0x004fe20000100a00 */
[----:B----4-:R-:W-:Y:S02]  /*10560*/  IMAD.MOV.U32 R112, RZ, RZ, R110 ;  /* 0x000000ffff707224 */ /* 0x010fe400078e006e */
[----:B------:R-:W-:-:S03]  /*10570*/  IMAD.MOV.U32 R110, RZ, RZ, R108 ;  /* 0x000000ffff6e7224 */ /* 0x000fc600078e006c */
[----:B------:R-:W-:Y:S01]  /*10580*/  STL.64 [R1+0x3d0], R112 ;  /* 0x0003d07001007387 */ /* 0x000fe20000100a00 */
        /* <DEDUP_REMOVED lines=16> */
[----:B------:R-:W-:-:S04]  /*10690*/  LOP3.LUT R125, R125, R124, RZ, 0x3c, !PT ;  /* 0x0000007c7d7d7212 */ /* 0x000fc800078e3cff */
[----:B------:R-:W-:Y:S01]  /*106a0*/  LOP3.LUT R124, R125, R124, RZ, 0x3c, !PT ;  /* 0x0000007c7d7c7212 */ /* 0x000fe200078e3cff */
[----:B------:R-:W-:-:S03]  /*106b0*/  IMAD.MOV.U32 R92, RZ, RZ, R90 ;  /* 0x000000ffff5c7224 */ /* 0x000fc600078e005a */
[----:B------:R-:W-:Y:S01]  /*106c0*/  LOP3.LUT R125, R125, R124, RZ, 0x3c, !PT ;  /* 0x0000007c7d7d7212 */ /* 0x000fe200078e3cff */
[----:B------:R-:W-:Y:S01]  /*106d0*/  IMAD.MOV.U32 R90, RZ, RZ, R88 ;  /* 0x000000ffff5a7224 */ /* 0x000fe200078e0058 */
[----:B------:R-:W-:Y:S04]  /*106e0*/  STL.64 [R1+0x418], R94 ;  /* 0x0004185e01007387 */ /* 0x000fe80000100a00 */
[----:B------:R-:W-:Y:S01]  /*106f0*/  STL.64 [R1+0x6c8], R124 ;  /* 0x0006c87c01007387 */ /* 0x000fe20000100a00 */
[----:B------:R-:W-:-:S03]  /*10700*/  IMAD.MOV.U32 R88, RZ, RZ, R122 ;  /* 0x000000ffff587224 */ /* 0x000fc600078e007a */
[----:B------:R-:W-:Y:S01]  /*10710*/  STL.64 [R1+0x420], R92 ;  /* 0x0004205c01007387 */ /* 0x000fe20000100a00 */
[----:B------:R-:W0:Y:S03]  /*10720*/  LDC R122, c[0x0][0x23c] ;  /* 0x00008f00ff7a7b82 */ /* 0x000e260000000800 */
[----:B------:R1:W-:Y:S04]  /*10730*/  STL.64 [R1+0x430], R90 ;  /* 0x0004305a01007387 */ /* 0x0003e80000100a00 */
[----:B------:R2:W-:Y:S01]  /*10740*/  STL.64 [R1+0x438], R88 ;  /* 0x0004385801007387 */ /* 0x0005e20000100a00 */
[----:B-1----:R-:W-:Y:S02]  /*10750*/  IMAD.MOV.U32 R90, RZ, RZ, R23 ;  /* 0x000000ffff5a7224 */ /* 0x002fe400078e0017 */
[----:B------:R-:W-:-:S02]  /*10760*/  IMAD.MOV.U32 R91, RZ, RZ, R22 ;  /* 0x000000ffff5b7224 */ /* 0x000fc400078e0016 */
[----:B--2---:R-:W-:Y:S02]  /*10770*/  IMAD.MOV.U32 R88, RZ, RZ, R21 ;  /* 0x000000ffff587224 */ /* 0x004fe400078e0015 */
[----:B------:R-:W-:Y:S02]  /*10780*/  IMAD.MOV.U32 R89, RZ, RZ, R20 ;  /* 0x000000ffff597224 */ /* 0x000fe400078e0014 */
[----:B------:R-:W-:Y:S02]  /*10790*/  IMAD.MOV.U32 R22, RZ, RZ, R19 ;  /* 0x000000ffff167224 */ /* 0x000fe400078e0013 */
[----:B------:R-:W-:Y:S02]  /*107a0*/  IMAD.MOV.U32 R23, RZ, RZ, R18 ;  /* 0x000000ffff177224 */ /* 0x000fe400078e0012 */
[----:B------:R-:W-:Y:S02]  /*107b0*/  IMAD.MOV.U32 R21, RZ, RZ, R16 ;  /* 0x000000ffff157224 */ /* 0x000fe400078e0010 */
[----:B------:R-:W-:Y:S01]  /*107c0*/  IMAD.MOV.U32 R20, RZ, RZ, R17 ;  /* 0x000000ffff147224 */ /* 0x000fe200078e0011 */
[----:B------:R1:W-:Y:S01]  /*107d0*/  STL.64 [R1+0x440], R90 ;  /* 0x0004405a01007387 */ /* 0x0003e20000100a00 */
[----:B------:R-:W-:-:S03]  /*107e0*/  IMAD.MOV.U32 R19, RZ, RZ, R14 ;  /* 0x000000ffff137224 */ /* 0x000fc600078e000e */
[----:B------:R2:W-:Y:S01]  /*107f0*/  STL.64 [R1+0x448], R88 ;  /* 0x0004485801007387 */ /* 0x0005e20000100a00 */
[----:B------:R-:W-:-:S03]  /*10800*/  IMAD.MOV.U32 R18, RZ, RZ, R15 ;  /* 0x000000ffff127224 */ /* 0x000fc600078e000f */
[----:B------:R3:W-:Y:S01]  /*10810*/  STL.64 [R1+0x450], R22 ;  /* 0x0004501601007387 */ /* 0x0007e20000100a00 */
[----:B------:R-:W-:-:S03]  /*10820*/  IMAD.MOV.U32 R17, RZ, RZ, R12 ;  /* 0x000000ffff117224 */ /* 0x000fc600078e000c */
[----:B------:R4:W-:Y:S01]  /*10830*/  STL.64 [R1+0x458], R20 ;  /* 0x0004581401007387 */ /* 0x0009e20000100a00 */
[----:B------:R-:W-:-:S03]  /*10840*/  IMAD.MOV.U32 R16, RZ, RZ, R13 ;  /* 0x000000ffff107224 */ /* 0x000fc600078e000d */
[----:B------:R0:W-:Y:S01]  /*10850*/  STL.64 [R1+0x460], R18 ;  /* 0x0004601201007387 */ /* 0x0001e20000100a00 */
[----:B------:R-:W-:Y:S02]  /*10860*/  IMAD.MOV.U32 R15, RZ, RZ, R10 ;  /* 0x000000ffff0f7224 */ /* 0x000fe400078e000a */
[----:B------:R-:W-:Y:S01]  /*10870*/  IMAD.MOV.U32 R14, RZ, RZ, R11 ;  /* 0x000000ffff0e7224 */ /* 0x000fe200078e000b */
[----:B------:R0:W-:Y:S01]  /*10880*/  STL.64 [R1+0x468], R16 ;  /* 0x0004681001007387 */ /* 0x0001e20000100a00 */
[----:B------:R-:W-:Y:S02]  /*10890*/  IMAD.MOV.U32 R13, RZ, RZ, R8 ;  /* 0x000000ffff0d7224 */ /* 0x000fe400078e0008 */
[----:B------:R-:W-:Y:S01]  /*108a0*/  IMAD.MOV.U32 R12, RZ, RZ, R9 ;  /* 0x000000ffff0c7224 */ /* 0x000fe200078e0009 */
[----:B------:R0:W-:Y:S01]  /*108b0*/  STL.64 [R1+0x470], R14 ;  /* 0x0004700e01007387 */ /* 0x0001e20000100a00 */
[----:B------:R-:W-:Y:S02]  /*108c0*/  IMAD.MOV.U32 R11, RZ, RZ, R6 ;  /* 0x000000ffff0b7224 */ /* 0x000fe400078e0006 */
[----:B------:R-:W-:Y:S01]  /*108d0*/  IMAD.MOV.U32 R10, RZ, RZ, R7 ;  /* 0x000000ffff0a7224 */ /* 0x000fe200078e0007 */
[----:B------:R0:W-:Y:S01]  /*108e0*/  STL.64 [R1+0x478], R12 ;  /* 0x0004780c01007387 */ /* 0x0001e20000100a00 */
[----:B------:R-:W-:-:S02]  /*108f0*/  IMAD.MOV.U32 R9, RZ, RZ, R4 ;  /* 0x000000ffff097224 */ /* 0x000fc400078e0004 */
[----:B------:R-:W-:Y:S01]  /*10900*/  IMAD.MOV.U32 R8, RZ, RZ, R5 ;  /* 0x000000ffff087224 */ /* 0x000fe200078e0005 */
[----:B------:R0:W-:Y:S01]  /*10910*/  STL.64 [R1+0x480], R10 ;  /* 0x0004800a01007387 */ /* 0x0001e20000100a00 */
[----:B------:R-:W-:Y:S02]  /*10920*/  IMAD.MOV.U32 R7, RZ, RZ, R2 ;  /* 0x000000ffff077224 */ /* 0x000fe400078e0002 */
[----:B------:R-:W-:Y:S01]  /*10930*/  IMAD.MOV.U32 R6, RZ, RZ, R3 ;  /* 0x000000ffff067224 */ /* 0x000fe200078e0003 */
[----:B------:R0:W-:Y:S01]  /*10940*/  STL.64 [R1+0x488], R8 ;  /* 0x0004880801007387 */ /* 0x0001e20000100a00 */
[----:B------:R-:W-:-:S03]  /*10950*/  IMAD.MOV.U32 R5, RZ, RZ, R120 ;  /* 0x000000ffff057224 */ /* 0x000fc600078e0078 */
[----:B------:R0:W-:Y:S01]  /*10960*/  STL.64 [R1+0x490], R6 ;  /* 0x0004900601007387 */ /* 0x0001e20000100a00 */
[----:B------:R-:W-:-:S03]  /*10970*/  IMAD.MOV.U32 R4, RZ, RZ, R121 ;  /* 0x000000ffff047224 */ /* 0x000fc600078e0079 */
[----:B------:R-:W4:Y:S01]  /*10980*/  LDL.LU R124, [R1+0x4a8] ;  /* 0x0004a800017c7983 */ /* 0x000f220000300800 */
[----:B------:R-:W-:-:S03]  /*10990*/  IMAD.MOV.U32 R3, RZ, RZ, R123 ;  /* 0x000000ffff037224 */ /* 0x000fc600078e007b */
[----:B------:R0:W-:Y:S01]  /*109a0*/  STL.64 [R1+0x498], R4 ;  /* 0x0004980401007387 */ /* 0x0001e20000100a00 */
[----:B------:R-:W-:-:S03]  /*109b0*/  IMAD.MOV.U32 R2, RZ, RZ, R0 ;  /* 0x000000ffff027224 */ /* 0x000fc600078e0000 */
[----:B------:R-:W4:Y:S04]  /*109c0*/  LDL.LU R125, [R1+0x4d4] ;  /* 0x0004d400017d7983 */ /* 0x000f280000300800 */
        /* <DEDUP_REMOVED lines=27> */
[----:B------:R-:W4:Y:S04]  /*10b80*/  LDL.LU.64 R94, [R1+0x78] ;  /* 0x00007800015e7983 */ /* 0x000f280000300a00 */
[----:B------:R-:W4:Y:S04]  /*10b90*/  LDL.LU.64 R92, [R1+0x70] ;  /* 0x00007000015c7983 */ /* 0x000f280000300a00 */
[----:B-1----:R-:W4:Y:S04]  /*10ba0*/  LDL.LU.64 R90, [R1+0x68] ;  /* 0x00006800015a7983 */ /* 0x002f280000300a00 */
[----:B--2---:R-:W2:Y:S04]  /*10bb0*/  LDL.LU.64 R88, [R1+0x60] ;  /* 0x0000600001587983 */ /* 0x004ea80000300a00 */
[----:B---3--:R-:W3:Y:S04]  /*10bc0*/  LDL.LU.64 R22, [R1+0x58] ;  /* 0x0000580001167983 */ /* 0x008ee80000300a00 */
[----:B----4-:R-:W4:Y:S04]  /*10bd0*/  LDL.LU.64 R20, [R1+0x50] ;  /* 0x0000500001147983 */ /* 0x010f280000300a00 */
[----:B0-----:R-:W4:Y:S04]  /*10be0*/  LDL.LU.64 R18, [R1+0x48] ;  /* 0x0000480001127983 */ /* 0x001f280000300a00 */
[----:B------:R-:W4:Y:S04]  /*10bf0*/  LDL.LU.64 R16, [R1+0x40] ;  /* 0x0000400001107983 */ /* 0x000f280000300a00 */
[----:B------:R-:W4:Y:S04]  /*10c00*/  LDL.LU.64 R14, [R1+0x38] ;  /* 0x00003800010e7983 */ /* 0x000f280000300a00 */
[----:B------:R-:W4:Y:S04]  /*10c10*/  LDL.LU.64 R12, [R1+0x30] ;  /* 0x00003000010c7983 */ /* 0x000f280000300a00 */
[----:B------:R-:W4:Y:S04]  /*10c20*/  LDL.LU.64 R10, [R1+0x28] ;  /* 0x00002800010a7983 */ /* 0x000f280000300a00 */
[----:B------:R-:W4:Y:S04]  /*10c30*/  LDL.LU.64 R8, [R1+0x20] ;  /* 0x0000200001087983 */ /* 0x000f280000300a00 */
[----:B------:R-:W4:Y:S04]  /*10c40*/  LDL.LU.64 R6, [R1+0x18] ;  /* 0x0000180001067983 */ /* 0x000f280000300a00 */
[----:B------:R-:W4:Y:S04]  /*10c50*/  LDL.LU.64 R4, [R1+0x10] ;  /* 0x0000100001047983 */ /* 0x000f280000300a00 */
[----:B------:R-:W4:Y:S04]  /*10c60*/  LDL.LU.64 R2, [R1+0x8] ;  /* 0x0000080001027983 */ /* 0x000f280000300a00 */
[----:B------:R-:W4:Y:S01]  /*10c70*/  LDL.LU.64 R120, [R1] ;  /* 0x0000000001787983 */ /* 0x000f220000300a00 */
[----:B------:R-:W-:-:S02]  /*10c80*/  SHF.L.U32 R122, R122, 0x7, RZ ;  /* 0x000000077a7a7819 */ /* 0x000fc400000006ff */
[----:B------:R-:W-:-:S04]  /*10c90*/  LOP3.LUT R125, R125, R124, RZ, 0x3c, !PT ;  /* 0x0000007c7d7d7212 */ /* 0x000fc800078e3cff */
[----:B------:R-:W-:Y:S02]  /*10ca0*/  LOP3.LUT R124, R125, R124, RZ, 0x3c, !PT ;  /* 0x0000007c7d7c7212 */ /* 0x000fe400078e3cff */
[----:B------:R-:W-:Y:S02]  /*10cb0*/  LOP3.LUT R119, R119, R118, RZ, 0x3c, !PT ;  /* 0x0000007677777212 */ /* 0x000fe400078e3cff */
[----:B------:R-:W-:Y:S02]  /*10cc0*/  LOP3.LUT R125, R125, R124, RZ, 0x3c, !PT ;  /* 0x0000007c7d7d7212 */ /* 0x000fe400078e3cff */
[----:B------:R-:W-:Y:S02]  /*10cd0*/  LOP3.LUT R118, R119, R118, RZ, 0x3c, !PT ;  /* 0x0000007677767212 */ /* 0x000fe400078e3cff */
[----:B------:R-:W-:Y:S02]  /*10ce0*/  LOP3.LUT R117, R117, R116, RZ, 0x3c, !PT ;  /* 0x0000007475757212 */ /* 0x000fe400078e3cff */
[----:B------:R-:W-:-:S02]  /*10cf0*/  LOP3.LUT R119, R119, R118, RZ, 0x3c, !PT ;  /* 0x0000007677777212 */ /* 0x000fc400078e3cff */
[----:B------:R-:W-:Y:S02]  /*10d00*/  LOP3.LUT R116, R117, R116, RZ, 0x3c, !PT ;  /* 0x0000007475747212 */ /* 0x000fe400078e3cff */
[----:B------:R-:W-:Y:S01]  /*10d10*/  LOP3.LUT R115, R115, R114, RZ, 0x3c, !PT ;  /* 0x0000007273737212 */ /* 0x000fe200078e3cff */
[----:B------:R0:W-:Y:S01]  /*10d20*/  STL.64 [R1+0x4a8], R124 ;  /* 0x0004a87c01007387 */ /* 0x0001e20000100a00 */
[----:B------:R-:W-:Y:S02]  /*10d30*/  LOP3.LUT R117, R117, R116, RZ, 0x3c, !PT ;  /* 0x0000007475757212 */ /* 0x000fe400078e3cff */
[----:B------:R-:W-:Y:S02]  /*10d40*/  LOP3.LUT R114, R115, R114, RZ, 0x3c, !PT ;  /* 0x0000007273727212 */ /* 0x000fe400078e3cff */
[----:B------:R-:W-:Y:S02]  /*10d50*/  LOP3.LUT R113, R113, R112, RZ, 0x3c, !PT ;  /* 0x0000007071717212 */ /* 0x000fe400078e3cff */
[----:B------:R-:W-:-:S02]  /*10d60*/  LOP3.LUT R115, R115, R114, RZ, 0x3c, !PT ;  /* 0x0000007273737212 */ /* 0x000fc400078e3cff */
[----:B------:R-:W-:Y:S01]  /*10d70*/  LOP3.LUT R112, R113, R112, RZ, 0x3c, !PT ;  /* 0x0000007071707212 */ /* 0x000fe200078e3cff */
[----:B0-----:R-:W4:Y:S01]  /*10d80*/  LDL.LU.64 R124, [R1+0x6c8] ;  /* 0x0006c800017c7983 */ /* 0x001f220000300a00 */
[----:B------:R-:W-:-:S03]  /*10d90*/  LOP3.LUT R111, R111, R110, RZ, 0x3c, !PT ;  /* 0x0000006e6f6f7212 */ /* 0x000fc600078e3cff */
[----:B------:R0:W-:Y:S01]  /*10da0*/  STL.64 [R1+0x4b0], R118 ;  /* 0x0004b07601007387 */ /* 0x0001e20000100a00 */
[----:B------:R-:W-:Y:S02]  /*10db0*/  LOP3.LUT R113, R113, R112, RZ, 0x3c, !PT ;  /* 0x0000007071717212 */ /* 0x000fe400078e3cff */
[----:B------:R-:W-:Y:S02]  /*10dc0*/  LOP3.LUT R110, R111, R110, RZ, 0x3c, !PT ;  /* 0x0000006e6f6e7212 */ /* 0x000fe400078e3cff */
[----:B------:R-:W-:Y:S02]  /*10dd0*/  LOP3.LUT R109, R109, R108, RZ, 0x3c, !PT ;  /* 0x0000006c6d6d7212 */ /* 0x000fe400078e3cff */
[----:B------:R-:W-:Y:S02]  /*10de0*/  LOP3.LUT R111, R111, R110, RZ, 0x3c, !PT ;  /* 0x0000006e6f6f7212 */ /* 0x000fe400078e3cff */
[----:B------:R-:W-:Y:S01]  /*10df0*/  LOP3.LUT R108, R109, R108, RZ, 0x3c, !PT ;  /* 0x0000006c6d6c7212 */ /* 0x000fe200078e3cff */
[----:B0-----:R-:W4:Y:S01]  /*10e00*/  LDL.LU.64 R118, [R1+0x6c0] ;  /* 0x0006c00001767983 */ /* 0x001f220000300a00 */
[----:B------:R-:W-:-:S03]  /*10e10*/  LOP3.LUT R107, R107, R106, RZ, 0x3c, !PT ;  /* 0x0000006a6b6b7212 */ /* 0x000fc600078e3cff */
[----:B------:R0:W-:Y:S01]  /*10e20*/  STL.64 [R1+0x4b8], R116 ;  /* 0x0004b87401007387 */ /* 0x0001e20000100a00 */
[----:B------:R-:W-:Y:S02]  /*10e30*/  LOP3.LUT R109, R109, R108, RZ, 0x3c, !PT ;  /* 0x0000006c6d6d7212 */ /* 0x000fe400078e3cff */
[----:B------:R-:W-:Y:S02]  /*10e40*/  LOP3.LUT R106, R107, R106, RZ, 0x3c, !PT ;  /* 0x0000006a6b6a7212 */ /* 0x000fe400078e3cff */
[-C--:B------:R-:W-:Y:S01]  /*10e50*/  LOP3.LUT R105, R105, R104.reuse, RZ, 0x3c, !PT ;  /* 0x0000006869697212 */ /* 0x080fe200078e3cff */
[----:B0-----:R-:W4:Y:S03]  /*10e60*/  LDL.LU.64 R116, [R1+0x6b8] ;  /* 0x0006b80001747983 */ /* 0x001f260000300a00 */
[----:B------:R-:W-:Y:S02]  /*10e70*/  LOP3.LUT R104, R105, R104, RZ, 0x3c, !PT ;  /* 0x0000006869687212 */ /* 0x000fe400078e3cff */
[----:B------:R-:W-:Y:S01]  /*10e80*/  LOP3.LUT R103, R103, R102, RZ, 0x3c, !PT ;  /* 0x0000006667677212 */ /* 0x000fe200078e3cff */
[----:B------:R0:W-:Y:S01]  /*10e90*/  STL.64 [R1+0x4c0], R114 ;  /* 0x0004c07201007387 */ /* 0x0001e20000100a00 */
[----:B------:R-:W-:-:S02]  /*10ea0*/  LOP3.LUT R107, R107, R106, RZ, 0x3c, !PT ;  /* 0x0000006a6b6b7212 */ /* 0x000fc400078e3cff */
[----:B------:R-:W-:Y:S02]  /*10eb0*/  LOP3.LUT R102, R103, R102, RZ, 0x3c, !PT ;  /* 0x0000006667667212 */ /* 0x000fe400078e3cff */
[----:B------:R-:W-:Y:S01]  /*10ec0*/  LOP3.LUT R101, R101, R100, RZ, 0x3c, !PT ;  /* 0x0000006465657212 */ /* 0x000fe200078e3cff */
[----:B0-----:R-:W4:Y:S01]  /*10ed0*/  LDL.LU.64 R114, [R1+0x6b0] ;  /* 0x0006b00001727983 */ /* 0x001f220000300a00 */
[----:B------:R-:W-:Y:S02]  /*10ee0*/  LOP3.LUT R105, R105, R104, RZ, 0x3c, !PT ;  /* 0x0000006869697212 */ /* 0x000fe400078e3cff */
[----:B------:R-:W-:Y:S01]  /*10ef0*/  LOP3.LUT R99, R99, R98, RZ, 0x3c, !PT ;  /* 0x0000006263637212 */ /* 0x000fe200078e3cff */
[----:B------:R0:W-:Y:S01]  /*10f00*/  STL.64 [R1+0x4c8], R112 ;  /* 0x0004c87001007387 */ /* 0x0001e20000100a00 */
[----:B------:R-:W-:Y:S02]  /*10f10*/  LOP3.LUT R100, R101, R100, RZ, 0x3c, !PT ;  /* 0x0000006465647212 */ /* 0x000fe400078e3cff */
[----:B------:R-:W-:-:S02]  /*10f20*/  LOP3.LUT R103, R103, R102, RZ, 0x3c, !PT ;  /* 0x0000006667677212 */ /* 0x000fc400078e3cff */
[----:B------:R-:W-:Y:S02]  /*10f30*/  LOP3.LUT R98, R99, R98, RZ, 0x3c, !PT ;  /* 0x0000006263627212 */ /* 0x000fe400078e3cff */
[----:B------:R-:W-:Y:S01]  /*10f40*/  LOP3.LUT R97, R97, R96, RZ, 0x3c, !PT ;  /* 0x0000006061617212 */ /* 0x000fe200078e3cff */
[----:B0-----:R-:W4:Y:S04]  /*10f50*/  LDL.LU.64 R112, [R1+0x6a8] ;  /* 0x0006a80001707983 */ /* 0x001f280000300a00 */
[----:B------:R0:W-:Y:S01]  /*10f60*/  STL.64 [R1+0x4d0], R110 ;  /* 0x0004d06e01007387 */ /* 0x0001e20000100a00 */
[----:B------:R-:W-:Y:S02]  /*10f70*/  LOP3.LUT R101, R101, R100, RZ, 0x3c, !PT ;  /* 0x0000006465657212 */ /* 0x000fe400078e3cff */
[----:B------:R-:W-:-:S02]  /*10f80*/  LOP3.LUT R96, R97, R96, RZ, 0x3c, !PT ;  /* 0x0000006061607212 */ /* 0x000fc400078e3cff */
[----:B------:R-:W-:Y:S01]  /*10f90*/  LOP3.LUT R99, R99, R98, RZ, 0x3c, !PT ;  /* 0x0000006263637212 */ /* 0x000fe200078e3cff */
[----:B0-----:R-:W4:Y:S04]  /*10fa0*/  LDL.LU.64 R110, [R1+0x6a0] ;  /* 0x0006a000016e7983 */ /* 0x001f280000300a00 */
[----:B------:R0:W-:Y:S01]  /*10fb0*/  STL.64 [R1+0x4d8], R108 ;  /* 0x0004d86c01007387 */ /* 0x0001e20000100a00 */
[----:B------:R-:W-:-:S03]  /*10fc0*/  LOP3.LUT R97, R97, R96, RZ, 0x3c, !PT ;  /* 0x0000006061617212 */ /* 0x000fc600078e3cff */
[----:B0-----:R-:W4:Y:S04]  /*10fd0*/  LDL.LU.64 R108, [R1+0x698] ;  /* 0x00069800016c7983 */ /* 0x001f280000300a00 */
[----:B------:R0:W-:Y:S04]  /*10fe0*/  STL.64 [R1+0x4e0], R106 ;  /* 0x0004e06a01007387 */ /* 0x0001e80000100a00 */
[----:B0-----:R-:W4:Y:S04]  /*10ff0*/  LDL.LU.64 R106, [R1+0x690] ;  /* 0x00069000016a7983 */ /* 0x001f280000300a00 */
[----:B------:R0:W-:Y:S01]  /*11000*/  STL.64 [R1+0x4e8], R104 ;  /* 0x0004e86801007387 */ /* 0x0001e20000100a00 */
[----:B------:R-:W-:-:S03]  /*11010*/  IMAD.WIDE R94, R122, 0x2, R94 ;  /* 0x000000027a5e7825 */ /* 0x000fc600078e025e */
        /* <DEDUP_REMOVED lines=8> */
[----:B--2---:R-:W-:-:S03]  /*110a0*/  IMAD.WIDE R88, R122, 0x2, R88 ;  /* 0x000000027a587825 */ /* 0x004fc600078e0258 */
[----:B0-----:R-:W2:Y:S04]  /*110b0*/  LDL.LU.64 R98, [R1+0x670] ;  /* 0x0006700001627983 */ /* 0x001ea80000300a00 */
[----:B------:R0:W-:Y:S01]  /*110c0*/  STL.64 [R1+0x508], R96 ;  /* 0x0005086001007387 */ /* 0x0001e20000100a00 */
[----:B---3--:R-:W-:-:S04]  /*110d0*/  IMAD.WIDE R22, R122, 0x2, R22 ;  /* 0x000000027a167825 */ /* 0x008fc800078e0216 */
[----:B0-----:R-:W-:Y:S02]  /*110e0*/  IMAD.MOV.U32 R96, RZ, RZ, R0 ;  /* 0x000000ffff607224 */ /* 0x001fe400078e0000 */
[----:B------:R-:W-:-:S05]  /*110f0*/  IMAD.MOV.U32 R97, RZ, RZ, R123 ;  /* 0x000000ffff617224 */ /* 0x000fca00078e007b */
[----:B------:R0:W-:Y:S01]  /*11100*/  STL.64 [R1+0x510], R96 ;  /* 0x0005106001007387 */ /* 0x0001e20000100a00 */
[----:B----4-:R-:W-:-:S03]  /*11110*/  IMAD.WIDE R20, R122, 0x2, R20 ;  /* 0x000000027a147825 */ /* 0x010fc600078e0214 */
[----:B0-----:R-:W3:Y:S04]  /*11120*/  LDL.LU.64 R96, [R1+0x668] ;  /* 0x0006680001607983 */ /* 0x001ee80000300a00 */
[----:B------:R0:W-:Y:S01]  /*11130*/  STL.64 [R1+0x310], R94 ;  /* 0x0003105e01007387 */ /* 0x0001e20000100a00 */
[----:B------:R-:W-:-:S03]  /*11140*/  IMAD.WIDE R18, R122, 0x2, R18 ;  /* 0x000000027a127825 */ /* 0x000fc600078e0212 */
[----:B0-----:R-:W4:Y:S04]  /*11150*/  LDL.LU.64 R94, [R1+0x660] ;  /* 0x00066000015e7983 */ /* 0x001f280000300a00 */
[----:B------:R0:W-:Y:S01]  /*11160*/  STL.64 [R1+0x308], R92 ;  /* 0x0003085c01007387 */ /* 0x0001e20000100a00 */
[----:B------:R-:W-:-:S03]  /*11170*/  IMAD.WIDE R16, R122, 0x2, R16 ;  /* 0x000000027a107825 */ /* 0x000fc600078e0210 */
[----:B0-----:R-:W2:Y:S04]  /*11180*/  LDL.LU.64 R92, [R1+0x658] ;  /* 0x00065800015c7983 */ /* 0x001ea80000300a00 */
[----:B------:R0:W-:Y:S01]  /*11190*/  STL.64 [R1+0x300], R90 ;  /* 0x0003005a01007387 */ /* 0x0001e20000100a00 */
[----:B------:R-:W-:-:S03]  /*111a0*/  IMAD.WIDE R14, R122, 0x2, R14 ;  /* 0x000000027a0e7825 */ /* 0x000fc600078e020e */
        /* <DEDUP_REMOVED lines=22> */
[----:B------:R0:W-:Y:S04]  /*11310*/  STL.64 [R1+0x2c0], R10 ;  /* 0x0002c00a01007387 */ /* 0x0001e80000100a00 */
[----:B0-----:R-:W2:Y:S04]  /*11320*/  LDL.LU.64 R10, [R1+0x610] ;  /* 0x00061000010a7983 */ /* 0x001ea80000300a00 */
[----:B------:R0:W-:Y:S04]  /*11330*/  STL.64 [R1+0x2b8], R8 ;  /* 0x0002b80801007387 */ /* 0x0001e80000100a00 */
[----:B0-----:R-:W3:Y:S04]  /*11340*/  LDL.LU.64 R8, [R1+0x608] ;  /* 0x0006080001087983 */ /* 0x001ee80000300a00 */
[----:B------:R0:W-:Y:S04]  /*11350*/  STL.64 [R1+0x2b0], R6 ;  /* 0x0002b00601007387 */ /* 0x0001e80000100a00 */
[----:B0-----:R-:W4:Y:S04]  /*11360*/  LDL.LU.64 R6, [R1+0x600] ;  /* 0x0006000001067983 */ /* 0x001f280000300a00 */
[----:B------:R0:W-:Y:S04]  /*11370*/  STL.64 [R1+0x2a8], R4 ;  /* 0x0002a80401007387 */ /* 0x0001e80000100a00 */
[----:B0-----:R-:W2:Y:S04]  /*11380*/  LDL.LU.64 R4, [R1+0x5f8] ;  /* 0x0005f80001047983 */ /* 0x001ea80000300a00 */
[----:B------:R0:W-:Y:S04]  /*11390*/  STL.64 [R1+0x2a0], R2 ;  /* 0x0002a00201007387 */ /* 0x0001e80000100a00 */
[----:B0-----:R-:W3:Y:S04]  /*113a0*/  LDL.LU.64 R2, [R1+0x5f0] ;  /* 0x0005f00001027983 */ /* 0x001ee80000300a00 */
[----:B------:R0:W-:Y:S04]  /*113b0*/  STL.64 [R1+0x298], R120 ;  /* 0x0002987801007387 */ /* 0x0001e80000100a00 */
[----:B0-----:R-:W4:Y:S01]  /*113c0*/  LDL.LU.64 R120, [R1+0x5e8] ;  /* 0x0005e80001787983 */ /* 0x001f220000300a00 */
[----:B---3--:R-:W-:-:S04]  /*113d0*/  IMAD.WIDE R2, R122, 0x2, R2 ;  /* 0x000000027a027825 */ /* 0x008fc800078e0202 */
[----:B----4-:R-:W-:-:S05]  /*113e0*/  IMAD.WIDE R120, R122, 0x2, R120 ;  /* 0x000000027a787825 */ /* 0x010fca00078e0278 */
[----:B------:R2:W-:Y:S04]  /*113f0*/  STL.64 [R1+0x290], R120 ;  /* 0x0002907801007387 */ /* 0x0005e80000100a00 */
[----:B------:R0:W-:Y:S01]  /*11400*/  STL.64 [R1+0x288], R2 ;  /* 0x0002880201007387 */ /* 0x0001e20000100a00 */
[----:B--2---:R-:W-:-:S04]  /*11410*/  IMAD.WIDE R120, R122, 0x2, R4 ;  /* 0x000000027a787825 */ /* 0x004fc800078e0204 */
[C---:B0-----:R-:W-:Y:S01]  /*11420*/  IMAD.WIDE R2, R122.reuse, 0x2, R6 ;  /* 0x000000027a027825 */ /* 0x041fe200078e0206 */
[----:B------:R-:W-:Y:S03]  /*11430*/  STL.64 [R1+0x280], R120 ;  /* 0x0002807801007387 */ /* 0x000fe60000100a00 */
[C---:B------:R-:W-:Y:S01]  /*11440*/  IMAD.WIDE R4, R122.reuse, 0x2, R8 ;  /* 0x000000027a047825 */ /* 0x040fe200078e0208 */
[----:B------:R0:W-:Y:S03]  /*11450*/  STL.64 [R1+0x278], R2 ;  /* 0x0002780201007387 */ /* 0x0001e60000100a00 */
[C---:B------:R-:W-:Y:S01]  /*11460*/  IMAD.WIDE R6, R122.reuse, 0x2, R10 ;  /* 0x000000027a067825 */ /* 0x040fe200078e020a */
[----:B------:R1:W-:Y:S04]  /*11470*/  STL.64 [R1+0x270], R4 ;  /* 0x0002700401007387 */ /* 0x0003e80000100a00 */
[----:B------:R2:W-:Y:S01]  /*11480*/  STL.64 [R1+0x268], R6 ;  /* 0x0002680601007387 */ /* 0x0005e20000100a00 */
[----:B0-----:R-:W-:-:S04]  /*11490*/  IMAD.WIDE R2, R122, 0x2, R12 ;  /* 0x000000027a027825 */ /* 0x001fc800078e020c */
[C---:B-1----:R-:W-:Y:S01]  /*114a0*/  IMAD.WIDE R4, R122.reuse, 0x2, R14 ;  /* 0x000000027a047825 */ /* 0x042fe200078e020e */
[----:B------:R0:W-:Y:S03]  /*114b0*/  STL.64 [R1+0x260], R2 ;  /* 0x0002600201007387 */ /* 0x0001e60000100a00 */
[C---:B--2---:R-:W-:Y:S01]  /*114c0*/  IMAD.WIDE R6, R122.reuse, 0x2, R16 ;  /* 0x000000027a067825 */ /* 0x044fe200078e0210 */
        /* <DEDUP_REMOVED lines=8> */
[----:B0-----:R-:W-:-:S03]  /*11550*/  IMAD.WIDE R2, R122, 0x2, R88 ;  /* 0x000000027a027825 */ /* 0x001fc600078e0258 */
[----:B------:R-:W3:Y:S01]  /*11560*/  LDL.LU.64 R8, [R1+0x80] ;  /* 0x0000800001087983 */ /* 0x000ee20000300a00 */
[----:B-1----:R-:W-:-:S03]  /*11570*/  IMAD.WIDE R4, R122, 0x2, R90 ;  /* 0x000000027a047825 */ /* 0x002fc600078e025a */
[----:B------:R0:W-:Y:S04]  /*11580*/  STL.64 [R1+0x230], R2 ;  /* 0x0002300201007387 */ /* 0x0001e80000100a00 */
[----:B------:R1:W-:Y:S04]  /*11590*/  STL.64 [R1+0x228], R4 ;  /* 0x0002280401007387 */ /* 0x0003e80000100a00 */
[----:B--2---:R-:W2:Y:S01]  /*115a0*/  LDL.LU.64 R6, [R1+0x88] ;  /* 0x0000880001067983 */ /* 0x004ea20000300a00 */
[----:B------:R-:W-:-:S04]  /*115b0*/  IMAD.WIDE R10, R122, 0x2, R94 ;  /* 0x000000027a0a7825 */ /* 0x000fc800078e025e */
[----:B0-----:R-:W-:-:S04]  /*115c0*/  IMAD.WIDE R2, R122, 0x2, R92 ;  /* 0x000000027a027825 */ /* 0x001fc800078e025c */
[C---:B-1----:R-:W-:Y:S01]  /*115d0*/  IMAD.WIDE R4, R122.reuse, 0x2, R96 ;  /* 0x000000027a047825 */ /* 0x042fe200078e0260 */
[----:B------:R0:W-:Y:S04]  /*115e0*/  STL.64 [R1+0x220], R2 ;  /* 0x0002200201007387 */ /* 0x0001e80000100a00 */
[----:B------:R1:W-:Y:S04]  /*115f0*/  STL.64 [R1+0x218], R10 ;  /* 0x0002180a01007387 */ /* 0x0003e80000100a00 */
[----:B------:R4:W-:Y:S01]  /*11600*/  STL.64 [R1+0x210], R4 ;  /* 0x0002100401007387 */ /* 0x0009e20000100a00 */
[----:B0-----:R-:W-:-:S04]  /*11610*/  IMAD.WIDE R2, R122, 0x2, R98 ;  /* 0x000000027a027825 */ /* 0x001fc800078e0262 */
[C---:B-1----:R-:W-:Y:S01]  /*11620*/  IMAD.WIDE R10, R122.reuse, 0x2, R100 ;  /* 0x000000027a0a7825 */ /* 0x042fe200078e0264 */
[----:B------:R0:W-:Y:S03]  /*11630*/  STL.64 [R1+0x208], R2 ;  /* 0x0002080201007387 */ /* 0x0001e60000100a00 */
[C---:B----4-:R-:W-:Y:S01]  /*11640*/  IMAD.WIDE R4, R122.reuse, 0x2, R102 ;  /* 0x000000027a047825 */ /* 0x050fe200078e0266 */
[----:B0-----:R-:W4:Y:S04]  /*11650*/  LDL.LU.64 R2, [R1+0x90] ;  /* 0x0000900001027983 */ /* 0x001f280000300a00 */
[----:B------:R0:W-:Y:S04]  /*11660*/  STL.64 [R1+0x200], R10 ;  /* 0x0002000a01007387 */ /* 0x0001e80000100a00 */
[----:B------:R1:W-:Y:S01]  /*11670*/  STL.64 [R1+0x1f8], R4 ;  /* 0x0001f80401007387 */ /* 0x0003e20000100a00 */
[----:B0-----:R-:W-:-:S03]  /*11680*/  IMAD.WIDE R10, R122, 0x2, R104 ;  /* 0x000000027a0a7825 */ /* 0x001fc600078e0268 */
[----:B------:R-:W4:Y:S04]  /*11690*/  LDL.LU.64 R104, [R1+0x98] ;  /* 0x0000980001687983 */ /* 0x000f280000300a00 */
[----:B-1----:R-:W4:Y:S04]  /*116a0*/  LDL.LU.64 R4, [R1+0xa0] ;  /* 0x0000a00001047983 */ /* 0x002f280000300a00 */
[----:B------:R0:W-:Y:S04]  /*116b0*/  STL.64 [R1+0x1f0], R10 ;  /* 0x0001f00a01007387 */ /* 0x0001e80000100a00 */
[----:B------:R-:W4:Y:S04]  /*116c0*/  LDL.LU.64 R102, [R1+0xa8] ;  /* 0x0000a80001667983 */ /* 0x000f280000300a00 */
[----:B------:R-:W4:Y:S01]  /*116d0*/  LDL.LU.64 R100, [R1+0xb0] ;  /* 0x0000b00001647983 */ /* 0x000f220000300a00 */
[----:B0-----:R-:W-:-:S05]  /*116e0*/  IMAD.WIDE R10, R122, 0x2, R106 ;  /* 0x000000027a0a7825 */ /* 0x001fca00078e026a */
[----:B------:R0:W-:Y:S04]  /*116f0*/  STL.64 [R1+0x1e8], R10 ;  /* 0x0001e80a01007387 */ /* 0x0001e80000100a00 */
[----:B------:R-:W4:Y:S04]  /*11700*/  LDL.LU.64 R98, [R1+0xb8] ;  /* 0x0000b80001627983 */ /* 0x000f280000300a00 */
[----:B------:R-:W4:Y:S01]  /*11710*/  LDL.LU.64 R120, [R1+0xc0] ;  /* 0x0000c00001787983 */ /* 0x000f220000300a00 */
[----:B------:R-:W-:-:S03]  /*11720*/  IMAD.WIDE R12, R122, 0x2, R108 ;  /* 0x000000027a0c7825 */ /* 0x000fc600078e026c */
[----:B0-----:R-:W4:Y:S04]  /*11730*/  LDL.LU.64 R10, [R1+0xc8] ;  /* 0x0000c800010a7983 */ /* 0x001f280000300a00 */
[----:B------:R0:W-:Y:S04]  /*11740*/  STL.64 [R1+0x1e0], R12 ;  /* 0x0001e00c01007387 */ /* 0x0001e80000100a00 */
[----:B------:R-:W4:Y:S01]  /*11750*/  LDL.LU.64 R96, [R1+0xd0] ;  /* 0x0000d00001607983 */ /* 0x000f220000300a00 */
[----:B------:R-:W-:-:S03]  /*11760*/  IMAD.WIDE R14, R122, 0x2, R110 ;  /* 0x000000027a0e7825 */ /* 0x000fc600078e026e */
[----:B0-----:R-:W4:Y:S04]  /*11770*/  LDL.LU.64 R12, [R1+0xd8] ;  /* 0x0000d800010c7983 */ /* 0x001f280000300a00 */
[----:B------:R0:W-:Y:S04]  /*11780*/  STL.64 [R1+0x1d8], R14 ;  /* 0x0001d80e01007387 */ /* 0x0001e80000100a00 */
[----:B0-----:R-:W4:Y:S01]  /*11790*/  LDL.LU.64 R14, [R1+0xe0] ;  /* 0x0000e000010e7983 */ /* 0x001f220000300a00 */
[----:B------:R-:W-:-:S04]  /*117a0*/  IMAD.WIDE R16, R122, 0x2, R112 ;  /* 0x000000027a107825 */ /* 0x000fc800078e0270 */
[C---:B------:R-:W-:Y:S01]  /*117b0*/  IMAD.WIDE R18, R122.reuse, 0x2, R114 ;  /* 0x000000027a127825 */ /* 0x040fe200078e0272 */
[----:B------:R0:W-:Y:S04]  /*117c0*/  STL.64 [R1+0x1d0], R16 ;  /* 0x0001d01001007387 */ /* 0x0001e80000100a00 */
        /* <DEDUP_REMOVED lines=8> */
[----:B0-----:R-:W4:Y:S04]  /*11850*/  LDL.LU.64 R20, [R1+0x108] ;  /* 0x0001080001147983 */ /* 0x001f280000300a00 */
[----:B------:R0:W-:Y:S01]  /*11860*/  STL.64 [R1+0x1b8], R22 ;  /* 0x0001b81601007387 */ /* 0x0001e20000100a00 */
[----:B---3--:R-:W-:-:S05]  /*11870*/  IMAD.WIDE R8, R122, 0x2, R8 ;  /* 0x000000027a087825 */ /* 0x008fca00078e0208 */
[----:B------:R1:W-:Y:S04]  /*11880*/  STL.64 [R1+0x1b0], R8 ;  /* 0x0001b00801007387 */ /* 0x0003e80000100a00 */
[----:B------:R-:W3:Y:S01]  /*11890*/  LDL.LU.64 R90, [R1+0x110] ;  /* 0x00011000015a7983 */ /* 0x000ee20000300a00 */
[----:B--2---:R-:W-:-:S03]  /*118a0*/  IMAD.WIDE R6, R122, 0x2, R6 ;  /* 0x000000027a067825 */ /* 0x004fc600078e0206 */
[----:B------:R-:W2:Y:S04]  /*118b0*/  LDL.LU.64 R88, [R1+0x118] ;  /* 0x0001180001587983 */ /* 0x000ea80000300a00 */
[----:B------:R1:W-:Y:S04]  /*118c0*/  STL.64 [R1+0x1a8], R6 ;  /* 0x0001a80601007387 */ /* 0x0003e80000100a00 */
[----:B0-----:R-:W2:Y:S04]  /*118d0*/  LDL.LU.64 R22, [R1+0x318] ;  /* 0x0003180001167983 */ /* 0x001ea80000300a00 */
[----:B-1----:R-:W2:Y:S04]  /*118e0*/  LDL.LU.64 R8, [R1+0x320] ;  /* 0x0003200001087983 */ /* 0x002ea80000300a00 */
[----:B------:R-:W2:Y:S01]  /*118f0*/  LDL.LU.64 R6, [R1+0x328] ;  /* 0x0003280001067983 */ /* 0x000ea20000300a00 */
[----:B----4-:R-:W-:-:S03]  /*11900*/  IMAD.WIDE R106, R122, 0x2, R2 ;  /* 0x000000027a6a7825 */ /* 0x010fc600078e0202 */
[----:B------:R-:W4:Y:S04]  /*11910*/  LDL.LU.64 R2, [R1+0x330] ;  /* 0x0003300001027983 */ /* 0x000f280000300a00 */
[----:B------:R0:W-:Y:S01]  /*11920*/  STL.64 [R1+0x1a0], R106 ;  /* 0x0001a06a01007387 */ /* 0x0001e20000100a00 */
[----:B------:R-:W-:-:S04]  /*11930*/  IMAD.WIDE R104, R122, 0x2, R104 ;  /* 0x000000027a687825 */ /* 0x000fc800078e0268 */
[C---:B0-----:R-:W-:Y:S02]  /*11940*/  IMAD.WIDE R106, R122.reuse, 0x2, R4 ;  /* 0x000000027a6a7825 */ /* 0x041fe400078e0204 */
[----:B------:R-:W4:Y:S04]  /*11950*/  LDL.LU.64 R4, [R1+0x338] ;  /* 0x0003380001047983 */ /* 0x000f280000300a00 */
[----:B------:R0:W-:Y:S04]  /*11960*/  STL.64 [R1+0x198], R104 ;  /* 0x0001986801007387 */ /* 0x0001e80000100a00 */
[----:B------:R-:W-:Y:S01]  /*11970*/  STL.64 [R1+0x190], R106 ;  /* 0x0001906a01007387 */ /* 0x000fe20000100a00 */
[----:B0-----:R-:W-:-:S04]  /*11980*/  IMAD.WIDE R104, R122, 0x2, R102 ;  /* 0x000000027a687825 */ /* 0x001fc800078e0266 */
[C---:B------:R-:W-:Y:S01]  /*11990*/  IMAD.WIDE R102, R122.reuse, 0x2, R100 ;  /* 0x000000027a667825 */ /* 0x040fe200078e0264 */
[----:B------:R-:W-:Y:S04]  /*119a0*/  STL.64 [R1+0x188], R104 ;  /* 0x0001886801007387 */ /* 0x000fe80000100a00 */
[----:B------:R-:W-:Y:S01]  /*119b0*/  STL.64 [R1+0x180], R102 ;  /* 0x0001806601007387 */ /* 0x000fe20000100a00 */
[----:B------:R-:W-:-:S03]  /*119c0*/  IMAD.WIDE R100, R122, 0x2, R120 ;  /* 0x000000027a647825 */ /* 0x000fc600078e0278 */
[----:B------:R-:W4:Y:S01]  /*119d0*/  LDL.LU.64 R120, [R1+0x340] ;  /* 0x0003400001787983 */ /* 0x000f220000300a00 */
[----:B------:R-:W-:-:S05]  /*119e0*/  IMAD.WIDE R98, R122, 0x2, R98 ;  /* 0x000000027a627825 */ /* 0x000fca00078e0262 */
[----:B------:R0:W-:Y:S04]  /*119f0*/  STL.64 [R1+0x178], R98 ;  /* 0x0001786201007387 */ /* 0x0001e80000100a00 */
[----:B------:R-:W-:Y:S01]  /*11a00*/  STL.64 [R1+0x170], R100 ;  /* 0x0001706401007387 */ /* 0x000fe20000100a00 */
[----:B0-----:R-:W-:-:S03]  /*11a10*/  IMAD.WIDE R98, R122, 0x2, R10 ;  /* 0x000000027a627825 */ /* 0x001fc600078e020a */
[----:B------:R-:W4:Y:S04]  /*11a20*/  LDL.LU.64 R10, [R1+0x348] ;  /* 0x00034800010a7983 */ /* 0x000f280000300a00 */
[----:B------:R0:W-:Y:S01]  /*11a30*/  STL.64 [R1+0x168], R98 ;  /* 0x0001686201007387 */ /* 0x0001e20000100a00 */
[----:B------:R-:W-:-:S04]  /*11a40*/  IMAD.WIDE R96, R122, 0x2, R96 ;  /* 0x000000027a607825 */ /* 0x000fc800078e0260 */
[C---:B0-----:R-:W-:Y:S02]  /*11a50*/  IMAD.WIDE R98, R122.reuse, 0x2, R12 ;  /* 0x000000027a627825 */ /* 0x041fe400078e020c */
[----:B------:R-:W4:Y:S04]  /*11a60*/  LDL.LU.64 R12, [R1+0x350] ;  /* 0x00035000010c7983 */ /* 0x000f280000300a00 */
[----:B------:R0:W-:Y:S04]  /*11a70*/  STL.64 [R1+0x160], R96 ;  /* 0x0001606001007387 */ /* 0x0001e80000100a00 */
[----:B------:R-:W-:Y:S01]  /*11a80*/  STL.64 [R1+0x158], R98 ;  /* 0x0001586201007387 */ /* 0x000fe20000100a00 */
[----:B0-----:R-:W-:-:S03]  /*11a90*/  IMAD.WIDE R96, R122, 0x2, R14 ;  /* 0x000000027a607825 */ /* 0x001fc600078e020e */
[----:B------:R-:W4:Y:S01]  /*11aa0*/  LDL.LU.64 R14, [R1+0x358] ;  /* 0x00035800010e7983 */ /* 0x000f220000300a00 */
[----:B------:R-:W-:-:S03]  /*11ab0*/  IMAD.WIDE R94, R122, 0x2, R94 ;  /* 0x000000027a5e7825 */ /* 0x000fc600078e025e */
[----:B------:R0:W-:Y:S02]  /*11ac0*/  STL.64 [R1+0x150], R96 ;  /* 0x0001506001007387 */ /* 0x0001e40000100a00 */
[C---:B0-----:R-:W-:Y:S02]  /*11ad0*/  IMAD.WIDE R96, R122.reuse, 0x2, R16 ;  /* 0x000000027a607825 */ /* 0x041fe400078e0210 */
[----:B------:R-:W4:Y:S04]  /*11ae0*/  LDL.LU.64 R16, [R1+0x360] ;  /* 0x0003600001107983 */ /* 0x000f280000300a00 */
[----:B------:R0:W-:Y:S04]  /*11af0*/  STL.64 [R1+0x148], R94 ;  /* 0x0001485e01007387 */ /* 0x0001e80000100a00 */
[----:B------:R-:W-:Y:S01]  /*11b00*/  STL.64 [R1+0x140], R96 ;  /* 0x0001406001007387 */ /* 0x000fe20000100a00 */
[----:B0-----:R-:W-:-:S04]  /*11b10*/  IMAD.WIDE R94, R122, 0x2, R92 ;  /* 0x000000027a5e7825 */ /* 0x001fc800078e025c */
[C---:B------:R-:W-:Y:S02]  /*11b20*/  IMAD.WIDE R92, R122.reuse, 0x2, R18 ;  /* 0x000000027a5c7825 */ /* 0x040fe400078e0212 */
[----:B------:R-:W4:Y:S04]  /*11b30*/  LDL.LU.64 R18, [R1+0x368] ;  /* 0x0003680001127983 */ /* 0x000f280000300a00 */
[----:B------:R-:W-:Y:S04]  /*11b40*/  STL.64 [R1+0x138], R94 ;  /* 0x0001385e01007387 */ /* 0x000fe80000100a00 */
[----:B------:R0:W-:Y:S02]  /*11b50*/  STL.64 [R1+0x130], R92 ;  /* 0x0001305c01007387 */ /* 0x0001e40000100a00 */
[----:B0-----:R-:W-:-:S02]  /*11b60*/  IMAD.WIDE R92, R122, 0x2, R20 ;  /* 0x000000027a5c7825 */ /* 0x001fc400078e0214 */
[----:B------:R-:W4:Y:S04]  /*11b70*/  LDL.LU.64 R20, [R1+0x370] ;  /* 0x0003700001147983 */ /* 0x000f280000300a00 */
[----:B------:R2:W-:Y:S01]  /*11b80*/  STL.64 [R1+0x128], R92 ;  /* 0x0001285c01007387 */ /* 0x0005e20000100a00 */
[----:B---3--:R-:W-:-:S04]  /*11b90*/  IMAD.WIDE R94, R122, 0x2, R90 ;  /* 0x000000027a5e7825 */ /* 0x008fc800078e025a */
[C---:B--2---:R-:W-:Y:S01]  /*11ba0*/  IMAD.WIDE R92, R122.reuse, 0x2, R88 ;  /* 0x000000027a5c7825 */ /* 0x044fe200078e0258 */
[----:B------:R-:W-:Y:S03]  /*11bb0*/  STL.64 [R1+0x120], R94 ;  /* 0x0001205e01007387 */ /* 0x000fe60000100a00 */
[C---:B------:R-:W-:Y:S01]  /*11bc0*/  IMAD.WIDE R90, R122.reuse, 0x2, R22 ;  /* 0x000000027a5a7825 */ /* 0x040fe200078e0216 */
[----:B------:R-:W-:Y:S03]  /*11bd0*/  STL.64 [R1+0x118], R92 ;  /* 0x0001185c01007387 */ /* 0x000fe60000100a00 */
[C---:B------:R-:W-:Y:S01]  /*11be0*/  IMAD.WIDE R88, R122.reuse, 0x2, R8 ;  /* 0x000000027a587825 */ /* 0x040fe200078e0208 */
[----:B------:R-:W-:Y:S03]  /*11bf0*/  STL.64 [R1+0x110], R90 ;  /* 0x0001105a01007387 */ /* 0x000fe60000100a00 */
[C---:B------:R-:W-:Y:S01]  /*11c00*/  IMAD.WIDE R22, R122.reuse, 0x2, R6 ;  /* 0x000000027a167825 */ /* 0x040fe200078e0206 */
[----:B------:R-:W2:Y:S04]  /*11c10*/  LDL.LU.64 R8, [R1+0x378] ;  /* 0x0003780001087983 */ /* 0x000ea80000300a00 */
[----:B------:R-:W-:Y:S04]  /*11c20*/  STL.64 [R1+0x108], R88 ;  /* 0x0001085801007387 */ /* 0x000fe80000100a00 */
[----:B------:R-:W-:Y:S04]  /*11c30*/  STL.64 [R1+0x100], R22 ;  /* 0x0001001601007387 */ /* 0x000fe80000100a00 */
[----:B------:R-:W3:Y:S01]  /*11c40*/  LDL.LU.64 R104, [R1+0x380] ;  /* 0x0003800001687983 */ /* 0x000ee20000300a00 */
[----:B----4-:R-:W-:-:S03]  /*11c50*/  IMAD.WIDE R6, R122, 0x2, R2 ;  /* 0x000000027a067825 */ /* 0x010fc600078e0202 */
[----:B------:R-:W4:Y:S04]  /*11c60*/  LDL.LU.64 R2, [R1+0x388] ;  /* 0x0003880001027983 */ /* 0x000f280000300a00 */
[----:B------:R0:W-:Y:S04]  /*11c70*/  STL.64 [R1+0xf8], R6 ;  /* 0x0000f80601007387 */ /* 0x0001e80000100a00 */
[----:B------:R-:W4:Y:S01]  /*11c80*/  LDL.LU.64 R102, [R1+0x390] ;  /* 0x0003900001667983 */ /* 0x000f220000300a00 */
[----:B0-----:R-:W-:-:S03]  /*11c90*/  IMAD.WIDE R6, R122, 0x2, R4 ;  /* 0x000000027a067825 */ /* 0x001fc600078e0204 */
[----:B------:R-:W4:Y:S04]  /*11ca0*/  LDL.LU.64 R4, [R1+0x398] ;  /* 0x0003980001047983 */ /* 0x000f280000300a00 */
[----:B------:R0:W-:Y:S04]  /*11cb0*/  STL.64 [R1+0xf0], R6 ;  /* 0x0000f00601007387 */ /* 0x0001e80000100a00 */
[----:B0-----:R-:W4:Y:S01]  /*11cc0*/  LDL.LU.64 R6, [R1+0x3a0] ;  /* 0x0003a00001067983 */ /* 0x001f220000300a00 */
[----:B------:R-:W-:-:S03]  /*11cd0*/  IMAD.WIDE R88, R122, 0x2, R120 ;  /* 0x000000027a587825 */ /* 0x000fc600078e0278 */
[----:B------:R-:W4:Y:S04]  /*11ce0*/  LDL.LU.64 R120, [R1+0x3a8] ;  /* 0x0003a80001787983 */ /* 0x000f280000300a00 */
[----:B------:R0:W-:Y:S04]  /*11cf0*/  STL.64 [R1+0xe8], R88 ;  /* 0x0000e85801007387 */ /* 0x0001e80000100a00 */
[----:B------:R-:W4:Y:S01]  /*11d00*/  LDL.LU.64 R100, [R1+0x3b0] ;  /* 0x0003b00001647983 */ /* 0x000f220000300a00 */
[----:B------:R-:W-:-:S03]  /*11d10*/  IMAD.WIDE R22, R122, 0x2, R10 ;  /* 0x000000027a167825 */ /* 0x000fc600078e020a */
[----:B------:R-:W4:Y:S04]  /*11d20*/  LDL.LU.64 R10, [R1+0x3b8] ;  /* 0x0003b800010a7983 */ /* 0x000f280000300a00 */
[----:B------:R1:W-:Y:S01]  /*11d30*/  STL.64 [R1+0xe0], R22 ;  /* 0x0000e01601007387 */ /* 0x0003e20000100a00 */
[----:B0-----:R-:W-:-:S03]  /*11d40*/  IMAD.WIDE R88, R122, 0x2, R12 ;  /* 0x000000027a587825 */ /* 0x001fc600078e020c */
[----:B------:R-:W4:Y:S04]  /*11d50*/  LDL.LU.64 R12, [R1+0x3c0] ;  /* 0x0003c000010c7983 */ /* 0x000f280000300a00 */
[----:B------:R-:W-:Y:S04]  /*11d60*/  STL.64 [R1+0xd8], R88 ;  /* 0x0000d85801007387 */ /* 0x000fe80000100a00 */
[----:B------:R-:W4:Y:S01]  /*11d70*/  LDL.LU.64 R98, [R1+0x3c8] ;  /* 0x0003c80001627983 */ /* 0x000f220000300a00 */
[----:B-1----:R-:W-:-:S03]  /*11d80*/  IMAD.WIDE R22, R122, 0x2, R14 ;  /* 0x000000027a167825 */ /* 0x002fc600078e020e */
[----:B------:R-:W4:Y:S04]  /*11d90*/  LDL.LU.64 R14, [R1+0x3d0] ;  /* 0x0003d000010e7983 */ /* 0x000f280000300a00 */
[----:B------:R0:W-:Y:S04]  /*11da0*/  STL.64 [R1+0xd0], R22 ;  /* 0x0000d01601007387 */ /* 0x0001e80000100a00 */
[----:B------:R-:W4:Y:S01]  /*11db0*/  LDL.LU.64 R96, [R1+0x3d8] ;  /* 0x0003d80001607983 */ /* 0x000f220000300a00 */
[----:B0-----:R-:W-:-:S03]  /*11dc0*/  IMAD.WIDE R22, R122, 0x2, R16 ;  /* 0x000000027a167825 */ /* 0x001fc600078e0210 */
[----:B------:R-:W4:Y:S04]  /*11dd0*/  LDL.LU.64 R16, [R1+0x3e0] ;  /* 0x0003e00001107983 */ /* 0x000f280000300a00 */
[----:B------:R0:W-:Y:S04]  /*11de0*/  STL.64 [R1+0xc8], R22 ;  /* 0x0000c81601007387 */ /* 0x0001e80000100a00 */
[----:B------:R-:W4:Y:S01]  /*11df0*/  LDL.LU.64 R94, [R1+0x3e8] ;  /* 0x0003e800015e7983 */ /* 0x000f220000300a00 */
[----:B0-----:R-:W-:-:S03]  /*11e00*/  IMAD.WIDE R22, R122, 0x2, R18 ;  /* 0x000000027a167825 */ /* 0x001fc600078e0212 */
[----:B------:R-:W4:Y:S04]  /*11e10*/  LDL.LU.64 R18, [R1+0x3f0] ;  /* 0x0003f00001127983 */ /* 0x000f280000300a00 */
[----:B------:R0:W-:Y:S04]  /*11e20*/  STL.64 [R1+0xc0], R22 ;  /* 0x0000c01601007387 */ /* 0x0001e80000100a00 */
[----:B------:R-:W4:Y:S04]  /*11e30*/  LDL.LU.64 R92, [R1+0x3f8] ;  /* 0x0003f800015c7983 */ /* 0x000f280000300a00 */
[----:B------:R-:W4:Y:S01]  /*11e40*/  LDL.LU.64 R90, [R1+0x400] ;  /* 0x00040000015a7983 */ /* 0x000f220000300a00 */
[----:B------:R-:W-:-:S05]  /*11e50*/  IMAD.WIDE R20, R122, 0x2, R20 ;  /* 0x000000027a147825 */ /* 0x000fca00078e0214 */
[----:B------:R1:W-:Y:S04]  /*11e60*/  STL.64 [R1+0xb8], R20 ;  /* 0x0000b81401007387 */ /* 0x0003e80000100a00 */
[----:B------:R-:W4:Y:S04]  /*11e70*/  LDL.LU.64 R88, [R1+0x408] ;  /* 0x0004080001587983 */ /* 0x000f280000300a00 */
[----:B0-----:R-:W4:Y:S04]  /*11e80*/  LDL.LU.64 R22, [R1+0x410] ;  /* 0x0004100001167983 */ /* 0x001f280000300a00 */
[----:B-1----:R-:W4:Y:S01]  /*11e90*/  LDL.LU.64 R20, [R1+0x418] ;  /* 0x0004180001147983 */ /* 0x002f220000300a00 */
[----:B--2---:R-:W-:-:S03]  /*11ea0*/  IMAD.WIDE R106, R122, 0x2, R8 ;  /* 0x000000027a6a7825 */ /* 0x004fc600078e0208 */
[----:B------:R-:W2:Y:S04]  /*11eb0*/  LDL.LU.64 R8, [R1+0x420] ;  /* 0x0004200001087983 */ /* 0x000ea80000300a00 */
[----:B------:R4:W-:Y:S01]  /*11ec0*/  STL.64 [R1+0xb0], R106 ;  /* 0x0000b06a01007387 */ /* 0x0009e20000100a00 */
[----:B---3--:R-:W-:-:S04]  /*11ed0*/  IMAD.WIDE R104, R122, 0x2, R104 ;  /* 0x000000027a687825 */ /* 0x008fc800078e0268 */
[C---:B----4-:R-:W-:Y:S02]  /*11ee0*/  IMAD.WIDE R106, R122.reuse, 0x2, R2 ;  /* 0x000000027a6a7825 */ /* 0x050fe400078e0202 */
[----:B------:R-:W3:Y:S04]  /*11ef0*/  LDL.LU.64 R2, [R1+0x430] ;  /* 0x0004300001027983 */ /* 0x000ee80000300a00 */
[----:B------:R0:W-:Y:S04]  /*11f00*/  STL.64 [R1+0xa8], R104 ;  /* 0x0000a86801007387 */ /* 0x0001e80000100a00 */
[----:B------:R-:W-:Y:S01]  /*11f10*/  STL.64 [R1+0xa0], R106 ;  /* 0x0000a06a01007387 */ /* 0x000fe20000100a00 */
[----:B0-----:R-:W-:-:S04]  /*11f20*/  IMAD.WIDE R104, R122, 0x2, R102 ;  /* 0x000000027a687825 */ /* 0x001fc800078e0266 */
[C---:B------:R-:W-:Y:S02]  /*11f30*/  IMAD.WIDE R102, R122.reuse, 0x2, R4 ;  /* 0x000000027a667825 */ /* 0x040fe400078e0204 */
[----:B------:R-:W4:Y:S04]  /*11f40*/  LDL.LU.64 R4, [R1+0x438] ;  /* 0x0004380001047983 */ /* 0x000f280000300a00 */
[----:B------:R0:W-:Y:S04]  /*11f50*/  STL.64 [R1+0x98], R104 ;  /* 0x0000986801007387 */ /* 0x0001e80000100a00 */
[----:B------:R1:W-:Y:S01]  /*11f60*/  STL.64 [R1+0x90], R102 ;  /* 0x0000906601007387 */ /* 0x0003e20000100a00 */
[----:B0-----:R-:W-:-:S03]  /*11f70*/  IMAD.WIDE R104, R122, 0x2, R6 ;  /* 0x000000027a687825 */ /* 0x001fc600078e0206 */
[----:B------:R-:W4:Y:S04]  /*11f80*/  LDL.LU.64 R6, [R1+0x440] ;  /* 0x0004400001067983 */ /* 0x000f280000300a00 */
[----:B------:R-:W-:Y:S01]  /*11f90*/  STL.64 [R1+0x88], R104 ;  /* 0x0000886801007387 */ /* 0x000fe20000100a00 */
[----:B-1----:R-:W-:-:S03]  /*11fa0*/  IMAD.WIDE R102, R122, 0x2, R120 ;  /* 0x000000027a667825 */ /* 0x002fc600078e0278 */
        /* <DEDUP_REMOVED lines=8> */
[----:B------:R-:W4:Y:S04]  /*12030*/  LDL.LU.64 R12, [R1+0x458] ;  /* 0x00045800010c7983 */ /* 0x000f280000300a00 */
[----:B------:R0:W-:Y:S02]  /*12040*/  STL.64 [R1+0x68], R100 ;  /* 0x0000686401007387 */ /* 0x0001e40000100a00 */
[C---:B0-----:R-:W-:Y:S02]  /*12050*/  IMAD.WIDE R100, R122.reuse, 0x2, R14 ;  /* 0x000000027a647825 */ /* 0x041fe400078e020e */
[----:B------:R-:W4:Y:S02]  /*12060*/  LDL.LU.64 R14, [R1+0x460] ;  /* 0x00046000010e7983 */ /* 0x000f240000300a00 */
[----:B------:R-:W-:-:S05]  /*12070*/  IMAD.WIDE R98, R122, 0x2, R98 ;  /* 0x000000027a627825 */ /* 0x000fca00078e0262 */
[----:B------:R0:W-:Y:S04]  /*12080*/  STL.64 [R1+0x60], R98 ;  /* 0x0000606201007387 */ /* 0x0001e80000100a00 */
[----:B------:R-:W-:Y:S01]  /*12090*/  STL.64 [R1+0x58], R100 ;  /* 0x0000586401007387 */ /* 0x000fe20000100a00 */
[----:B0-----:R-:W-:-:S04]  /*120a0*/  IMAD.WIDE R98, R122, 0x2, R96 ;  /* 0x000000027a627825 */ /* 0x001fc800078e0260 */
[C---:B------:R-:W-:Y:S02]  /*120b0*/  IMAD.WIDE R96, R122.reuse, 0x2, R16 ;  /* 0x000000027a607825 */ /* 0x040fe400078e0210 */
[----:B------:R-:W4:Y:S02]  /*120c0*/  LDL.LU.64 R16, [R1+0x468] ;  /* 0x0004680001107983 */ /* 0x000f240000300a00 */
[C---:B------:R-:W-:Y:S02]  /*120d0*/  IMAD.WIDE R94, R122.reuse, 0x2, R94 ;  /* 0x000000027a5e7825 */ /* 0x040fe400078e025e */
[----:B------:R-:W-:Y:S04]  /*120e0*/  STL.64 [R1+0x50], R98 ;  /* 0x0000506201007387 */ /* 0x000fe80000100a00 */
        /* <DEDUP_REMOVED lines=8> */
[----:B------:R-:W-:Y:S03]  /*12170*/  STL.64 [R1+0x30], R94 ;  /* 0x0000305e01007387 */ /* 0x000fe60000100a00 */
[C---:B------:R-:W-:Y:S01]  /*12180*/  IMAD.WIDE R90, R122.reuse, 0x2, R88 ;  /* 0x000000027a5a7825 */ /* 0x040fe200078e0258 */
[----:B------:R-:W-:Y:S03]  /*12190*/  STL.64 [R1+0x28], R92 ;  /* 0x0000285c01007387 */ /* 0x000fe60000100a00 */
[C---:B------:R-:W-:Y:S01]  /*121a0*/  IMAD.WIDE R88, R122.reuse, 0x2, R22 ;  /* 0x000000027a587825 */ /* 0x040fe200078e0216 */
[----:B------:R-:W-:Y:S03]  /*121b0*/  STL.64 [R1+0x20], R90 ;  /* 0x0000205a01007387 */ /* 0x000fe60000100a00 */
[----:B------:R-:W-:-:S02]  /*121c0*/  IMAD.WIDE R22, R122, 0x2, R20 ;  /* 0x000000027a167825 */ /* 0x000fc400078e0214 */
[----:B------:R-:W4:Y:S04]  /*121d0*/  LDL.LU.64 R20, [R1+0x478] ;  /* 0x0004780001147983 */ /* 0x000f280000300a00 */
[----:B------:R-:W-:Y:S04]  /*121e0*/  STL.64 [R1+0x18], R88 ;  /* 0x0000185801007387 */ /* 0x000fe80000100a00 */
[----:B------:R0:W-:Y:S04]  /*121f0*/  STL.64 [R1+0x10], R22 ;  /* 0x0000101601007387 */ /* 0x0001e80000100a00 */
[----:B------:R-:W-:Y:S01]  /*12200*/  STL.64 [R1+0x568], R124 ;  /* 0x0005687c01007387 */ /* 0x000fe20000100a00 */
[----:B--2---:R-:W-:-:S05]  /*12210*/  IMAD.WIDE R8, R122, 0x2, R8 ;  /* 0x000000027a087825 */ /* 0x004fca00078e0208 */
[----:B------:R1:W-:Y:S04]  /*12220*/  STL.64 [R1+0x8], R8 ;  /* 0x0000080801007387 */ /* 0x0003e80000100a00 */
[----:B0-----:R-:W2:Y:S01]  /*12230*/  LDL.LU.64 R22, [R1+0x480] ;  /* 0x0004800001167983 */ /* 0x001ea20000300a00 */
[----:B---3--:R-:W-:-:S05]  /*12240*/  IMAD.WIDE R2, R122, 0x2, R2 ;  /* 0x000000027a027825 */ /* 0x008fca00078e0202 */
[----:B------:R-:W-:Y:S01]  /*12250*/  STL.64 [R1+0x570], R2 ;  /* 0x0005700201007387 */ /* 0x000fe20000100a00 */
[----:B----4-:R-:W-:-:S05]  /*12260*/  IMAD.WIDE R4, R122, 0x2, R4 ;  /* 0x000000027a047825 */ /* 0x010fca00078e0204 */
[----:B------:R-:W-:Y:S01]  /*12270*/  STL.64 [R1+0x578], R4 ;  /* 0x0005780401007387 */ /* 0x000fe20000100a00 */
[----:B------:R-:W-:-:S05]  /*12280*/  IMAD.WIDE R6, R122, 0x2, R6 ;  /* 0x000000027a067825 */ /* 0x000fca00078e0206 */
[----:B------:R-:W-:Y:S01]  /*12290*/  STL.64 [R1+0x580], R6 ;  /* 0x0005800601007387 */ /* 0x000fe20000100a00 */
[----:B-1----:R-:W-:-:S03]  /*122a0*/  IMAD.WIDE R8, R122, 0x2, R120 ;  /* 0x000000027a087825 */ /* 0x002fc600078e0278 */
[----:B------:R-:W3:Y:S04]  /*122b0*/  LDL.LU.64 R120, [R1+0x488] ;  /* 0x0004880001787983 */ /* 0x000ee80000300a00 */
[----:B------:R0:W-:Y:S01]  /*122c0*/  STL.64 [R1+0x588], R8 ;  /* 0x0005880801007387 */ /* 0x0001e20000100a00 */
[----:B------:R-:W-:-:S05]  /*122d0*/  IMAD.WIDE R10, R122, 0x2, R10 ;  /* 0x000000027a0a7825 */ /* 0x000fca00078e020a */
[----:B------:R-:W-:Y:S04]  /*122e0*/  STL.64 [R1+0x590], R10 ;  /* 0x0005900a01007387 */ /* 0x000fe80000100a00 */
[----:B------:R-:W4:Y:S01]  /*122f0*/  LDL.LU.64 R90, [R1+0x490] ;  /* 0x00049000015a7983 */ /* 0x000f220000300a00 */
[----:B------:R-:W-:-:S05]  /*12300*/  IMAD.WIDE R12, R122, 0x2, R12 ;  /* 0x000000027a0c7825 */ /* 0x000fca00078e020c */
[----:B------:R-:W-:Y:S04]  /*12310*/  STL.64 [R1+0x598], R12 ;  /* 0x0005980c01007387 */ /* 0x000fe80000100a00 */
[----:B------:R-:W4:Y:S01]  /*12320*/  LDL.LU.64 R92, [R1+0x498] ;  /* 0x00049800015c7983 */ /* 0x000f220000300a00 */
[----:B------:R-:W-:-:S05]  /*12330*/  IMAD.WIDE R14, R122, 0x2, R14 ;  /* 0x000000027a0e7825 */ /* 0x000fca00078e020e */
[----:B------:R-:W-:Y:S04]  /*12340*/  STL.64 [R1+0x5a0], R14 ;  /* 0x0005a00e01007387 */ /* 0x000fe80000100a00 */
[----:B------:R-:W4:Y:S01]  /*12350*/  LDL.LU.64 R94, [R1+0x4a0] ;  /* 0x0004a000015e7983 */ /* 0x000f220000300a00 */
[----:B------:R-:W-:-:S05]  /*12360*/  IMAD.WIDE R16, R122, 0x2, R16 ;  /* 0x000000027a107825 */ /* 0x000fca00078e0210 */
[----:B------:R1:W-:Y:S04]  /*12370*/  STL.64 [R1+0x5a8], R16 ;  /* 0x0005a81001007387 */ /* 0x0003e80000100a00 */
[----:B------:R-:W4:Y:S04]  /*12380*/  LDL.LU.64 R96, [R1+0x4a8] ;  /* 0x0004a80001607983 */ /* 0x000f280000300a00 */
[----:B------:R-:W4:Y:S04]  /*12390*/  LDL.LU.64 R98, [R1+0x4b0] ;  /* 0x0004b00001627983 */ /* 0x000f280000300a00 */
[----:B------:R-:W4:Y:S04]  /*123a0*/  LDL.LU.64 R100, [R1+0x4b8] ;  /* 0x0004b80001647983 */ /* 0x000f280000300a00 */
[----:B------:R-:W4:Y:S01]  /*123b0*/  LDL.LU.64 R102, [R1+0x4c0] ;  /* 0x0004c00001667983 */ /* 0x000f220000300a00 */
[----:B------:R-:W-:-:S05]  /*123c0*/  IMAD.WIDE R18, R122, 0x2, R18 ;  /* 0x000000027a127825 */ /* 0x000fca00078e0212 */
[----:B------:R-:W-:Y:S04]  /*123d0*/  STL.64 [R1+0x5b0], R18 ;  /* 0x0005b01201007387 */ /* 0x000fe80000100a00 */
        /* <DEDUP_REMOVED lines=10> */
[----:B--2---:R-:W-:-:S05]  /*12480*/  IMAD.WIDE R22, R122, 0x2, R22 ;  /* 0x000000027a167825 */ /* 0x004fca00078e0216 */
[----:B------:R2:W-:Y:S01]  /*12490*/  STL.64 [R1+0x5c0], R22 ;  /* 0x0005c01601007387 */ /* 0x0005e20000100a00 */
[----:B---3--:R-:W-:-:S03]  /*124a0*/  IMAD.WIDE R88, R122, 0x2, R120 ;  /* 0x000000027a587825 */ /* 0x008fc600078e0278 */
[----:B------:R-:W3:Y:S04]  /*124b0*/  LDL.LU.64 R120, [R1+0x508] ;  /* 0x0005080001787983 */ /* 0x000ee80000300a00 */
[----:B0-----:R-:W3:Y:S04]  /*124c0*/  LDL.LU.64 R8, [R1+0x510] ;  /* 0x0005100001087983 */ /* 0x001ee80000300a00 */
[----:B------:R-:W3:Y:S04]  /*124d0*/  LDL.LU.64 R6, [R1+0x310] ;  /* 0x0003100001067983 */ /* 0x000ee80000300a00 */
[----:B------:R-:W-:Y:S04]  /*124e0*/  STL.64 [R1+0x5c8], R88 ;  /* 0x0005c85801007387 */ /* 0x000fe80000100a00 */
[----:B------:R-:W3:Y:S01]  /*124f0*/  LDL.LU.64 R4, [R1+0x308] ;  /* 0x0003080001047983 */ /* 0x000ee20000300a00 */
[----:B----4-:R-:W-:-:S05]  /*12500*/  IMAD.WIDE R90, R122, 0x2, R90 ;  /* 0x000000027a5a7825 */ /* 0x010fca00078e025a */
[----:B------:R-:W-:Y:S04]  /*12510*/  STL.64 [R1+0x5d0], R90 ;  /* 0x0005d05a01007387 */ /* 0x000fe80000100a00 */
[----:B------:R-:W4:Y:S01]  /*12520*/  LDL.LU.64 R2, [R1+0x300] ;  /* 0x0003000001027983 */ /* 0x000f220000300a00 */
[----:B------:R-:W-:-:S05]  /*12530*/  IMAD.WIDE R92, R122, 0x2, R92 ;  /* 0x000000027a5c7825 */ /* 0x000fca00078e025c */
[----:B------:R-:W-:Y:S04]  /*12540*/  STL.64 [R1+0x5d8], R92 ;  /* 0x0005d85c01007387 */ /* 0x000fe80000100a00 */
[----:B------:R-:W4:Y:S01]  /*12550*/  LDL.LU.64 R124, [R1+0x2f8] ;  /* 0x0002f800017c7983 */ /* 0x000f220000300a00 */
[----:B------:R-:W-:-:S05]  /*12560*/  IMAD.WIDE R94, R122, 0x2, R94 ;  /* 0x000000027a5e7825 */ /* 0x000fca00078e025e */
[----:B------:R-:W-:Y:S04]  /*12570*/  STL.64 [R1+0x5e0], R94 ;  /* 0x0005e05e01007387 */ /* 0x000fe80000100a00 */
[----:B-1----:R-:W4:Y:S04]  /*12580*/  LDL.LU.64 R16, [R1+0x2f0] ;  /* 0x0002f00001107983 */ /* 0x002f280000300a00 */
[----:B------:R-:W4:Y:S04]  /*12590*/  LDL.LU.64 R14, [R1+0x2e8] ;  /* 0x0002e800010e7983 */ /* 0x000f280000300a00 */
[----:B------:R-:W4:Y:S04]  /*125a0*/  LDL.LU.64 R12, [R1+0x2e0] ;  /* 0x0002e000010c7983 */ /* 0x000f280000300a00 */
[----:B------:R-:W4:Y:S04]  /*125b0*/  LDL.LU.64 R10, [R1+0x2d8] ;  /* 0x0002d800010a7983 */ /* 0x000f280000300a00 */
[----:B--2---:R-:W2:Y:S04]  /*125c0*/  LDL.LU.64 R22, [R1+0x2d0] ;  /* 0x0002d00001167983 */ /* 0x004ea80000300a00 */
[----:B------:R-:W2:Y:S01]  /*125d0*/  LDL.LU.64 R18, [R1+0x2c8] ;  /* 0x0002c80001127983 */ /* 0x000ea20000300a00 */
[----:B------:R-:W-:-:S04]  /*125e0*/  IMAD.WIDE R96, R122, 0x2, R96 ;  /* 0x000000027a607825 */ /* 0x000fc800078e0260 */
        /* <DEDUP_REMOVED lines=11> */
[----:B---3--:R-:W-:-:S04]  /*126a0*/  IMAD.WIDE R120, R122, 0x2, R120 ;  /* 0x000000027a787825 */ /* 0x008fc800078e0278 */
[----:B------:R-:W-:Y:S02]  /*126b0*/  IMAD.WIDE R122, R122, 0x2, R8 ;  /* 0x000000027a7a7825 */ /* 0x000fe400078e0208 */
[----:B------:R-:W3:Y:S02]  /*126c0*/  LDL.LU.64 R8, [R1+0x2c0] ;  /* 0x0002c00001087983 */ /* 0x000ee40000300a00 */
[----:B------:R-:W-:Y:S02]  /*126d0*/  IMAD.MOV.U32 R0, RZ, RZ, R7 ;  /* 0x000000ffff007224 */ /* 0x000fe400078e0007 */
[----:B------:R0:W-:Y:S04]  /*126e0*/  STL [R1+0x310], R6 ;  /* 0x0003100601007387 */ /* 0x0001e80000100800 */
[----:B0-----:R-:W3:Y:S04]  /*126f0*/  LDL.LU.64 R6, [R1+0x2b8] ;  /* 0x0002b80001067983 */ /* 0x001ee80000300a00 */
[----:B------:R0:W-:Y:S04]  /*12700*/  STL [R1+0x314], R0 ;  /* 0x0003140001007387 */ /* 0x0001e80000100800 */
[----:B------:R1:W-:Y:S01]  /*12710*/  STL [R1+0x308], R4 ;  /* 0x0003080401007387 */ /* 0x0003e20000100800 */
[----:B0-----:R-:W-:-:S03]  /*12720*/  IMAD.MOV.U32 R0, RZ, RZ, R5 ;  /* 0x000000ffff007224 */ /* 0x001fc600078e0005 */
[----:B-1----:R-:W3:Y:S04]  /*12730*/  LDL.LU.64 R4, [R1+0x2b0] ;  /* 0x0002b00001047983 */ /* 0x002ee80000300a00 */
[----:B------:R0:W-:Y:S04]  /*12740*/  STL [R1+0x30c], R0 ;  /* 0x00030c0001007387 */ /* 0x0001e80000100800 */
[----:B----4-:R1:W-:Y:S04]  /*12750*/  STL [R1+0x300], R2 ;  /* 0x0003000201007387 */ /* 0x0103e80000100800 */
[----:B------:R-:W4:Y:S01]  /*12760*/  LDL.LU.64 R20, [R1+0x2a8] ;  /* 0x0002a80001147983 */ /* 0x000f220000300a00 */
[----:B0-----:R-:W-:-:S05]  /*12770*/  IMAD.MOV.U32 R0, RZ, RZ, R3 ;  /* 0x000000ffff007224 */ /* 0x001fca00078e0003 */
[----:B------:R0:W-:Y:S04]  /*12780*/  STL [R1+0x304], R0 ;  /* 0x0003040001007387 */ /* 0x0001e80000100800 */
[----:B------:R0:W-:Y:S04]  /*12790*/  STL [R1+0x2f8], R124 ;  /* 0x0002f87c01007387 */ /* 0x0001e80000100800 */
[----:B-1----:R-:W4:Y:S01]  /*127a0*/  LDL.LU.64 R2, [R1+0x2a0] ;  /* 0x0002a00001027983 */ /* 0x002f220000300a00 */
[----:B0-----:R-:W-:-:S03]  /*127b0*/  IMAD.MOV.U32 R0, RZ, RZ, R125 ;  /* 0x000000ffff007224 */ /* 0x001fc600078e007d */
[----:B------:R-:W-:Y:S04]  /*127c0*/  STL [R1+0x2f0], R16 ;  /* 0x0002f01001007387 */ /* 0x000fe80000100800 */
[----:B------:R0:W-:Y:S04]  /*127d0*/  STL [R1+0x2fc], R0 ;  /* 0x0002fc0001007387 */ /* 0x0001e80000100800 */
[----:B------:R-:W4:Y:S01]  /*127e0*/  LDL.LU.64 R124, [R1+0x298] ;  /* 0x00029800017c7983 */ /* 0x000f220000300a00 */
        /* <DEDUP_REMOVED lines=13> */
[----:B--2---:R-:W-:Y:S04]  /*128c0*/  STL [R1+0x2d0], R22 ;  /* 0x0002d01601007387 */ /* 0x004fe80000100800 */
[----:B------:R0:W-:Y:S04]  /*128d0*/  STL [R1+0x2dc], R0 ;  /* 0x0002dc0001007387 */ /* 0x0001e80000100800 */
[----:B------:R-:W2:Y:S01]  /*128e0*/  LDL.LU.64 R10, [R1+0x278] ;  /* 0x00027800010a7983 */ /* 0x000ea20000300a00 */
[----:B0-----:R-:W-:-:S03]  /*128f0*/  IMAD.MOV.U32 R0, RZ, RZ, R23 ;  /* 0x000000ffff007224 */ /* 0x001fc600078e0017 */
[----:B------:R-:W-:Y:S04]  /*12900*/  STL [R1+0x2c8], R18 ;  /* 0x0002c81201007387 */ /* 0x000fe80000100800 */
[----:B------:R0:W-:Y:S02]  /*12910*/  STL [R1+0x2d4], R0 ;  /* 0x0002d40001007387 */ /* 0x0001e40000100800 */
[----:B0-----:R-:W-:Y:S02]  /*12920*/  IMAD.MOV.U32 R0, RZ, RZ, R19 ;  /* 0x000000ffff007224 */ /* 0x001fe400078e0013 */
[----:B------:R-:W2:Y:S04]  /*12930*/  LDL.LU.64 R18, [R1+0x270] ;  /* 0x0002700001127983 */ /* 0x000ea80000300a00 */
[----:B------:R0:W-:Y:S04]  /*12940*/  STL [R1+0x2cc], R0 ;  /* 0x0002cc0001007387 */ /* 0x0001e80000100800 */
[----:B---3--:R1:W-:Y:S01]  /*12950*/  STL [R1+0x2c0], R8 ;  /* 0x0002c00801007387 */ /* 0x0083e20000100800 */
[----:B0-----:R-:W-:-:S03]  /*12960*/  IMAD.MOV.U32 R0, RZ, RZ, R9 ;  /* 0x000000ffff007224 */ /* 0x001fc600078e0009 */
[----:B-1----:R-:W3:Y:S04]  /*12970*/  LDL.LU.64 R8, [R1+0x268] ;  /* 0x0002680001087983 */ /* 0x002ee80000300a00 */
[----:B------:R0:W-:Y:S04]  /*12980*/  STL [R1+0x2c4], R0 ;  /* 0x0002c40001007387 */ /* 0x0001e80000100800 */
[----:B------:R1:W-:Y:S01]  /*12990*/  STL [R1+0x2b8], R6 ;  /* 0x0002b80601007387 */ /* 0x0003e20000100800 */
[----:B0-----:R-:W-:-:S03]  /*129a0*/  IMAD.MOV.U32 R0, RZ, RZ, R7 ;  /* 0x000000ffff007224 */ /* 0x001fc600078e0007 */
[----:B-1----:R-:W3:Y:S04]  /*129b0*/  LDL.LU.64 R6, [R1+0x260] ;  /* 0x0002600001067983 */ /* 0x002ee80000300a00 */
[----:B------:R0:W-:Y:S04]  /*129c0*/  STL [R1+0x2bc], R0 ;  /* 0x0002bc0001007387 */ /* 0x0001e80000100800 */
[----:B------:R1:W-:Y:S01]  /*129d0*/  STL [R1+0x2b0], R4 ;  /* 0x0002b00401007387 */ /* 0x0003e20000100800 */
[----:B0-----:R-:W-:-:S03]  /*129e0*/  IMAD.MOV.U32 R0, RZ, RZ, R5 ;  /* 0x000000ffff007224 */ /* 0x001fc600078e0005 */
[----:B-1----:R-:W3:Y:S04]  /*129f0*/  LDL.LU.64 R4, [R1+0x258] ;  /* 0x0002580001047983 */ /* 0x002ee80000300a00 */
[----:B------:R0:W-:Y:S04]  /*12a00*/  STL [R1+0x2b4], R0 ;  /* 0x0002b40001007387 */ /* 0x0001e80000100800 */
[----:B----4-:R-:W-:Y:S01]  /*12a10*/  STL [R1+0x2a8], R20 ;  /* 0x0002a81401007387 */ /* 0x010fe20000100800 */
[----:B0-----:R-:W-:-:S03]  /*12a20*/  IMAD.MOV.U32 R0, RZ, RZ, R21 ;  /* 0x000000ffff007224 */ /* 0x001fc600078e0015 */
[----:B------:R-:W-:Y:S04]  /*12a30*/  STL [R1+0x2a0], R2 ;  /* 0x0002a00201007387 */ /* 0x000fe80000100800 */
[----:B------:R0:W-:Y:S02]  /*12a40*/  STL [R1+0x2ac], R0 ;  /* 0x0002ac0001007387 */ /* 0x0001e40000100800 */
[----:B0-----:R-:W-:Y:S02]  /*12a50*/  IMAD.MOV.U32 R0, RZ, RZ, R3 ;  /* 0x000000ffff007224 */ /* 0x001fe400078e0003 */
[----:B------:R-:W4:Y:S04]  /*12a60*/  LDL.LU.64 R2, [R1+0x250] ;  /* 0x0002500001027983 */ /* 0x000f280000300a00 */
[----:B------:R0:W-:Y:S04]  /*12a70*/  STL [R1+0x2a4], R0 ;  /* 0x0002a40001007387 */ /* 0x0001e80000100800 */
[----:B------:R1:W-:Y:S01]  /*12a80*/  STL [R1+0x298], R124 ;  /* 0x0002987c01007387 */ /* 0x0003e20000100800 */
[----:B0-----:R-:W-:-:S03]  /*12a90*/  IMAD.MOV.U32 R0, RZ, RZ, R125 ;  /* 0x000000ffff007224 */ /* 0x001fc600078e007d */
[----:B-1----:R-:W4:Y:S04]  /*12aa0*/  LDL.LU.64 R124, [R1+0x248] ;  /* 0x00024800017c7983 */ /* 0x002f280000300a00 */
[----:B------:R0:W-:Y:S04]  /*12ab0*/  STL [R1+0x29c], R0 ;  /* 0x00029c0001007387 */ /* 0x0001e80000100800 */
[----:B------:R1:W-:Y:S04]  /*12ac0*/  STL [R1+0x290], R16 ;  /* 0x0002901001007387 */ /* 0x0003e80000100800 */
[----:B------:R-:W4:Y:S01]  /*12ad0*/  LDL.LU.64 R20, [R1+0x240] ;  /* 0x0002400001147983 */ /* 0x000f220000300a00 */
[----:B0-----:R-:W-:-:S05]  /*12ae0*/  IMAD.MOV.U32 R0, RZ, RZ, R17 ;  /* 0x000000ffff007224 */ /* 0x001fca00078e0011 */
[----:B------:R0:W-:Y:S04]  /*12af0*/  STL [R1+0x294], R0 ;  /* 0x0002940001007387 */ /* 0x0001e80000100800 */
[----:B------:R0:W-:Y:S04]  /*12b00*/  STL [R1+0x288], R14 ;  /* 0x0002880e01007387 */ /* 0x0001e80000100800 */
[----:B-1----:R-:W4:Y:S01]  /*12b10*/  LDL.LU.64 R16, [R1+0x238] ;  /* 0x0002380001107983 */ /* 0x002f220000300a00 */
[----:B0-----:R-:W-:-:S05]  /*12b20*/  IMAD.MOV.U32 R0, RZ, RZ, R15 ;  /* 0x000000ffff007224 */ /* 0x001fca00078e000f */
[----:B------:R0:W-:Y:S04]  /*12b30*/  STL [R1+0x28c], R0 ;  /* 0x00028c0001007387 */ /* 0x0001e80000100800 */
[----:B------:R1:W-:Y:S04]  /*12b40*/  STL [R1+0x280], R12 ;  /* 0x0002800c01007387 */ /* 0x0003e80000100800 */
[----:B------:R-:W4:Y:S01]  /*12b50*/  LDL.LU.64 R14, [R1+0x230] ;  /* 0x00023000010e7983 */ /* 0x000f220000300a00 */
[----:B0-----:R-:W-:-:S05]  /*12b60*/  IMAD.MOV.U32 R0, RZ, RZ, R13 ;  /* 0x000000ffff007224 */ /* 0x001fca00078e000d */
[----:B------:R0:W-:Y:S04]  /*12b70*/  STL [R1+0x284], R0 ;  /* 0x0002840001007387 */ /* 0x0001e80000100800 */
[----:B--2---:R2:W-:Y:S04]  /*12b80*/  STL [R1+0x278], R10 ;  /* 0x0002780a01007387 */ /* 0x0045e80000100800 */
[----:B-1----:R-:W4:Y:S01]  /*12b90*/  LDL.LU.64 R12, [R1+0x228] ;  /* 0x00022800010c7983 */ /* 0x002f220000300a00 */
[----:B0-----:R-:W-:-:S03]  /*12ba0*/  IMAD.MOV.U32 R0, RZ, RZ, R11 ;  /* 0x000000ffff007224 */ /* 0x001fc600078e000b */
[----:B------:R-:W-:Y:S04]  /*12bb0*/  STL [R1+0x270], R18 ;  /* 0x0002701201007387 */ /* 0x000fe80000100800 */
[----:B------:R0:W-:Y:S04]  /*12bc0*/  STL [R1+0x27c], R0 ;  /* 0x00027c0001007387 */ /* 0x0001e80000100800 */
[----:B--2---:R-:W2:Y:S01]  /*12bd0*/  LDL.LU.64 R10, [R1+0x220] ;  /* 0x00022000010a7983 */ /* 0x004ea20000300a00 */
[----:B0-----:R-:W-:-:S03]  /*12be0*/  IMAD.MOV.U32 R0, RZ, RZ, R19 ;  /* 0x000000ffff007224 */ /* 0x001fc600078e0013 */
[----:B---3--:R-:W-:Y:S04]  /*12bf0*/  STL [R1+0x268], R8 ;  /* 0x0002680801007387 */ /* 0x008fe80000100800 */
[----:B------:R0:W-:Y:S04]  /*12c00*/  STL [R1+0x274], R0 ;  /* 0x0002740001007387 */ /* 0x0001e80000100800 */
[----:B------:R-:W3:Y:S01]  /*12c10*/  LDL.LU.64 R18, [R1+0x218] ;  /* 0x0002180001127983 */ /* 0x000ee20000300a00 */
[----:B0-----:R-:W-:-:S03]  /*12c20*/  IMAD.MOV.U32 R0, RZ, RZ, R9 ;  /* 0x000000ffff007224 */ /* 0x001fc600078e0009 */
[----:B------:R-:W-:Y:S04]  /*12c30*/  STL [R1+0x260], R6 ;  /* 0x0002600601007387 */ /* 0x000fe80000100800 */
[----:B------:R0:W-:Y:S04]  /*12c40*/  STL [R1+0x26c], R0 ;  /* 0x00026c0001007387 */ /* 0x0001e80000100800 */
[----:B------:R-:W3:Y:S01]  /*12c50*/  LDL.LU.64 R8, [R1+0x210] ;  /* 0x0002100001087983 */ /* 0x000ee20000300a00 */
[----:B0-----:R-:W-:-:S03]  /*12c60*/  IMAD.MOV.U32 R0, RZ, RZ, R7 ;  /* 0x000000ffff007224 */ /* 0x001fc600078e0007 */
[----:B------:R-:W-:Y:S04]  /*12c70*/  STL [R1+0x258], R4 ;  /* 0x0002580401007387 */ /* 0x000fe80000100800 */
[----:B------:R0:W-:Y:S04]  /*12c80*/  STL [R1+0x264], R0 ;  /* 0x0002640001007387 */ /* 0x0001e80000100800 */
[----:B------:R-:W3:Y:S01]  /*12c90*/  LDL.LU.64 R6, [R1+0x208] ;  /* 0x0002080001067983 */ /* 0x000ee20000300a00 */
[----:B0-----:R-:W-:-:S03]  /*12ca0*/  IMAD.MOV.U32 R0, RZ, RZ, R5 ;  /* 0x000000ffff007224 */ /* 0x001fc600078e0005 */
[----:B------:R-:W3:Y:S04]  /*12cb0*/  LDL.LU.64 R4, [R1+0x200] ;  /* 0x0002000001047983 */ /* 0x000ee80000300a00 */
[----:B------:R0:W-:Y:S04]  /*12cc0*/  STL [R1+0x25c], R0 ;  /* 0x00025c0001007387 */ /* 0x0001e80000100800 */
[----:B----4-:R1:W-:Y:S01]  /*12cd0*/  STL [R1+0x250], R2 ;  /* 0x0002500201007387 */ /* 0x0103e20000100800 */
[----:B0-----:R-:W-:-:S03]  /*12ce0*/  IMAD.MOV.U32 R0, RZ, RZ, R3 ;  /* 0x000000ffff007224 */ /* 0x001fc600078e0003 */
[----:B-1----:R-:W4:Y:S04]  /*12cf0*/  LDL.LU.64 R2, [R1+0x1f8] ;  /* 0x0001f80001027983 */ /* 0x002f280000300a00 */
[----:B------:R0:W-:Y:S04]  /*12d00*/  STL [R1+0x254], R0 ;  /* 0x0002540001007387 */ /* 0x0001e80000100800 */
[----:B------:R1:W-:Y:S01]  /*12d10*/  STL [R1+0x248], R124 ;  /* 0x0002487c01007387 */ /* 0x0003e20000100800 */
        /* <DEDUP_REMOVED lines=19> */
[----:B--2---:R1:W-:Y:S01]  /*12e50*/  STL [R1+0x220], R10 ;  /* 0x0002200a01007387 */ /* 0x0043e20000100800 */
[----:B0-----:R-:W-:-:S03]  /*12e60*/  IMAD.MOV.U32 R0, RZ, RZ, R11 ;  /* 0x000000ffff007224 */ /* 0x001fc600078e000b */
[----:B-1----:R-:W2:Y:S04]  /*12e70*/  LDL.LU.64 R10, [R1+0x1c8] ;  /* 0x0001c800010a7983 */ /* 0x002ea80000300a00 */
[----:B------:R0:W-:Y:S04]  /*12e80*/  STL [R1+0x224], R0 ;  /* 0x0002240001007387 */ /* 0x0001e80000100800 */
[----:B---3--:R1:W-:Y:S01]  /*12e90*/  STL [R1+0x218], R18 ;  /* 0x0002181201007387 */ /* 0x0083e20000100800 */
[----:B0-----:R-:W-:-:S03]  /*12ea0*/  IMAD.MOV.U32 R0, RZ, RZ, R19 ;  /* 0x000000ffff007224 */ /* 0x001fc600078e0013 */
[----:B-1----:R-:W3:Y:S04]  /*12eb0*/  LDL.LU.64 R18, [R1+0x1c0] ;  /* 0x0001c00001127983 */ /* 0x002ee80000300a00 */
[----:B------:R0:W-:Y:S04]  /*12ec0*/  STL [R1+0x21c], R0 ;  /* 0x00021c0001007387 */ /* 0x0001e80000100800 */
[----:B------:R-:W-:Y:S04]  /*12ed0*/  STL [R1+0x210], R8 ;  /* 0x0002100801007387 */ /* 0x000fe80000100800 */
[----:B------:R-:W3:Y:S01]  /*12ee0*/  LDL.LU.64 R22, [R1+0x1b8] ;  /* 0x0001b80001167983 */ /* 0x000ee20000300a00 */
[----:B0-----:R-:W-:-:S05]  /*12ef0*/  IMAD.MOV.U32 R0, RZ, RZ, R9 ;  /* 0x000000ffff007224 */ /* 0x001fca00078e0009 */
[----:B------:R0:W-:Y:S04]  /*12f00*/  STL [R1+0x214], R0 ;  /* 0x0002140001007387 */ /* 0x0001e80000100800 */
[----:B------:R1:W-:Y:S01]  /*12f10*/  STL [R1+0x208], R6 ;  /* 0x0002080601007387 */ /* 0x0003e20000100800 */
[----:B0-----:R-:W-:-:S03]  /*12f20*/  IMAD.MOV.U32 R0, RZ, RZ, R7 ;  /* 0x000000ffff007224 */ /* 0x001fc600078e0007 */
[----:B------:R-:W3:Y:S04]  /*12f30*/  LDL.LU.64 R8, [R1+0x1b0] ;  /* 0x0001b00001087983 */ /* 0x000ee80000300a00 */
[----:B------:R0:W-:Y:S04]  /*12f40*/  STL [R1+0x20c], R0 ;  /* 0x00020c0001007387 */ /* 0x0001e80000100800 */
[----:B------:R-:W-:Y:S04]  /*12f50*/  STL [R1+0x200], R4 ;  /* 0x0002000401007387 */ /* 0x000fe80000100800 */
[----:B-1----:R-:W3:Y:S01]  /*12f60*/  LDL.LU.64 R6, [R1+0x1a8] ;  /* 0x0001a80001067983 */ /* 0x002ee20000300a00 */
[----:B0-----:R-:W-:-:S05]  /*12f70*/  IMAD.MOV.U32 R0, RZ, RZ, R5 ;  /* 0x000000ffff007224 */ /* 0x001fca00078e0005 */
[----:B------:R0:W-:Y:S04]  /*12f80*/  STL [R1+0x204], R0 ;  /* 0x0002040001007387 */ /* 0x0001e80000100800 */
[----:B----4-:R-:W-:Y:S01]  /*12f90*/  STL [R1+0x1f8], R2 ;  /* 0x0001f80201007387 */ /* 0x010fe20000100800 */
[----:B0-----:R-:W-:-:S03]  /*12fa0*/  IMAD.MOV.U32 R0, RZ, RZ, R3 ;  /* 0x000000ffff007224 */ /* 0x001fc600078e0003 */
[----:B------:R-:W4:Y:S04]  /*12fb0*/  LDL.LU.64 R4, [R1+0x1a0] ;  /* 0x0001a00001047983 */ /* 0x000f280000300a00 */
[----:B------:R0:W-:Y:S02]  /*12fc0*/  STL [R1+0x1fc], R0 ;  /* 0x0001fc0001007387 */ /* 0x0001e40000100800 */
[----:B0-----:R-:W-:Y:S02]  /*12fd0*/  IMAD.MOV.U32 R0, RZ, RZ, R125 ;  /* 0x000000ffff007224 */ /* 0x001fe400078e007d */
[----:B------:R-:W-:Y:S04]  /*12fe0*/  STL [R1+0x1f0], R124 ;  /* 0x0001f07c01007387 */ /* 0x000fe80000100800 */
[----:B------:R-:W4:Y:S04]  /*12ff0*/  LDL.LU.64 R2, [R1+0x198] ;  /* 0x0001980001027983 */ /* 0x000f280000300a00 */
[----:B------:R0:W-:Y:S04]  /*13000*/  STL [R1+0x1f4], R0 ;  /* 0x0001f40001007387 */ /* 0x0001e80000100800 */
[----:B------:R1:W-:Y:S01]  /*13010*/  STL [R1+0x1e8], R20 ;  /* 0x0001e81401007387 */ /* 0x0003e20000100800 */
[----:B0-----:R-:W-:-:S03]  /*13020*/  MOV R0, R21 ;  /* 0x0000001500007202 */ /* 0x001fc60000000f00 */
[----:B------:R-:W4:Y:S04]  /*13030*/  LDL.LU.64 R124, [R1+0x190] ;  /* 0x00019000017c7983 */ /* 0x000f280000300a00 */
[----:B------:R-:W-:Y:S04]  /*13040*/  STL [R1+0x1e0], R16 ;  /* 0x0001e01001007387 */ /* 0x000fe80000100800 */
        /* <DEDUP_REMOVED lines=24> */
[----:B------:R0:W-:Y:S02]  /*131d0*/  STL [R1+0x1bc], R0 ;  /* 0x0001bc0001007387 */ /* 0x0001e40000100800 */
[----:B0-----:R-:W-:Y:S02]  /*131e0*/  IMAD.MOV.U32 R0, RZ, RZ, R9 ;  /* 0x000000ffff007224 */ /* 0x001fe400078e0009 */
[----:B------:R-:W3:Y:S04]  /*131f0*/  LDL.LU.64 R8, [R1+0x158] ;  /* 0x0001580001087983 */ /* 0x000ee80000300a00 */
[----:B------:R0:W-:Y:S04]  /*13200*/  STL [R1+0x1b4], R0 ;  /* 0x0001b40001007387 */ /* 0x0001e80000100800 */
[----:B------:R1:W-:Y:S01]  /*13210*/  STL [R1+0x1a8], R6 ;  /* 0x0001a80601007387 */ /* 0x0003e20000100800 */
[----:B0-----:R-:W-:-:S03]  /*13220*/  IMAD.MOV.U32 R0, RZ, RZ, R7 ;  /* 0x000000ffff007224 */ /* 0x001fc600078e0007 */
[----:B-1----:R-:W3:Y:S04]  /*13230*/  LDL.LU.64 R6, [R1+0x150] ;  /* 0x0001500001067983 */ /* 0x002ee80000300a00 */
[----:B------:R0:W-:Y:S04]  /*13240*/  STL [R1+0x1ac], R0 ;  /* 0x0001ac0001007387 */ /* 0x0001e80000100800 */
[----:B----4-:R1:W-:Y:S01]  /*13250*/  STL [R1+0x318], R4 ;  /* 0x0003180401007387 */ /* 0x0103e20000100800 */
[----:B0-----:R-:W-:-:S03]  /*13260*/  IMAD.MOV.U32 R0, RZ, RZ, R5 ;  /* 0x000000ffff007224 */ /* 0x001fc600078e0005 */
[----:B-1----:R-:W4:Y:S04]  /*13270*/  LDL.LU.64 R4, [R1+0x148] ;  /* 0x0001480001047983 */ /* 0x002f280000300a00 */
[----:B------:R0:W-:Y:S04]  /*13280*/  STL [R1+0x1a0], R0 ;  /* 0x0001a00001007387 */ /* 0x0001e80000100800 */
[----:B------:R1:W-:Y:S01]  /*13290*/  STL [R1+0x31c], R2 ;  /* 0x00031c0201007387 */ /* 0x0003e20000100800 */
[----:B0-----:R-:W-:-:S03]  /*132a0*/  IMAD.MOV.U32 R0, RZ, RZ, R3 ;  /* 0x000000ffff007224 */ /* 0x001fc600078e0003 */
        /* <DEDUP_REMOVED lines=26> */
[----:B------:R-:W3:Y:S04]  /*13450*/  LDL.LU.64 R10, [R1+0x110] ;  /* 0x00011000010a7983 */ /* 0x000ee80000300a00 */
[----:B------:R-:W3:Y:S01]  /*13460*/  LDL.LU.64 R22, [R1+0x108] ;  /* 0x0001080001167983 */ /* 0x000ee20000300a00 */
[----:B0-----:R-:W-:-:S05]  /*13470*/  IMAD.MOV.U32 R0, RZ, RZ, R19 ;  /* 0x000000ffff007224 */ /* 0x001fca00078e0013 */
[----:B------:R0:W-:Y:S04]  /*13480*/  STL [R1+0x160], R0 ;  /* 0x0001600001007387 */ /* 0x0001e80000100800 */
[----:B------:R-:W-:Y:S01]  /*13490*/  STL [R1+0x33c], R8 ;  /* 0x00033c0801007387 */ /* 0x000fe20000100800 */
[----:B0-----:R-:W-:-:S03]  /*134a0*/  IMAD.MOV.U32 R0, RZ, RZ, R9 ;  /* 0x000000ffff007224 */ /* 0x001fc600078e0009 */
[----:B------:R-:W3:Y:S04]  /*134b0*/  LDL.LU.64 R20, [R1+0x100] ;  /* 0x0001000001147983 */ /* 0x000ee80000300a00 */
[----:B------:R0:W-:Y:S04]  /*134c0*/  STL [R1+0x158], R0 ;  /* 0x0001580001007387 */ /* 0x0001e80000100800 */
[----:B------:R1:W-:Y:S01]  /*134d0*/  STL [R1+0x340], R6 ;  /* 0x0003400601007387 */ /* 0x0003e20000100800 */
[----:B0-----:R-:W-:-:S03]  /*134e0*/  IMAD.MOV.U32 R0, RZ, RZ, R7 ;  /* 0x000000ffff007224 */ /* 0x001fc600078e0007 */
[----:B------:R-:W3:Y:S04]  /*134f0*/  LDL.LU.64 R8, [R1+0xf8] ;  /* 0x0000f80001087983 */ /* 0x000ee80000300a00 */
[----:B----4-:R-:W-:Y:S04]  /*13500*/  STL [R1+0x344], R4 ;  /* 0x0003440401007387 */ /* 0x010fe80000100800 */
[----:B------:R0:W-:Y:S04]  /*13510*/  STL [R1+0x150], R0 ;  /* 0x0001500001007387 */ /* 0x0001e80000100800 */
[----:B-1----:R-:W4:Y:S04]  /*13520*/  LDL.LU.64 R6, [R1+0xf0] ;  /* 0x0000f00001067983 */ /* 0x002f280000300a00 */
[----:B------:R-:W4:Y:S01]  /*13530*/  LDL.LU.64 R18, [R1+0xe8] ;  /* 0x0000e80001127983 */ /* 0x000f220000300a00 */
[----:B0-----:R-:W-:-:S05]  /*13540*/  IMAD.MOV.U32 R0, RZ, RZ, R5 ;  /* 0x000000ffff007224 */ /* 0x001fca00078e0005 */
[----:B------:R0:W-:Y:S04]  /*13550*/  STL [R1+0x148], R0 ;  /* 0x0001480001007387 */ /* 0x0001e80000100800 */
[----:B------:R-:W-:Y:S01]  /*13560*/  STL [R1+0x348], R2 ;  /* 0x0003480201007387 */ /* 0x000fe20000100800 */
[----:B0-----:R-:W-:-:S03]  /*13570*/  IMAD.MOV.U32 R0, RZ, RZ, R3 ;  /* 0x000000ffff007224 */ /* 0x001fc600078e0003 */
[----:B------:R-:W4:Y:S04]  /*13580*/  LDL.LU.64 R4, [R1+0xe0] ;  /* 0x0000e00001047983 */ /* 0x000f280000300a00 */
[----:B------:R0:W-:Y:S02]  /*13590*/  STL [R1+0x140], R0 ;  /* 0x0001400001007387 */ /* 0x0001e40000100800 */
[----:B0-----:R-:W-:Y:S02]  /*135a0*/  IMAD.MOV.U32 R0, RZ, RZ, R125 ;  /* 0x000000ffff007224 */ /* 0x001fe400078e007d */
[----:B------:R0:W-:Y:S04]  /*135b0*/  STL [R1+0x34c], R124 ;  /* 0x00034c7c01007387 */ /* 0x0001e80000100800 */
[----:B------:R-:W4:Y:S04]  /*135c0*/  LDL.LU.64 R2, [R1+0xd8] ;  /* 0x0000d80001027983 */ /* 0x000f280000300a00 */
[----:B------:R1:W-:Y:S04]  /*135d0*/  STL [R1+0x138], R0 ;  /* 0x0001380001007387 */ /* 0x0003e80000100800 */
[----:B------:R-:W-:Y:S04]  /*135e0*/  STL [R1+0x350], R88 ;  /* 0x0003505801007387 */ /* 0x000fe80000100800 */
[----:B0-----:R-:W4:Y:S01]  /*135f0*/  LDL.LU.64 R124, [R1+0xd0] ;  /* 0x0000d000017c7983 */ /* 0x001f220000300a00 */
[----:B-1----:R-:W-:-:S03]  /*13600*/  IMAD.MOV.U32 R0, RZ, RZ, R89 ;  /* 0x000000ffff007224 */ /* 0x002fc600078e0059 */
[----:B------:R-:W-:Y:S04]  /*13610*/  STL [R1+0x354], R16 ;  /* 0x0003541001007387 */ /* 0x000fe80000100800 */
[----:B------:R0:W-:Y:S02]  /*13620*/  STL [R1+0x130], R0 ;  /* 0x0001300001007387 */ /* 0x0001e40000100800 */
[----:B0-----:R-:W-:Y:S02]  /*13630*/  IMAD.MOV.U32 R0, RZ, RZ, R17 ;  /* 0x000000ffff007224 */ /* 0x001fe400078e0011 */
[----:B------:R-:W4:Y:S04]  /*13640*/  LDL.LU.64 R16, [R1+0xc8] ;  /* 0x0000c80001107983 */ /* 0x000f280000300a00 */
        /* <DEDUP_REMOVED lines=9> */
[----:B------:R1:W-:Y:S01]  /*136e0*/  STL [R1+0x360], R10 ;  /* 0x0003600a01007387 */ /* 0x0003e20000100800 */
[----:B0-----:R-:W-:-:S03]  /*136f0*/  IMAD.MOV.U32 R0, RZ, RZ, R11 ;  /* 0x000000ffff007224 */ /* 0x001fc600078e000b */
[----:B------:R-:W-:Y:S04]  /*13700*/  STL [R1+0x364], R22 ;  /* 0x0003641601007387 */ /* 0x000fe80000100800 */
[----:B------:R0:W-:Y:S04]  /*13710*/  STL [R1+0x144], R0 ;  /* 0x0001440001007387 */ /* 0x0001e80000100800 */
[----:B-1----:R-:W3:Y:S01]  /*13720*/  LDL.LU.64 R10, [R1+0xb0] ;  /* 0x0000b000010a7983 */ /* 0x002ee20000300a00 */
[----:B0-----:R-:W-:-:S03]  /*13730*/  IMAD.MOV.U32 R0, RZ, RZ, R23 ;  /* 0x000000ffff007224 */ /* 0x001fc600078e0017 */
[----:B------:R-:W-:Y:S04]  /*13740*/  STL [R1+0x368], R20 ;  /* 0x0003681401007387 */ /* 0x000fe80000100800 */
[----:B------:R0:W-:Y:S02]  /*13750*/  STL [R1+0x14c], R0 ;  /* 0x00014c0001007387 */ /* 0x0001e40000100800 */
[----:B0-----:R-:W-:Y:S02]  /*13760*/  IMAD.MOV.U32 R0, RZ, RZ, R21 ;  /* 0x000000ffff007224 */ /* 0x001fe400078e0015 */
[----:B------:R-:W-:Y:S04]  /*13770*/  STL [R1+0x36c], R8 ;  /* 0x00036c0801007387 */ /* 0x000fe80000100800 */
[----:B------:R0:W-:Y:S02]  /*13780*/  STL [R1+0x154], R0 ;  /* 0x0001540001007387 */ /* 0x0001e40000100800 */
[----:B0-----:R-:W-:-:S02]  /*13790*/  IMAD.MOV.U32 R0, RZ, RZ, R9 ;  /* 0x000000ffff007224 */ /* 0x001fc400078e0009 */
[----:B------:R-:W3:Y:S04]  /*137a0*/  LDL.LU.64 R8, [R1+0xa8] ;  /* 0x0000a80001087983 */ /* 0x000ee80000300a00 */
[----:B------:R0:W-:Y:S04]  /*137b0*/  STL [R1+0x15c], R0 ;  /* 0x00015c0001007387 */ /* 0x0001e80000100800 */
[----:B----4-:R1:W-:Y:S01]  /*137c0*/  STL [R1+0x370], R6 ;  /* 0x0003700601007387 */ /* 0x0103e20000100800 */
[----:B0-----:R-:W-:-:S03]  /*137d0*/  IMAD.MOV.U32 R0, RZ, RZ, R7 ;  /* 0x000000ffff007224 */ /* 0x001fc600078e0007 */
[----:B------:R-:W-:Y:S04]  /*137e0*/  STL [R1+0x374], R18 ;  /* 0x0003741201007387 */ /* 0x000fe80000100800 */
[----:B------:R0:W-:Y:S04]  /*137f0*/  STL [R1+0x164], R0 ;  /* 0x0001640001007387 */ /* 0x0001e80000100800 */
[----:B-1----:R-:W4:Y:S01]  /*13800*/  LDL.LU.64 R6, [R1+0xa0] ;  /* 0x0000a00001067983 */ /* 0x002f220000300a00 */
        /* <DEDUP_REMOVED lines=19> */
[----:B0-----:R-:W-:-:S05]  /*13940*/  IMAD.MOV.U32 R0, RZ, RZ, R15 ;  /* 0x000000ffff007224 */ /* 0x001fca00078e000f */
[----:B------:R0:W-:Y:S04]  /*13950*/  STL [R1+0x194], R0 ;  /* 0x0001940001007387 */ /* 0x0001e80000100800 */
[----:B---3--:R-:W-:Y:S04]  /*13960*/  STL [R1+0x39c], R12 ;  /* 0x00039c0c01007387 */ /* 0x008fe80000100800 */
[----:B------:R-:W3:Y:S01]  /*13970*/  LDL.LU.64 R92, [R1+0x78] ;  /* 0x00007800015c7983 */ /* 0x000ee20000300a00 */
[----:B0-----:R-:W-:-:S03]  /*13980*/  IMAD.MOV.U32 R0, RZ, RZ, R13 ;  /* 0x000000ffff007224 */ /* 0x001fc600078e000d */
[----:B------:R-:W3:Y:S04]  /*13990*/  LDL.LU.64 R90, [R1+0x70] ;  /* 0x00007000015a7983 */ /* 0x000ee80000300a00 */
[----:B------:R0:W-:Y:S04]  /*139a0*/  STL [R1+0x19c], R0 ;  /* 0x00019c0001007387 */ /* 0x0001e80000100800 */
[----:B------:R-:W-:Y:S04]  /*139b0*/  STL [R1+0x3a4], R10 ;  /* 0x0003a40a01007387 */ /* 0x000fe80000100800 */
[----:B------:R-:W3:Y:S04]  /*139c0*/  LDL.LU.64 R88, [R1+0x68] ;  /* 0x0000680001587983 */ /* 0x000ee80000300a00 */
[----:B------:R-:W3:Y:S01]  /*139d0*/  LDL.LU.64 R22, [R1+0x60] ;  /* 0x0000600001167983 */ /* 0x000ee20000300a00 */
[----:B0-----:R-:W-:-:S03]  /*139e0*/  IMAD.MOV.U32 R0, RZ, RZ, R11 ;  /* 0x000000ffff007224 */ /* 0x001fc600078e000b */
[----:B------:R-:W3:Y:S04]  /*139f0*/  LDL.LU.64 R20, [R1+0x58] ;  /* 0x0000580001147983 */ /* 0x000ee80000300a00 */
[----:B------:R0:W-:Y:S04]  /*13a00*/  STL [R1+0x1a4], R0 ;  /* 0x0001a40001007387 */ /* 0x0001e80000100800 */
[----:B------:R-:W-:Y:S04]  /*13a10*/  STL [R1+0x3ac], R8 ;  /* 0x0003ac0801007387 */ /* 0x000fe80000100800 */
[----:B------:R-:W3:Y:S01]  /*13a20*/  LDL.LU.64 R18, [R1+0x50] ;  /* 0x0000500001127983 */ /* 0x000ee20000300a00 */
[----:B0-----:R-:W-:-:S03]  /*13a30*/  MOV R0, R9 ;  /* 0x0000000900007202 */ /* 0x001fc60000000f00 */
[----:B------:R-:W3:Y:S04]  /*13a40*/  LDL.LU.64 R16, [R1+0x48] ;  /* 0x0000480001107983 */ /* 0x000ee80000300a00 */
[----:B------:R0:W-:Y:S04]  /*13a50*/  STL [R1+0x380], R0 ;  /* 0x0003800001007387 */ /* 0x0001e80000100800 */
[----:B----4-:R-:W-:Y:S04]  /*13a60*/  STL [R1+0x3b4], R6 ;  /* 0x0003b40601007387 */ /* 0x010fe80000100800 */
[----:B------:R-:W4:Y:S01]  /*13a70*/  LDL.LU.64 R14, [R1+0x40] ;  /* 0x00004000010e7983 */ /* 0x000f220000300a00 */
[----:B0-----:R-:W-:-:S03]  /*13a80*/  IMAD.MOV.U32 R0, RZ, RZ, R7 ;  /* 0x000000ffff007224 */ /* 0x001fc600078e0007 */
[----:B------:R-:W4:Y:S04]  /*13a90*/  LDL.LU.64 R12, [R1+0x38] ;  /* 0x00003800010c7983 */ /* 0x000f280000300a00 */
[----:B------:R0:W-:Y:S04]  /*13aa0*/  STL [R1+0x388], R0 ;  /* 0x0003880001007387 */ /* 0x0001e80000100800 */
[----:B------:R-:W-:Y:S04]  /*13ab0*/  STL [R1+0x3bc], R4 ;  /* 0x0003bc0401007387 */ /* 0x000fe80000100800 */
[----:B------:R-:W4:Y:S01]  /*13ac0*/  LDL.LU.64 R10, [R1+0x30] ;  /* 0x00003000010a7983 */ /* 0x000f220000300a00 */
[----:B0-----:R-:W-:-:S03]  /*13ad0*/  IMAD.MOV.U32 R0, RZ, RZ, R5 ;  /* 0x000000ffff007224 */ /* 0x001fc600078e0005 */
[----:B------:R-:W4:Y:S04]  /*13ae0*/  LDL.LU.64 R8, [R1+0x28] ;  /* 0x0000280001087983 */ /* 0x000f280000300a00 */
[----:B------:R0:W-:Y:S04]  /*13af0*/  STL [R1+0x390], R0 ;  /* 0x0003900001007387 */ /* 0x0001e80000100800 */
[----:B------:R1:W-:Y:S04]  /*13b00*/  STL [R1+0x3c4], R2 ;  /* 0x0003c40201007387 */ /* 0x0003e80000100800 */
[----:B------:R-:W4:Y:S01]  /*13b10*/  LDL.LU.64 R6, [R1+0x20] ;  /* 0x0000200001067983 */ /* 0x000f220000300a00 */
[----:B0-----:R-:W-:-:S03]  /*13b20*/  IMAD.MOV.U32 R0, RZ, RZ, R3 ;  /* 0x000000ffff007224 */ /* 0x001fc600078e0003 */
[----:B------:R-:W4:Y:S04]  /*13b30*/  LDL.LU.64 R4, [R1+0x18] ;  /* 0x0000180001047983 */ /* 0x000f280000300a00 */
[----:B------:R0:W-:Y:S04]  /*13b40*/  STL [R1+0x398], R0 ;  /* 0x0003980001007387 */ /* 0x0001e80000100800 */
[----:B------:R0:W-:Y:S04]  /*13b50*/  STL [R1+0x3cc], R124 ;  /* 0x0003cc7c01007387 */ /* 0x0001e80000100800 */
[----:B-1----:R-:W4:Y:S01]  /*13b60*/  LDL.LU.64 R2, [R1+0x10] ;  /* 0x0000100001027983 */ /* 0x002f220000300a00 */
[----:B0-----:R-:W-:-:S03]  /*13b70*/  IMAD.MOV.U32 R0, RZ, RZ, R125 ;  /* 0x000000ffff007224 */ /* 0x001fc600078e007d */
[----:B------:R-:W4:Y:S01]  /*13b80*/  LDL.LU.64 R124, [R1+0x8] ;  /* 0x00000800017c7983 */ /* 0x000f220000300a00 */
[----:B------:R-:W-:Y:S02]  /*13b90*/  USHF.L.U32 UR4, UR42, 0x8, URZ ;  /* 0x000000082a047899 */ /* 0x000fe4000800063f */
[----:B------:R-:W-:Y:S02]  /*13ba0*/  ULOP3.LUT UR7, UR7, 0x1000, URZ, 0xc0, !UPT ;  /* 0x0000100007077892 */ /* 0x000fe4000f8ec03f */
[----:B------:R-:W-:Y:S02]  /*13bb0*/  ULOP3.LUT UR4, UR4, 0x400, URZ, 0xc0, !UPT ;  /* 0x0000040004047892 */ /* 0x000fe4000f8ec03f */
[----:B------:R-:W-:-:S04]  /*13bc0*/  ULEA.HI UR7, UR5, UR7, URZ, 0x1c ;  /* 0x0000000705077291 */ /* 0x000fc8000f8fe03f */
[----:B------:R-:W-:Y:S01]  /*13bd0*/  UIADD3 UR4, UR4, UR7, URZ ;  /* 0x0000000704047290 */ /* 0x000fe2000fffe03f */
[----:B------:R-:W-:-:S03]  /*13be0*/  WARPGROUP.ARRIVE ;  /* 0x00000000000079c5 */ /* 0x000fc60000000000 */
[----:B------:R-:W-:Y:S01]  /*13bf0*/  ULOP3.LUT UR14, UR4, 0x3fff, URZ, 0xc0, !UPT ;  /* 0x00003fff040e7892 */ /* 0x000fe2000f8ec03f */
[----:B------:R-:W-:Y:S01]  /*13c00*/  UMOV UR12, UR6 ;  /* 0x00000006000c7c82 */ /* 0x000fe20008000000 */
[----:B------:R-:W-:Y:S01]  /*13c10*/  UMOV UR13, 0x40000040 ;  /* 0x40000040000d7882 */ /* 0x000fe20000000000 */
[----:B------:R-:W-:-:S06]  /*13c20*/  UMOV UR15, 0x40000040 ;  /* 0x40000040000f7882 */ /* 0x000fcc0000000000 */
[----:B------:R-:W-:Y:S01]  /*13c30*/  HGMMA.64x128x16.F32 R24, gdesc[UR12].tnspA, R24 ;  /* 0x21e000000c1879f0 */ /* 0x000fe20008700818 */
[----:B------:R-:W-:Y:S01]  /*13c40*/  UIADD3 UR10, UP0, UR14, 0x2, URZ ;  /* 0x000000020e0a7890 */ /* 0x000fe2000ff1e03f */
[----:B------:R-:W-:-:S03]  /*13c50*/  UMOV UR4, URZ ;  /* 0x0000003f00047c82 */ /* 0x000fc60008000000 */
[----:B------:R-:W-:Y:S01]  /*13c60*/  UIADD3.X UR11, UR4, 0x40000040, URZ, UP0, !UPT ;  /* 0x40000040040b7890 */ /* 0x000fe200087fe43f */
[----:B------:R0:W-:Y:S04]  /*13c70*/  STL [R1+0x3a0], R0 ;  /* 0x0003a00001007387 */ /* 0x0001e80000100800 */
[----:B--2---:R1:W-:Y:S01]  /*13c80*/  STL [R1+0x3d4], R94 ;  /* 0x0003d45e01007387 */ /* 0x0043e20000100800 */
[----:B0-----:R-:W-:-:S03]  /*13c90*/  IMAD.MOV.U32 R0, RZ, RZ, R95 ;  /* 0x000000ffff007224 */ /* 0x001fc600078e005f */
[----:B-1----:R-:W2:Y:S04]  /*13ca0*/  LDL.LU.64 R94, [R1+0x5e0] ;  /* 0x0005e000015e7983 */ /* 0x002ea80000300a00 */
[----:B---3--:R-:W-:Y:S04]  /*13cb0*/  STL [R1+0x3dc], R92 ;  /* 0x0003dc5c01007387 */ /* 0x008fe80000100800 */
[----:B------:R0:W-:Y:S01]  /*13cc0*/  STL [R1+0x3a8], R0 ;  /* 0x0003a80001007387 */ /* 0x0001e20000100800 */
[----:B------:R-:W-:Y:S01]  /*13cd0*/  HGMMA.64x128x16.F32 R24, gdesc[UR8].tnspA, R24 ;  /* 0x21e00000081879f0 */ /* 0x000fe20008700818 */
[----:B0-----:R-:W-:-:S02]  /*13ce0*/  IMAD.MOV.U32 R0, RZ, RZ, R93 ;  /* 0x000000ffff007224 */ /* 0x001fc400078e005d */
[----:B------:R-:W3:Y:S04]  /*13cf0*/  LDL.LU.64 R92, [R1+0x5d8] ;  /* 0x0005d800015c7983 */ /* 0x000ee80000300a00 */
[----:B------:R-:W-:Y:S04]  /*13d00*/  STL [R1+0x3e4], R90 ;  /* 0x0003e45a01007387 */ /* 0x000fe80000100800 */
[----:B------:R0:W-:Y:S02]  /*13d10*/  STL [R1+0x3b0], R0 ;  /* 0x0003b00001007387 */ /* 0x0001e40000100800 */
[----:B0-----:R-:W-:-:S02]  /*13d20*/  IMAD.MOV.U32 R0, RZ, RZ, R91 ;  /* 0x000000ffff007224 */ /* 0x001fc400078e005b */
[----:B------:R-:W2:Y:S04]  /*13d30*/  LDL.LU.64 R90, [R1+0x5d0] ;  /* 0x0005d000015a7983 */ /* 0x000ea80000300a00 */
[----:B------:R-:W-:Y:S04]  /*13d40*/  STL [R1+0x3ec], R88 ;  /* 0x0003ec5801007387 */ /* 0x000fe80000100800 */
[----:B------:R0:W-:Y:S02]  /*13d50*/  STL [R1+0x3b8], R0 ;  /* 0x0003b80001007387 */ /* 0x0001e40000100800 */
        /* <DEDUP_REMOVED lines=18> */
[----:B----4-:R-:W-:Y:S04]  /*13e80*/  STL [R1+0x414], R14 ;  /* 0x0004140e01007387 */ /* 0x010fe80000100800 */
[----:B------:R0:W-:Y:S02]  /*13e90*/  STL [R1+0x3e0], R0 ;  /* 0x0003e00001007387 */ /* 0x0001e40000100800 */
[----:B0-----:R-:W-:-:S02]  /*13ea0*/  IMAD.MOV.U32 R0, RZ, RZ, R15 ;  /* 0x000000ffff007224 */ /* 0x001fc400078e000f */
[----:B------:R-:W4:Y:S04]  /*13eb0*/  LDL.LU.64 R14, [R1+0x5a0] ;  /* 0x0005a000010e7983 */ /* 0x000f280000300a00 */
        /* <DEDUP_REMOVED lines=25> */
[----:B------:R0:W-:Y:S01]  /*14050*/  STL [R1+0x418], R0 ;  /* 0x0004180001007387 */ /* 0x0001e20000100800 */
[----:B------:R-:W-:Y:S01]  /*14060*/  UIADD3.64 UR18, UR10, 0x2, URZ ;  /* 0x000000020a127897 */ /* 0x000fe2000fffe03f */
[----:B0-----:R-:W-:-:S08]  /*14070*/  IMAD.MOV.U32 R0, RZ, RZ, R125 ;  /* 0x000000ffff007224 */ /* 0x001fd000078e007d */
[----:B------:R-:W-:Y:S01]  /*14080*/  HGMMA.64x128x16.F32 R24, gdesc[UR16].tnspA, R24 ;  /* 0x21e00000101879f0 */ /* 0x000fe20008700818 */
[----:B------:R-:W2:Y:S01]  /*14090*/  LDL.LU.64 R124, [R1+0x568] ;  /* 0x00056800017c7983 */ /* 0x000ea20000300a00 */
[----:B------:R-:W-:Y:S02]  /*140a0*/  UIADD3.64 UR22, UR10, 0x4, URZ ;  /* 0x000000040a167897 */ /* 0x000fe4000fffe03f */
[----:B------:R-:W-:-:S08]  /*140b0*/  UIADD3.64 UR26, UR10, 0x7fe, URZ ;  /* 0x000007fe0a1a7897 */ /* 0x000fd0000fffe03f */
[----:B------:R-:W-:Y:S01]  /*140c0*/  HGMMA.64x128x16.F32 R24, gdesc[UR20].tnspA, R24 ;  /* 0x21e00000141879f0 */ /* 0x000fe20008700818 */
[----:B------:R-:W-:-:S11]  /*140d0*/  UIADD3.64 UR30, UR10, 0x800, URZ ;  /* 0x000008000a1e7897 */ /* 0x000fd6000fffe03f */
[----:B------:R-:W-:Y:S01]  /*140e0*/  HGMMA.64x128x16.F32 R24, gdesc[UR24].tnspA, R24 ;  /* 0x21e00000181879f0 */ /* 0x000fe20008700818 */
[----:B--2---:R-:W-:Y:S04]  /*140f0*/  STL [R1+0x454], R124 ;  /* 0x0004547c01007387 */ /* 0x004fe80000100800 */
[----:B------:R0:W-:Y:S02]  /*14100*/  STL [R1+0x420], R0 ;  /* 0x0004200001007387 */ /* 0x0001e40000100800 */
[----:B0-----:R-:W-:Y:S02]  /*14110*/  IMAD.MOV.U32 R0, RZ, RZ, R125 ;  /* 0x000000ffff007224 */ /* 0x001fe400078e007d */
[----:B------:R1:W5:Y:S04]  /*14120*/  LDL.LU.64 R124, [R1+0x560] ;  /* 0x00056000017c7983 */ /* 0x0003680000300a00 */
[----:B------:R0:W-:Y:S01]  /*14130*/  STL [R1+0x428], R0 ;  /* 0x0004280001007387 */ /* 0x0001e20000100800 */
[----:B------:R-:W-:Y:S03]  /*14140*/  HGMMA.64x128x16.F32 R24, gdesc[UR28].tnspA, R24 ;  /* 0x21e000001c1879f0 */ /* 0x000fe60008700818 */
[----:B0-----:R1:W5:Y:S04]  /*14150*/  LDL.LU R0, [R1+0x55c] ;  /* 0x00055c0001007983 */ /* 0x0013680000300800 */
[----:B----4-:R0:W-:Y:S04]  /*14160*/  STL [R1+0x45c], R2 ;  /* 0x00045c0201007387 */ /* 0x0101e80000100800 */
[----:B------:R1:W-:Y:S04]  /*14170*/  STL [R1+0x430], R3 ;  /* 0x0004300301007387 */ /* 0x0003e80000100800 */
[----:B---3--:R1:W-:Y:S04]  /*14180*/  STL [R1+0x464], R4 ;  /* 0x0004640401007387 */ /* 0x0083e80000100800 */
[----:B------:R1:W-:Y:S04]  /*14190*/  STL [R1+0x438], R5 ;  /* 0x0004380501007387 */ /* 0x0003e80000100800 */
        /* <DEDUP_REMOVED lines=23> */
[----:B0-----:R-:W2:Y:S01]  /*14310*/  LDL.LU R2, [R1+0x524] ;  /* 0x0005240001027983 */ /* 0x001ea20000300800 */
[----:B------:R-:W-:-:S09]  /*14320*/  UIADD3.64 UR34, UR10, 0x802, URZ ;  /* 0x000008020a227897 */ /* 0x000fd2000fffe03f */
[----:B------:R-:W-:Y:S01]  /*14330*/  HGMMA.64x128x16.F32 R24, gdesc[UR32].tnspA, R24 ;  /* 0x21e00000201879f0 */ /* 0x000fe20008700818 */
[----:B------:R-:W-:Y:S01]  /*14340*/  UIADD3.64 UR38, UR10, 0x804, URZ ;  /* 0x000008040a267897 */ /* 0x000fe2000fffe03f */
        /* <DEDUP_REMOVED lines=9> */
[----:B------:R1:W-:Y:S01]  /*143e0*/  STL [R1+0x4e4], R102 ;  /* 0x0004e46601007387 */ /* 0x0003e20000100800 */
[----:B------:R-:W-:Y:S03]  /*143f0*/  HGMMA.64x128x16.F32 R24, gdesc[UR36].tnspA, R24, gsb0 ;  /* 0x21e00000241879f0 */ /* 0x000fe60008000818 */
        /* <DEDUP_REMOVED lines=14> */
[----:B------:R-:W-:Y:S01]  /*144e0*/  UIADD3 UR43, UR43, -0x80, URZ ;  /* 0xffffff802b2b7890 */ /* 0x000fe2000fffe03f */
[----:B------:R-:W-:-:S02]  /*144f0*/  WARPGROUP.DEPBAR.LE gsb0, 0x0 ;  /* 0x00008000000079c5 */ /* 0x000fc40000010000 */
[----:B--2---:R-:W-:-:S05]  /*14500*/  VIADD R2, R2, 0xffffffff ;  /* 0xffffffff02027836 */ /* 0x004fca0000000000 */
        /* <DEDUP_REMOVED lines=8> */
[----:B------:R-:W-:-:S13]  /*14590*/  ISETP.NE.U32.AND P0, PT, R2, RZ, PT ;  /* 0x000000ff0200720c */ /* 0x000fda0003f05070 */
[----:B-1----:R-:W-:Y:S05]  /*145a0*/  @P0 BRA `(.L_x_1) ;  /* 0xffffff5800b00947 */ /* 0x002fea000383ffff */
[----:B------:R-:W-:Y:S02]  /*145b0*/  F2FP.F16.F32.PACK_AB R16, R61, R57 ;  /* 0x000000393d10723e */ /* 0x000fe400000000ff */
[----:B------:R-:W-:Y:S02]  /*145c0*/  F2FP.F16.F32.PACK_AB R57, R68, R64 ;  /* 0x000000404439723e */ /* 0x000fe400000000ff */
[----:B------:R-:W-:Y:S02]  /*145d0*/  F2FP.F16.F32.PACK_AB R56, R60, R56 ;  /* 0x000000383c38723e */ /* 0x000fe400000000ff */
[----:B------:R-:W-:Y:S02]  /*145e0*/  F2FP.F16.F32.PACK_AB R9, R71, R67 ;  /* 0x000000434709723e */ /* 0x000fe400000000ff */
[----:B------:R-:W-:Y:S02]  /*145f0*/  F2FP.F16.F32.PACK_AB R8, R63, R59 ;  /* 0x0000003b3f08723e */ /* 0x000fe400000000ff */
[----:B------:R-:W-:-:S02]  /*14600*/  F2FP.F16.F32.PACK_AB R13, R70, R66 ;  /* 0x00000042460d723e */ /* 0x000fc400000000ff */
        /* <DEDUP_REMOVED lines=25> */
[----:B------:R-:W-:-:S07]  /*147a0*/  F2FP.F16.F32.PACK_AB R24, R28, R24 ;  /* 0x000000181c18723e */ /* 0x000fce00000000ff */
.L_x_0:
[----:B------:R-:W2:Y:S01]  /*147b0*/  LDL.LU R88, [R1+0x558] ;  /* 0x0005580001587983 */ /* 0x000ea20000300800 */
[----:B------:R-:W-:Y:S01]  /*147c0*/  ULDC UR4, c[0x0][0x244] ;  /* 0x0000910000047ab9 */ /* 0x000fe20000000800 */
[----:B------:R-:W-:Y:S01]  /*147d0*/  ULDC.64 UR8, c[0x0][0x228] ;  /* 0x00008a0000087ab9 */ /* 0x000fe20000000a00 */
[----:B------:R-:W0:Y:S01]  /*147e0*/  LDC R32, c[0x0][0x248] ;  /* 0x00009200ff207b82 */ /* 0x000e220000000800 */
[----:B------:R-:W3:Y:S01]  /*147f0*/  LDL.LU R6, [R1+0x518] ;  /* 0x0005180001067983 */ /* 0x000ee20000300800 */
[----:B------:R-:W-:Y:S01]  /*14800*/  ULDC.64 UR6, c[0x0][0x220] ;  /* 0x0000880000067ab9 */ /* 0x000fe20000000a00 */
[----:B------:R-:W1:Y:S02]  /*14810*/  S2R R89, SR_TID.X ;  /* 0x0000000000597919 */ /* 0x000e640000002100 */
[C---:B-1---5:R-:W-:Y:S02]  /*14820*/  IMAD.SHL.U32 R0, R89.reuse, 0x400, RZ ;  /* 0x0000040059007824 */ /* 0x062fe400078e00ff */
[C---:B------:R-:W-:Y:S01]  /*14830*/  IMAD.SHL.U32 R2, R89.reuse, 0x8, RZ ;  /* 0x0000000859027824 */ /* 0x040fe200078e00ff */
[C---:B------:R-:W-:Y:S01]  /*14840*/  LOP3.LUT R7, R89.reuse, 0x180, RZ, 0xc0, !PT ;  /* 0x0000018059077812 */ /* 0x040fe200078ec0ff */
[----:B------:R-:W-:Y:S01]  /*14850*/  IMAD.SHL.U32 R3, R89, 0x20, RZ ;  /* 0x0000002059037824 */ /* 0x000fe200078e00ff */
[----:B------:R-:W-:-:S02]  /*14860*/  LOP3.LUT R0, R0, 0x6000, RZ, 0xc0, !PT ;  /* 0x0000600000007812 */ /* 0x000fc400078ec0ff */
[----:B------:R-:W-:Y:S02]  /*14870*/  LOP3.LUT R2, R2, 0x300, RZ, 0xc0, !PT ;  /* 0x0000030002027812 */ /* 0x000fe400078ec0ff */
[----:B------:R-:W-:-:S03]  /*14880*/  LOP3.LUT R0, R0, 0x60, R3, 0xf8, !PT ;  /* 0x0000006000007812 */ /* 0x000fc600078ef803 */
[----:B------:R-:W-:Y:S02]  /*14890*/  IMAD R3, R7, 0x10, R2 ;  /* 0x0000001007037824 */ /* 0x000fe400078e0202 */
[----:B------:R-:W-:Y:S02]  /*148a0*/  IMAD.SHL.U32 R97, R89, 0x4, RZ ;  /* 0x0000000459617824 */ /* 0x000fe400078e00ff */
[----:B------:R-:W-:-:S05]  /*148b0*/  IMAD.IADD R0, R0, 0x1, R3 ;  /* 0x0000000100007824 */ /* 0x000fca00078e0203 */
[----:B------:R-:W-:Y:S01]  /*148c0*/  LOP3.LUT R97, R0, 0x70, R97, 0x78, !PT ;  /* 0x0000007000617812 */ /* 0x000fe200078e7861 */
[----:B------:R-:W-:Y:S01]  /*148d0*/  BAR.SYNC.DEFER_BLOCKING 0x0 ;  /* 0x0000000000007b1d */ /* 0x000fe20000010000 */
[C---:B------:R-:W-:Y:S01]  /*148e0*/  IMAD.SHL.U32 R4, R89.reuse, 0x1000, RZ ;  /* 0x0000100059047824 */ /* 0x040fe200078e00ff */
[----:B------:R-:W-:-:S04]  /*148f0*/  LOP3.LUT R5, R89, 0x7f, RZ, 0xc0, !PT ;  /* 0x0000007f59057812 */ /* 0x000fc800078ec0ff */
[----:B------:R-:W-:Y:S02]  /*14900*/  LOP3.LUT R4, R4, 0x6000, RZ, 0xc0, !PT ;  /* 0x0000600004047812 */ /* 0x000fe400078ec0ff */
[----:B------:R-:W-:Y:S01]  /*14910*/  SHF.R.U32.HI R109, RZ, 0x6, R89 ;  /* 0x00000006ff6d7819 */ /* 0x000fe20000011659 */
[----:B------:R-:W-:Y:S04]  /*14920*/  STS.128 [R97+UR5], R24 ;  /* 0x0000001861007988 */ /* 0x000fe80008000c05 */
[----:B------:R-:W-:Y:S04]  /*14930*/  STS.128 [R97+UR5+0x400], R64 ;  /* 0x0004004061007988 */ /* 0x000fe80008000c05 */
[----:B------:R1:W-:Y:S04]  /*14940*/  STS.128 [R97+UR5+0x80], R60 ;  /* 0x0000803c61007988 */ /* 0x0003e80008000c05 */
[----:B------:R-:W-:Y:S01]  /*14950*/  STS.128 [R97+UR5+0x480], R20 ;  /* 0x0004801461007988 */ /* 0x000fe20008000c05 */
[----:B------:R-:W-:Y:S01]  /*14960*/  IMAD R3, R5, 0x10, R4 ;  /* 0x0000001005037824 */ /* 0x000fe200078e0204 */
[----:B------:R-:W-:-:S02]  /*14970*/  SHF.R.U32.HI R2, RZ, 0x2, R7 ;  /* 0x00000002ff027819 */ /* 0x000fc40000011607 */
[----:B------:R-:W-:Y:S02]  /*14980*/  SGXT.U32 R109, R109, 0x3 ;  /* 0x000000036d6d781a */ /* 0x000fe40000000000 */
[----:B------:R-:W-:Y:S01]  /*14990*/  LOP3.LUT R0, R3, R2, RZ, 0x3c, !PT ;  /* 0x0000000203007212 */ /* 0x000fe200078e3cff */
[----:B------:R-:W-:Y:S06]  /*149a0*/  BAR.SYNC.DEFER_BLOCKING 0x0 ;  /* 0x0000000000007b1d */ /* 0x000fec0000010000 */
[----:B------:R-:W4:Y:S04]  /*149b0*/  LDS.128 R28, [R0+UR5] ;  /* 0x00000005001c7984 */ /* 0x000f280008000c00 */
[----:B------:R-:W-:Y:S04]  /*149c0*/  LDS.128 R24, [R0+UR5+0x800] ;  /* 0x0008000500187984 */ /* 0x000fe80008000c00 */
[----:B------:R-:W-:Y:S01]  /*149d0*/  LDS.128 R20, [R0+UR5+0x1800] ;  /* 0x0018000500147984 */ /* 0x000fe20008000c00 */
[C---:B--2---:R-:W-:Y:S01]  /*149e0*/  ISETP.GE.AND P0, PT, R88.reuse, UR8, PT ;  /* 0x0000000858007c0c */ /* 0x044fe2000bf06270 */
[----:B------:R-:W-:Y:S01]  /*149f0*/  IMAD R43, R88, UR4, RZ ;  /* 0x00000004582b7c24 */ /* 0x000fe2000f8e02ff */
[----:B---3--:R-:W-:-:S02]  /*14a00*/  LOP3.LUT R3, R6, R109, RZ, 0xfc, !PT ;  /* 0x0000006d06037212 */ /* 0x008fc400078efcff */
[C-C-:B------:R-:W-:Y:S02]  /*14a10*/  LOP3.LUT R36, R6.reuse, 0x1f0, R109.reuse, 0xfe, !PT ;  /* 0x000001f006247812 */ /* 0x140fe400078efe6d */
[C-C-:B------:R-:W-:Y:S02]  /*14a20*/  LOP3.LUT R2, R6.reuse, 0x1e8, R109.reuse, 0xfe, !PT ;  /* 0x000001e806027812 */ /* 0x140fe400078efe6d */
[C-C-:B------:R-:W-:Y:S02]  /*14a30*/  LOP3.LUT R33, R6.reuse, 0x1e0, R109.reuse, 0xfe, !PT ;  /* 0x000001e006217812 */ /* 0x140fe400078efe6d */
[C-C-:B------:R-:W-:Y:S02]  /*14a40*/  LOP3.LUT R91, R6.reuse, 0x1d8, R109.reuse, 0xfe, !PT ;  /* 0x000001d8065b7812 */ /* 0x140fe400078efe6d */
[C-C-:B------:R-:W-:Y:S02]  /*14a50*/  LOP3.LUT R44, R6.reuse, 0x1d0, R109.reuse, 0xfe, !PT ;  /* 0x000001d0062c7812 */ /* 0x140fe400078efe6d */
[----:B------:R-:W-:-:S02]  /*14a60*/  LOP3.LUT R52, R6, 0x1c8, R109, 0xfe, !PT ;  /* 0x000001c806347812 */ /* 0x000fc400078efe6d */
[C-C-:B------:R-:W-:Y:S02]  /*14a70*/  LOP3.LUT R54, R6.reuse, 0x1c0, R109.reuse, 0xfe, !PT ;  /* 0x000001c006367812 */ /* 0x140fe400078efe6d */
[C-C-:B------:R-:W-:Y:S02]  /*14a80*/  LOP3.LUT R50, R6.reuse, 0x1b8, R109.reuse, 0xfe, !PT ;  /* 0x000001b806327812 */ /* 0x140fe400078efe6d */
[C-C-:B------:R-:W-:Y:S02]  /*14a90*/  LOP3.LUT R40, R6.reuse, 0x1b0, R109.reuse, 0xfe, !PT ;  /* 0x000001b006287812 */ /* 0x140fe400078efe6d */
[C-C-:B------:R-:W-:Y:S02]  /*14aa0*/  LOP3.LUT R46, R6.reuse, 0x1a8, R109.reuse, 0xfe, !PT ;  /* 0x000001a8062e7812 */ /* 0x140fe400078efe6d */
[C-C-:B-1----:R-:W-:Y:S02]  /*14ab0*/  LOP3.LUT R60, R6.reuse, 0x1a0, R109.reuse, 0xfe, !PT ;  /* 0x000001a0063c7812 */ /* 0x142fe400078efe6d */
[----:B------:R-:W-:-:S02]  /*14ac0*/  LOP3.LUT R48, R6, 0x198, R109, 0xfe, !PT ;  /* 0x0000019806307812 */ /* 0x000fc400078efe6d */
        /* <DEDUP_REMOVED lines=50> */
[----:B------:R-:W-:Y:S02]  /*14df0*/  LOP3.LUT R109, R6, 0x8, R109, 0xfe, !PT ;  /* 0x00000008066d7812 */ /* 0x000fe400078efe6d */
[----:B------:R-:W-:Y:S01]  /*14e00*/  LDS.128 R4, [R0+UR5+0x1000] ;  /* 0x0010000500047984 */ /* 0x000fe20008000c00 */
[----:B------:R-:W-:Y:S01]  /*14e10*/  BAR.SYNC.DEFER_BLOCKING 0x0 ;  /* 0x0000000000007b1d */ /* 0x000fe20000010000 */
[----:B0-----:R-:W-:Y:S01]  /*14e20*/  IMAD R38, R3, R32, RZ ;  /* 0x0000002003267224 */ /* 0x001fe200078e02ff */
[----:B------:R-:W-:Y:S02]  /*14e30*/  LEA R37, P1, R43, UR6, 0x1 ;  /* 0x000000062b257c11 */ /* 0x000fe4000f8208ff */
[----:B------:R-:W-:-:S02]  /*14e40*/  ISETP.LT.AND P3, PT, R3, UR9, !P0 ;  /* 0x0000000903007c0c */ /* 0x000fc4000c761270 */
[----:B------:R-:W-:Y:S01]  /*14e50*/  ISETP.LT.AND P2, PT, R2, UR9, !P0 ;  /* 0x0000000902007c0c */ /* 0x000fe2000c741270 */
[----:B------:R-:W-:Y:S01]  /*14e60*/  IMAD R98, R109, R32, RZ ;  /* 0x000000206d627224 */ /* 0x000fe200078e02ff */
[----:B------:R-:W-:Y:S01]  /*14e70*/  LEA.HI.X.SX32 R43, R43, UR7, 0x1, P1 ;  /* 0x000000072b2b7c11 */ /* 0x000fe200088f0eff */
[----:B------:R-:W-:Y:S04]  /*14e80*/  STS.128 [R97+UR5], R56 ;  /* 0x0000003861007988 */ /* 0x000fe80008000c05 */
[----:B------:R0:W-:Y:S04]  /*14e90*/  STS.128 [R97+UR5+0x400], R16 ;  /* 0x0004001061007988 */ /* 0x0001e80008000c05 */
[----:B------:R-:W-:Y:S04]  /*14ea0*/  STS.128 [R97+UR5+0x80], R12 ;  /* 0x0000800c61007988 */ /* 0x000fe80008000c05 */
[----:B------:R-:W-:Y:S01]  /*14eb0*/  STS.128 [R97+UR5+0x480], R8 ;  /* 0x0004800861007988 */ /* 0x000fe20008000c05 */
[----:B------:R-:W-:Y:S01]  /*14ec0*/  BAR.SYNC.DEFER_BLOCKING 0x0 ;  /* 0x0000000000007b1d */ /* 0x000fe20000010000 */
[----:B------:R-:W-:-:S02]  /*14ed0*/  LEA R2, P5, R38, R37, 0x1 ;  /* 0x0000002526027211 */ /* 0x000fc400078a08ff */
[----:B------:R-:W-:Y:S02]  /*14ee0*/  ISETP.LT.AND P1, PT, R109, UR9, !P0 ;  /* 0x000000096d007c0c */ /* 0x000fe4000c721270 */
[----:B------:R-:W-:Y:S01]  /*14ef0*/  LEA.HI.X.SX32 R3, R38, R43, 0x1, P5 ;  /* 0x0000002b26037211 */ /* 0x000fe200028f0eff */
[CC--:B------:R-:W-:Y:S01]  /*14f00*/  IMAD R100, R35.reuse, R32.reuse, RZ ;  /* 0x0000002023647224 */ /* 0x0c0fe200078e02ff */
[C---:B------:R-:W-:Y:S02]  /*14f10*/  LEA R34, P5, R98.reuse, R37, 0x1 ;  /* 0x0000002562227211 */ /* 0x040fe400078a08ff */
[----:B------:R-:W-:Y:S01]  /*14f20*/  ISETP.LT.AND P4, PT, R35, UR9, !P0 ;  /* 0x0000000923007c0c */ /* 0x000fe2000c781270 */
[----:B0-----:R-:W-:Y:S01]  /*14f30*/  IMAD R18, R107, R32, RZ ;  /* 0x000000206b127224 */ /* 0x001fe200078e02ff */
[----:B------:R-:W-:Y:S02]  /*14f40*/  LEA.HI.X.SX32 R35, R98, R43, 0x1, P5 ;  /* 0x0000002b62237211 */ /* 0x000fe400028f0eff */
[----:B------:R-:W-:-:S04]  /*14f50*/  LEA R16, P6, R100, R37, 0x1 ;  /* 0x0000002564107211 */ /* 0x000fc800078c08ff */
[----:B------:R-:W-:Y:S01]  /*14f60*/  LEA.HI.X.SX32 R17, R100, R43, 0x1, P6 ;  /* 0x0000002b64117211 */ /* 0x000fe200030f0eff */
[----:B----4-:R0:W-:Y:S01]  /*14f70*/  @P3 STG.E.U16 desc[UR40][R2.64], R28 ;  /* 0x0000001c02003986 */ /* 0x0101e2000c101528 */
[----:B------:R-:W-:-:S03]  /*14f80*/  ISETP.LT.AND P3, PT, R107, UR9, !P0 ;  /* 0x000000096b007c0c */ /* 0x000fc6000c761270 */
[----:B------:R-:W1:Y:S01]  /*14f90*/  LDS.128 R8, [R0+UR5] ;  /* 0x0000000500087984 */ /* 0x000e620008000c00 */
[----:B0-----:R-:W-:-:S05]  /*14fa0*/  PRMT R3, R28, 0x7632, R3 ;  /* 0x000076321c037816 */ /* 0x001fca0000000003 */
[----:B------:R-:W-:Y:S01]  /*14fb0*/  @P1 STG.E.U16 desc[UR40][R34.64], R3 ;  /* 0x0000000322001986 */ /* 0x000fe2000c101528 */
[C---:B------:R-:W-:Y:S01]  /*14fc0*/  LEA R14, P1, R18.reuse, R37, 0x1 ;  /* 0x00000025120e7211 */ /* 0x040fe200078208ff */
[-C--:B------:R-:W-:Y:S01]  /*14fd0*/  IMAD R12, R105, R32.reuse, RZ ;  /* 0x00000020690c7224 */ /* 0x080fe200078e02ff */
[----:B------:R-:W-:Y:S01]  /*14fe0*/  PRMT R13, R29, 0x7632, R13 ;  /* 0x000076321d0d7816 */ /* 0x000fe2000000000d */
[----:B------:R0:W-:Y:S01]  /*14ff0*/  @P4 STG.E.U16 desc[UR40][R16.64], R29 ;  /* 0x0000001d10004986 */ /* 0x0001e2000c101528 */
[----:B------:R-:W-:Y:S01]  /*15000*/  LEA.HI.X.SX32 R15, R18, R43, 0x1, P1 ;  /* 0x0000002b120f7211 */ /* 0x000fe200008f0eff */
[-C--:B------:R-:W-:Y:S01]  /*15010*/  IMAD R18, R103, R32.reuse, RZ ;  /* 0x0000002067127224 */ /* 0x080fe200078e02ff */
[----:B------:R-:W-:Y:S02]  /*15020*/  ISETP.LT.AND P4, PT, R105, UR9, !P0 ;  /* 0x0000000969007c0c */ /* 0x000fe4000c781270 */
[----:B------:R-:W-:Y:S01]  /*15030*/  ISETP.LT.AND P1, PT, R103, UR9, !P0 ;  /* 0x0000000967007c0c */ /* 0x000fe2000c721270 */
[----:B------:R2:W-:Y:S01]  /*15040*/  @P3 STG.E.U16 desc[UR40][R14.64], R13 ;  /* 0x0000000d0e003986 */ /* 0x0005e2000c101528 */
[-C--:B------:R-:W-:Y:S01]  /*15050*/  LEA R2, P6, R12, R37.reuse, 0x1 ;  /* 0x000000250c027211 */ /* 0x080fe200078c08ff */
[----:B------:R-:W-:Y:S01]  /*15060*/  IMAD R28, R101, R32, RZ ;  /* 0x00000020651c7224 */ /* 0x000fe200078e02ff */
[----:B0-----:R-:W-:-:S02]  /*15070*/  LEA R16, P3, R18, R37, 0x1 ;  /* 0x0000002512107211 */ /* 0x001fc400078608ff */
[-C--:B------:R-:W-:Y:S02]  /*15080*/  LEA.HI.X.SX32 R3, R12, R43.reuse, 0x1, P6 ;  /* 0x0000002b0c037211 */ /* 0x080fe400030f0eff */
[----:B------:R-:W-:Y:S01]  /*15090*/  LEA.HI.X.SX32 R17, R18, R43, 0x1, P3 ;  /* 0x0000002b12117211 */ /* 0x000fe200018f0eff */
[----:B------:R-:W-:Y:S01]  /*150a0*/  IMAD R18, R99, R32, RZ ;  /* 0x0000002063127224 */ /* 0x000fe200078e02ff */
[----:B--2---:R-:W-:Y:S02]  /*150b0*/  PRMT R15, R30, 0x7632, R15 ;  /* 0x000076321e0f7816 */ /* 0x004fe4000000000f */
[----:B------:R-:W-:Y:S02]  /*150c0*/  ISETP.LT.AND P5, PT, R101, UR9, !P0 ;  /* 0x0000000965007c0c */ /* 0x000fe4000c7a1270 */
[----:B------:R-:W-:Y:S01]  /*150d0*/  ISETP.LT.AND P3, PT, R99, UR9, !P0 ;  /* 0x0000000963007c0c */ /* 0x000fe2000c761270 */
[----:B------:R0:W-:Y:S01]  /*150e0*/  @P4 STG.E.U16 desc[UR40][R2.64], R30 ;  /* 0x0000001e02004986 */ /* 0x0001e2000c101528 */
[----:B------:R-:W-:-:S03]  /*150f0*/  LEA R12, P6, R28, R37, 0x1 ;  /* 0x000000251c0c7211 */ /* 0x000fc600078c08ff */
[----:B------:R2:W-:Y:S01]  /*15100*/  @P1 STG.E.U16 desc[UR40][R16.64], R15 ;  /* 0x0000000f10001986 */ /* 0x0005e2000c101528 */
[----:B------:R-:W-:Y:S02]  /*15110*/  LEA R14, P1, R18, R37, 0x1 ;  /* 0x00000025120e7211 */ /* 0x000fe400078208ff */
[-C--:B------:R-:W-:Y:S01]  /*15120*/  LEA.HI.X.SX32 R13, R28, R43.reuse, 0x1, P6 ;  /* 0x0000002b1c0d7211 */ /* 0x080fe200030f0eff */
[CC--:B------:R-:W-:Y:S01]  /*15130*/  IMAD R28, R55.reuse, R32.reuse, RZ ;  /* 0x00000020371c7224 */ /* 0x0c0fe200078e02ff */
[----:B------:R-:W-:Y:S02]  /*15140*/  ISETP.LT.AND P4, PT, R55, UR9, !P0 ;  /* 0x0000000937007c0c */ /* 0x000fe4000c781270 */
[----:B0-----:R-:W-:Y:S02]  /*15150*/  PRMT R3, R31, 0x7632, R3 ;  /* 0x000076321f037816 */ /* 0x001fe40000000003 */
[----:B--2---:R-:W-:Y:S01]  /*15160*/  LEA.HI.X.SX32 R15, R18, R43, 0x1, P1 ;  /* 0x0000002b120f7211 */ /* 0x004fe200008f0eff */
[CC--:B------:R-:W-:Y:S01]  /*15170*/  IMAD R18, R53.reuse, R32.reuse, RZ ;  /* 0x0000002035127224 */ /* 0x0c0fe200078e02ff */
[----:B------:R-:W-:Y:S01]  /*15180*/  ISETP.LT.AND P1, PT, R53, UR9, !P0 ;  /* 0x0000000935007c0c */ /* 0x000fe2000c721270 */
[----:B------:R-:W-:Y:S01]  /*15190*/  @P5 STG.E.U16 desc[UR40][R12.64], R31 ;  /* 0x0000001f0c005986 */ /* 0x000fe2000c101528 */
[----:B------:R-:W-:Y:S01]  /*151a0*/  LEA R2, P6, R28, R37, 0x1 ;  /* 0x000000251c027211 */ /* 0x000fe200078c08ff */
[----:B------:R-:W-:-:S02]  /*151b0*/  IMAD R34, R51, R32, RZ ;  /* 0x0000002033227224 */ /* 0x000fc400078e02ff */
[----:B------:R0:W-:Y:S01]  /*151c0*/  @P3 STG.E.U16 desc[UR40][R14.64], R3 ;  /* 0x000000030e003986 */ /* 0x0001e2000c101528 */
[C---:B------:R-:W-:Y:S02]  /*151d0*/  LEA R16, P3, R18.reuse, R37, 0x1 ;  /* 0x0000002512107211 */ /* 0x040fe400078608ff */
[----:B------:R-:W-:Y:S02]  /*151e0*/  ISETP.LT.AND P5, PT, R51, UR9, !P0 ;  /* 0x0000000933007c0c */ /* 0x000fe4000c7a1270 */
[-C--:B------:R-:W-:Y:S01]  /*151f0*/  LEA.HI.X.SX32 R17, R18, R43.reuse, 0x1, P3 ;  /* 0x0000002b12117211 */ /* 0x080fe200018f0eff */
[C---:B------:R-:W-:Y:S01]  /*15200*/  IMAD R18, R49.reuse, R32, RZ ;  /* 0x0000002031127224 */ /* 0x040fe200078e02ff */
[----:B------:R-:W-:Y:S02]  /*15210*/  ISETP.LT.AND P3, PT, R49, UR9, !P0 ;  /* 0x0000000931007c0c */ /* 0x000fe4000c761270 */
[----:B0-----:R-:W-:Y:S02]  /*15220*/  LEA.HI.X.SX32 R3, R28, R43, 0x1, P6 ;  /* 0x0000002b1c037211 */ /* 0x001fe400030f0eff */
[----:B-1----:R-:W-:-:S02]  /*15230*/  PRMT R15, R8, 0x7632, R15 ;  /* 0x00007632080f7816 */ /* 0x002fc4000000000f */
[C---:B------:R-:W-:Y:S01]  /*15240*/  LEA R12, P6, R34.reuse, R37, 0x1 ;  /* 0x00000025220c7211 */ /* 0x040fe200078c08ff */
[----:B------:R0:W-:Y:S01]  /*15250*/  @P4 STG.E.U16 desc[UR40][R2.64], R8 ;  /* 0x0000000802004986 */ /* 0x0001e2000c101528 */
[CC--:B------:R-:W-:Y:S02]  /*15260*/  IMAD R28, R47.reuse, R32.reuse, RZ ;  /* 0x000000202f1c7224 */ /* 0x0c0fe400078e02ff */
[----:B------:R-:W-:Y:S01]  /*15270*/  LEA.HI.X.SX32 R13, R34, R43, 0x1, P6 ;  /* 0x0000002b220d7211 */ /* 0x000fe200030f0eff */
[----:B------:R1:W-:Y:S01]  /*15280*/  @P1 STG.E.U16 desc[UR40][R16.64], R15 ;  /* 0x0000000f10001986 */ /* 0x0003e2000c101528 */
[----:B------:R-:W-:Y:S02]  /*15290*/  LEA R14, P1, R18, R37, 0x1 ;  /* 0x00000025120e7211 */ /* 0x000fe400078208ff */
[----:B------:R-:W-:Y:S01]  /*152a0*/  ISETP.LT.AND P4, PT, R47, UR9, !P0 ;  /* 0x000000092f007c0c */ /* 0x000fe2000c781270 */
[----:B------:R2:W-:Y:S01]  /*152b0*/  @P5 STG.E.U16 desc[UR40][R12.64], R9 ;  /* 0x000000090c005986 */ /* 0x0005e2000c101528 */
[C---:B------:R-:W-:Y:S01]  /*152c0*/  IMAD R30, R45.reuse, R32, RZ ;  /* 0x000000202d1e7224 */ /* 0x040fe200078e02ff */
[----:B------:R-:W-:-:S02]  /*152d0*/  ISETP.LT.AND P5, PT, R45, UR9, !P0 ;  /* 0x000000092d007c0c */ /* 0x000fc4000c7a1270 */
[----:B0-----:R-:W-:Y:S02]  /*152e0*/  PRMT R3, R9, 0x7632, R3 ;  /* 0x0000763209037816 */ /* 0x001fe40000000003 */
[----:B-1----:R-:W-:Y:S02]  /*152f0*/  LEA.HI.X.SX32 R15, R18, R43, 0x1, P1 ;  /* 0x0000002b120f7211 */ /* 0x002fe400008f0eff */
[-C--:B------:R-:W-:Y:S01]  /*15300*/  LEA R18, P1, R28, R37.reuse, 0x1 ;  /* 0x000000251c127211 */ /* 0x080fe200078208ff */
[-C--:B------:R-:W-:Y:S01]  /*15310*/  IMAD R16, R41, R32.reuse, RZ ;  /* 0x0000002029107224 */ /* 0x080fe200078e02ff */
[----:B------:R-:W-:Y:S01]  /*15320*/  LEA R2, P6, R30, R37, 0x1 ;  /* 0x000000251e027211 */ /* 0x000fe200078c08ff */
[----:B------:R0:W-:Y:S01]  /*15330*/  @P3 STG.E.U16 desc[UR40][R14.64], R3 ;  /* 0x000000030e003986 */ /* 0x0001e2000c101528 */
[----:B------:R-:W-:Y:S01]  /*15340*/  LEA.HI.X.SX32 R19, R28, R43, 0x1, P1 ;  /* 0x0000002b1c137211 */ /* 0x000fe200008f0eff */
[----:B------:R-:W-:Y:S01]  /*15350*/  IMAD R28, R39, R32, RZ ;  /* 0x00000020271c7224 */ /* 0x000fe200078e02ff */
[----:B------:R-:W-:-:S02]  /*15360*/  ISETP.LT.AND P3, PT, R41, UR9, !P0 ;  /* 0x0000000929007c0c */ /* 0x000fc4000c761270 */
[----:B--2---:R-:W-:Y:S01]  /*15370*/  PRMT R9, R10, 0x7632, R9 ;  /* 0x000076320a097816 */ /* 0x004fe20000000009 */
[----:B------:R1:W-:Y:S01]  /*15380*/  @P4 STG.E.U16 desc[UR40][R18.64], R10 ;  /* 0x0000000a12004986 */ /* 0x0003e2000c101528 */
[----:B------:R-:W-:Y:S01]  /*15390*/  ISETP.LT.AND P1, PT, R39, UR9, !P0 ;  /* 0x0000000927007c0c */ /* 0x000fe2000c721270 */
[----:B------:R-:W-:Y:S01]  /*153a0*/  IMAD R38, R32, 0x80, R38 ;  /* 0x0000008020267824 */ /* 0x000fe200078e0226 */
[----:B------:R-:W-:Y:S02]  /*153b0*/  LEA R8, P4, R16, R37, 0x1 ;  /* 0x0000002510087211 */ /* 0x000fe400078808ff */
[----:B0-----:R-:W-:Y:S02]  /*153c0*/  LEA.HI.X.SX32 R3, R30, R43, 0x1, P6 ;  /* 0x0000002b1e037211 */ /* 0x001fe400030f0eff */
[----:B------:R-:W-:-:S03]  /*153d0*/  LEA R12, P6, R28, R37, 0x1 ;  /* 0x000000251c0c7211 */ /* 0x000fc600078c08ff */
[----:B------:R0:W-:Y:S01]  /*153e0*/  @P5 STG.E.U16 desc[UR40][R2.64], R9 ;  /* 0x0000000902005986 */ /* 0x0001e2000c101528 */
[----:B------:R-:W-:Y:S01]  /*153f0*/  LEA.HI.X.SX32 R13, R28, R43, 0x1, P6 ;  /* 0x0000002b1c0d7211 */ /* 0x000fe200030f0eff */
[----:B-1----:R-:W-:Y:S01]  /*15400*/  IMAD R10, R32, 0x8, R38 ;  /* 0x00000008200a7824 */ /* 0x002fe200078e0226 */
[----:B------:R-:W-:Y:S02]  /*15410*/  LEA R14, P6, R38, R37, 0x1 ;  /* 0x00000025260e7211 */ /* 0x000fe400078c08ff */
[----:B------:R-:W-:Y:S01]  /*15420*/  ISETP.LT.AND P5, PT, R96, UR9, !P0 ;  /* 0x0000000960007c0c */ /* 0x000fe2000c7a1270 */
[----:B------:R-:W-:Y:S01]  /*15430*/  IMAD R18, R32, 0x8, R10 ;  /* 0x0000000820127824 */ /* 0x000fe200078e020a */
[-C--:B------:R-:W-:Y:S02]  /*15440*/  LEA.HI.X.SX32 R15, R38, R43.reuse, 0x1, P6 ;  /* 0x0000002b260f7211 */ /* 0x080fe400030f0eff */
[----:B0-----:R-:W-:Y:S02]  /*15450*/  LEA.HI.X.SX32 R9, R16, R43, 0x1, P4 ;  /* 0x0000002b10097211 */ /* 0x001fe400020f0eff */
[----:B------:R-:W-:-:S02]  /*15460*/  PRMT R3, R11, 0x7632, R3 ;  /* 0x000076320b037816 */ /* 0x000fc40000000003 */
[----:B------:R-:W-:Y:S01]  /*15470*/  LEA R2, P6, R10, R37, 0x1 ;  /* 0x000000250a027211 */ /* 0x000fe200078c08ff */
[----:B------:R-:W-:Y:S01]  /*15480*/  @P3 STG.E.U16 desc[UR40][R8.64], R11 ;  /* 0x0000000b08003986 */ /* 0x000fe2000c101528 */
[----:B------:R-:W-:Y:S01]  /*15490*/  ISETP.LT.AND P3, PT, R95, UR9, !P0 ;  /* 0x000000095f007c0c */ /* 0x000fe2000c761270 */
[----:B------:R-:W-:Y:S02]  /*154a0*/  IMAD R28, R32, 0x8, R18 ;  /* 0x00000008201c7824 */ /* 0x000fe400078e0212 */
[----:B------:R0:W-:Y:S01]  /*154b0*/  @P1 STG.E.U16 desc[UR40][R12.64], R3 ;  /* 0x000000030c001986 */ /* 0x0001e2000c101528 */
[----:B------:R-:W-:-:S03]  /*154c0*/  ISETP.LT.AND P1, PT, R94, UR9, !P0 ;  /* 0x000000095e007c0c */ /* 0x000fc6000c721270 */
[----:B------:R1:W-:Y:S01]  /*154d0*/  @P5 STG.E.U16 desc[UR40][R14.64], R24 ;  /* 0x000000180e005986 */ /* 0x0003e2000c101528 */
[----:B------:R-:W-:Y:S02]  /*154e0*/  ISETP.LT.AND P5, PT, R93, UR9, !P0 ;  /* 0x000000095d007c0c */ /* 0x000fe4000c7a1270 */
[----:B0-----:R-:W-:Y:S02]  /*154f0*/  LEA.HI.X.SX32 R3, R10, R43, 0x1, P6 ;  /* 0x0000002b0a037211 */ /* 0x001fe400030f0eff */
[----:B------:R-:W-:Y:S01]  /*15500*/  LEA R16, P6, R18, R37, 0x1 ;  /* 0x0000002512107211 */ /* 0x000fe200078c08ff */
[----:B------:R-:W0:Y:S01]  /*15510*/  LDS.128 R8, [R0+UR5+0x800] ;  /* 0x0008000500087984 */ /* 0x000e220008000c00 */
[----:B------:R-:W-:Y:S02]  /*15520*/  PRMT R13, R24, 0x7632, R13 ;  /* 0x00007632180d7816 */ /* 0x000fe4000000000d */
[----:B------:R-:W-:Y:S01]  /*15530*/  LEA.HI.X.SX32 R17, R18, R43, 0x1, P6 ;  /* 0x0000002b12117211 */ /* 0x000fe200030f0eff */
[----:B------:R-:W-:Y:S01]  /*15540*/  IMAD R18, R32, 0x8, R28 ;  /* 0x0000000820127824 */ /* 0x000fe200078e021c */
[----:B------:R-:W-:Y:S01]  /*15550*/  LEA R12, P6, R28, R37, 0x1 ;  /* 0x000000251c0c7211 */ /* 0x000fe200078c08ff */
[----:B------:R2:W-:Y:S01]  /*15560*/  @P3 STG.E.U16 desc[UR40][R2.64], R13 ;  /* 0x0000000d02003986 */ /* 0x0005e2000c101528 */
[----:B------:R-:W-:Y:S01]  /*15570*/  ISETP.LT.AND P3, PT, R92, UR9, !P0 ;  /* 0x000000095c007c0c */ /* 0x000fe2000c761270 */
[----:B-1----:R-:W-:-:S02]  /*15580*/  IMAD R24, R32, 0x8, R18 ;  /* 0x0000000820187824 */ /* 0x002fc400078e0212 */
[----:B------:R-:W-:Y:S01]  /*15590*/  @P1 STG.E.U16 desc[UR40][R16.64], R25 ;  /* 0x0000001910001986 */ /* 0x000fe2000c101528 */
[----:B------:R-:W-:Y:S02]  /*155a0*/  ISETP.LT.AND P1, PT, R75, UR9, !P0 ;  /* 0x000000094b007c0c */ /* 0x000fe4000c721270 */
[----:B--2---:R-:W-:Y:S02]  /*155b0*/  LEA.HI.X.SX32 R13, R28, R43, 0x1, P6 ;  /* 0x0000002b1c0d7211 */ /* 0x004fe400030f0eff */
[C---:B------:R-:W-:Y:S02]  /*155c0*/  LEA R14, P6, R18.reuse, R37, 0x1 ;  /* 0x00000025120e7211 */ /* 0x040fe400078c08ff */
[----:B------:R-:W-:Y:S02]  /*155d0*/  PRMT R3, R25, 0x7632, R3 ;  /* 0x0000763219037816 */ /* 0x000fe40000000003 */
[----:B------:R-:W-:Y:S01]  /*155e0*/  LEA.HI.X.SX32 R15, R18, R43, 0x1, P6 ;  /* 0x0000002b120f7211 */ /* 0x000fe200030f0eff */
[----:B------:R-:W-:Y:S01]  /*155f0*/  IMAD R18, R32, 0x8, R24 ;  /* 0x0000000820127824 */ /* 0x000fe200078e0218 */
[----:B------:R-:W-:Y:S01]  /*15600*/  LEA R2, P6, R24, R37, 0x1 ;  /* 0x0000002518027211 */ /* 0x000fe200078c08ff */
[----:B------:R1:W-:Y:S01]  /*15610*/  @P5 STG.E.U16 desc[UR40][R12.64], R3 ;  /* 0x000000030c005986 */ /* 0x0003e2000c101528 */
[----:B------:R-:W-:-:S03]  /*15620*/  ISETP.LT.AND P5, PT, R83, UR9, !P0 ;  /* 0x0000000953007c0c */ /* 0x000fc6000c7a1270 */
[----:B------:R-:W-:Y:S01]  /*15630*/  @P3 STG.E.U16 desc[UR40][R14.64], R26 ;  /* 0x0000001a0e003986 */ /* 0x000fe2000c101528 */
[----:B------:R-:W-:Y:S02]  /*15640*/  ISETP.LT.AND P3, PT, R89, UR9, !P0 ;  /* 0x0000000959007c0c */ /* 0x000fe4000c761270 */
[----:B-1----:R-:W-:Y:S01]  /*15650*/  LEA.HI.X.SX32 R3, R24, R43, 0x1, P6 ;  /* 0x0000002b18037211 */ /* 0x002fe200030f0eff */
[----:B------:R-:W-:Y:S01]  /*15660*/  IMAD R24, R32, 0x8, R18 ;  /* 0x0000000820187824 */ /* 0x000fe200078e0212 */
[----:B------:R-:W-:Y:S02]  /*15670*/  LEA R16, P6, R18, R37, 0x1 ;  /* 0x0000002512107211 */ /* 0x000fe400078c08ff */
        /* <DEDUP_REMOVED lines=8> */
[----:B-1----:R-:W-:Y:S02]  /*15700*/  LEA.HI.X.SX32 R13, R24, R43, 0x1, P6 ;  /* 0x0000002b180d7211 */ /* 0x002fe400030f0eff */
[----:B------:R-:W-:Y:S02]  /*15710*/  LEA R14, P6, R18, R37, 0x1 ;  /* 0x00000025120e7211 */ /* 0x000fe400078c08ff */
[----:B------:R-:W-:Y:S02]  /*15720*/  LEA R24, R32, R18, 0x3 ;  /* 0x0000001220187211 */ /* 0x000fe400078e18ff */
[----:B------:R-:W-:Y:S02]  /*15730*/  PRMT R3, R27, 0x7632, R3 ;  /* 0x000076321b037816 */ /* 0x000fe40000000003 */
[----:B------:R-:W-:Y:S01]  /*15740*/  LEA.HI.X.SX32 R15, R18, R43, 0x1, P6 ;  /* 0x0000002b120f7211 */ /* 0x000fe200030f0eff */
[----:B------:R-:W-:Y:S01]  /*15750*/  IMAD R18, R32, 0x8, R24 ;  /* 0x0000000820127824 */ /* 0x000fe200078e0218 */
[----:B------:R-:W-:Y:S01]  /*15760*/  LEA R2, P6, R24, R37, 0x1 ;  /* 0x0000002518027211 */ /* 0x000fe200078c08ff */
[----:B------:R1:W-:Y:S01]  /*15770*/  @P3 STG.E.U16 desc[UR40][R12.64], R3 ;  /* 0x000000030c003986 */ /* 0x0003e2000c101528 */
[----:B------:R-:W-:-:S03]  /*15780*/  ISETP.LT.AND P3, PT, R88, UR9, !P0 ;  /* 0x0000000958007c0c */ /* 0x000fc6000c761270 */
[----:B0-----:R0:W-:Y:S01]  /*15790*/  @P1 STG.E.U16 desc[UR40][R14.64], R8 ;  /* 0x000000080e001986 */ /* 0x0011e2000c101528 */
        /* <DEDUP_REMOVED lines=9> */
[----:B------:R-:W-:Y:S01]  /*15830*/  ISETP.LT.AND P5, PT, R87, UR9, !P0 ;  /* 0x0000000957007c0c */ /* 0x000fe2000c7a1270 */
[----:B0-----:R-:W-:-:S02]  /*15840*/  IMAD R8, R32, 0x8, R18 ;  /* 0x0000000820087824 */ /* 0x001fc400078e0212 */
[----:B------:R0:W-:Y:S01]  /*15850*/  @P3 STG.E.U16 desc[UR40][R16.64], R9 ;  /* 0x0000000910003986 */ /* 0x0001e2000c101528 */
[----:B------:R-:W-:Y:S02]  /*15860*/  ISETP.LT.AND P3, PT, R85, UR9, !P0 ;  /* 0x0000000955007c0c */ /* 0x000fe4000c761270 */
[----:B-1----:R-:W-:Y:S02]  /*15870*/  LEA.HI.X.SX32 R13, R24, R43, 0x1, P6 ;  /* 0x0000002b180d7211 */ /* 0x002fe400030f0eff */
[C---:B------:R-:W-:Y:S02]  /*15880*/  LEA R14, P6, R18.reuse, R37, 0x1 ;  /* 0x00000025120e7211 */ /* 0x040fe400078c08ff */
[----:B------:R-:W-:Y:S02]  /*15890*/  PRMT R3, R9, 0x7632, R3 ;  /* 0x0000763209037816 */ /* 0x000fe40000000003 */
[----:B------:R-:W-:Y:S01]  /*158a0*/  LEA.HI.X.SX32 R15, R18, R43, 0x1, P6 ;  /* 0x0000002b120f7211 */ /* 0x000fe200030f0eff */
[----:B0-----:R-:W-:Y:S01]  /*158b0*/  IMAD R16, R32, 0x8, R8 ;  /* 0x0000000820107824 */ /* 0x001fe200078e0208 */
[----:B------:R-:W-:Y:S01]  /*158c0*/  LEA R2, P6, R8, R37, 0x1 ;  /* 0x0000002508027211 */ /* 0x000fe200078c08ff */
[----:B------:R0:W-:Y:S01]  /*158d0*/  @P1 STG.E.U16 desc[UR40][R12.64], R3 ;  /* 0x000000030c001986 */ /* 0x0001e2000c101528 */
[----:B------:R-:W-:Y:S01]  /*158e0*/  PRMT R9, R10, 0x7632, R9 ;  /* 0x000076320a097816 */ /* 0x000fe20000000009 */
[----:B------:R-:W-:Y:S01]  /*158f0*/  IMAD R18, R32, 0x8, R16 ;  /* 0x0000000820127824 */ /* 0x000fe200078e0210 */
[----:B------:R-:W-:Y:S01]  /*15900*/  ISETP.LT.AND P1, PT, R84, UR9, !P0 ;  /* 0x0000000954007c0c */ /* 0x000fe2000c721270 */
[----:B------:R1:W-:Y:S01]  /*15910*/  @P5 STG.E.U16 desc[UR40][R14.64], R10 ;  /* 0x0000000a0e005986 */ /* 0x0003e2000c101528 */
[----:B------:R-:W-:-:S02]  /*15920*/  ISETP.LT.AND P5, PT, R78, UR9, !P0 ;  /* 0x000000094e007c0c */ /* 0x000fc4000c7a1270 */
[----:B0-----:R-:W-:Y:S02]  /*15930*/  LEA.HI.X.SX32 R3, R8, R43, 0x1, P6 ;  /* 0x0000002b08037211 */ /* 0x001fe400030f0eff */
[----:B------:R-:W-:-:S03]  /*15940*/  LEA R8, P6, R16, R37, 0x1 ;  /* 0x0000002510087211 */ /* 0x000fc600078c08ff */
[----:B------:R0:W-:Y:S01]  /*15950*/  @P3 STG.E.U16 desc[UR40][R2.64], R9 ;  /* 0x0000000902003986 */ /* 0x0001e2000c101528 */
[----:B-1----:R-:W-:Y:S01]  /*15960*/  IMAD R10, R32, 0x8, R18 ;  /* 0x00000008200a7824 */ /* 0x002fe200078e0212 */
[----:B------:R-:W-:Y:S02]  /*15970*/  ISETP.LT.AND P3, PT, R81, UR9, !P0 ;  /* 0x0000000951007c0c */ /* 0x000fe4000c761270 */
[----:B0-----:R-:W-:Y:S02]  /*15980*/  LEA.HI.X.SX32 R9, R16, R43, 0x1, P6 ;  /* 0x0000002b10097211 */ /* 0x001fe400030f0eff */
[----:B------:R-:W-:Y:S01]  /*15990*/  LEA R12, P6, R18, R37, 0x1 ;  /* 0x00000025120c7211 */ /* 0x000fe200078c08ff */
[----:B------:R-:W-:-:S03]  /*159a0*/  IMAD R16, R32, 0x8, R10 ;  /* 0x0000000820107824 */ /* 0x000fc600078e020a */
[----:B------:R-:W-:Y:S02]  /*159b0*/  LEA.HI.X.SX32 R13, R18, R43, 0x1, P6 ;  /* 0x0000002b120d7211 */ /* 0x000fe400030f0eff */
[C---:B------:R-:W-:Y:S02]  /*159c0*/  LEA R14, P6, R10.reuse, R37, 0x1 ;  /* 0x000000250a0e7211 */ /* 0x040fe400078c08ff */
[----:B------:R-:W-:Y:S01]  /*159d0*/  PRMT R3, R11, 0x7632, R3 ;  /* 0x000076320b037816 */ /* 0x000fe20000000003 */
[----:B------:R-:W-:Y:S01]  /*159e0*/  @P1 STG.E.U16 desc[UR40][R8.64], R11 ;  /* 0x0000000b08001986 */ /* 0x000fe2000c101528 */
[----:B------:R-:W-:Y:S01]  /*159f0*/  LEA.HI.X.SX32 R15, R10, R43, 0x1, P6 ;  /* 0x0000002b0a0f7211 */ /* 0x000fe200030f0eff */
[----:B------:R-:W-:Y:S01]  /*15a00*/  IMAD R10, R32, 0x8, R16 ;  /* 0x00000008200a7824 */ /* 0x000fe200078e0210 */
[----:B------:R-:W-:Y:S01]  /*15a10*/  LEA R2, P6, R16, R37, 0x1 ;  /* 0x0000002510027211 */ /* 0x000fe200078c08ff */
[----:B------:R0:W-:Y:S01]  /*15a20*/  @P5 STG.E.U16 desc[UR40][R12.64], R3 ;  /* 0x000000030c005986 */ /* 0x0001e2000c101528 */
[----:B------:R-:W-:-:S02]  /*15a30*/  ISETP.LT.AND P1, PT, R80, UR9, !P0 ;  /* 0x0000000950007c0c */ /* 0x000fc4000c721270 */
[----:B------:R-:W-:Y:S01]  /*15a40*/  ISETP.LT.AND P5, PT, R76, UR9, !P0 ;  /* 0x000000094c007c0c */ /* 0x000fe2000c7a1270 */
[----:B------:R-:W-:Y:S01]  /*15a50*/  IMAD R18, R32, 0x8, R10 ;  /* 0x0000000820127824 */ /* 0x000fe200078e020a */
[----:B------:R1:W-:Y:S01]  /*15a60*/  @P3 STG.E.U16 desc[UR40][R14.64], R4 ;  /* 0x000000040e003986 */ /* 0x0003e2000c101528 */
[----:B0-----:R-:W-:Y:S02]  /*15a70*/  LEA.HI.X.SX32 R3, R16, R43, 0x1, P6 ;  /* 0x0000002b10037211 */ /* 0x001fe400030f0eff */
[----:B------:R-:W-:Y:S02]  /*15a80*/  LEA R16, P6, R10, R37, 0x1 ;  /* 0x000000250a107211 */ /* 0x000fe400078c08ff */
[----:B------:R-:W-:Y:S02]  /*15a90*/  PRMT R13, R4, 0x7632, R13 ;  /* 0x00007632040d7816 */ /* 0x000fe4000000000d */
[----:B------:R-:W-:Y:S01]  /*15aa0*/  LEA.HI.X.SX32 R17, R10, R43, 0x1, P6 ;  /* 0x0000002b0a117211 */ /* 0x000fe200030f0eff */
[----:B------:R-:W-:Y:S01]  /*15ab0*/  IMAD R24, R32, 0x8, R18 ;  /* 0x0000000820187824 */ /* 0x000fe200078e0212 */
[----:B------:R-:W0:Y:S01]  /*15ac0*/  LDS.128 R8, [R0+UR5+0x1000] ;  /* 0x0010000500087984 */ /* 0x000e220008000c00 */
[----:B------:R-:W-:-:S02]  /*15ad0*/  ISETP.LT.AND P3, PT, R79, UR9, !P0 ;  /* 0x000000094f007c0c */ /* 0x000fc4000c761270 */
[----:B------:R-:W-:Y:S01]  /*15ae0*/  LEA R12, P6, R18, R37, 0x1 ;  /* 0x00000025120c7211 */ /* 0x000fe200078c08ff */
[----:B------:R2:W-:Y:S01]  /*15af0*/  @P1 STG.E.U16 desc[UR40][R2.64], R13 ;  /* 0x0000000d02001986 */ /* 0x0005e2000c101528 */
[----:B------:R-:W-:Y:S01]  /*15b00*/  ISETP.LT.AND P1, PT, R77, UR9, !P0 ;  /* 0x000000094d007c0c */ /* 0x000fe2000c721270 */
[----:B-1----:R-:W-:Y:S02]  /*15b10*/  IMAD R4, R32, 0x8, R24 ;  /* 0x0000000820047824 */ /* 0x002fe400078e0218 */
[----:B------:R1:W-:Y:S01]  /*15b20*/  @P5 STG.E.U16 desc[UR40][R16.64], R5 ;  /* 0x0000000510005986 */ /* 0x0003e2000c101528 */
[----:B------:R-:W-:Y:S02]  /*15b30*/  ISETP.LT.AND P5, PT, R61, UR9, !P0 ;  /* 0x000000093d007c0c */ /* 0x000fe4000c7a1270 */
[----:B--2---:R-:W-:Y:S02]  /*15b40*/  LEA.HI.X.SX32 R13, R18, R43, 0x1, P6 ;  /* 0x0000002b120d7211 */ /* 0x004fe400030f0eff */
[----:B------:R-:W-:-:S02]  /*15b50*/  LEA R14, P6, R24, R37, 0x1 ;  /* 0x00000025180e7211 */ /* 0x000fc400078c08ff */
[----:B------:R-:W-:Y:S02]  /*15b60*/  PRMT R3, R5, 0x7632, R3 ;  /* 0x0000763205037816 */ /* 0x000fe40000000003 */
[----:B------:R-:W-:Y:S01]  /*15b70*/  LEA.HI.X.SX32 R15, R24, R43, 0x1, P6 ;  /* 0x0000002b180f7211 */ /* 0x000fe200030f0eff */
[----:B-1----:R-:W-:Y:S01]  /*15b80*/  IMAD R16, R32, 0x8, R4 ;  /* 0x0000000820107824 */ /* 0x002fe200078e0204 */
[----:B------:R-:W-:Y:S01]  /*15b90*/  LEA R2, P6, R4, R37, 0x1 ;  /* 0x0000002504027211 */ /* 0x000fe200078c08ff */
[----:B------:R1:W-:Y:S01]  /*15ba0*/  @P3 STG.E.U16 desc[UR40][R12.64], R3 ;  /* 0x000000030c003986 */ /* 0x0003e2000c101528 */
[----:B------:R-:W-:Y:S01]  /*15bb0*/  PRMT R5, R6, 0x7632, R5 ;  /* 0x0000763206057816 */ /* 0x000fe20000000005 */
[----:B------:R-:W-:Y:S01]  /*15bc0*/  IMAD R18, R32, 0x8, R16 ;  /* 0x0000000820127824 */ /* 0x000fe200078e0210 */
[----:B------:R-:W-:Y:S01]  /*15bd0*/  ISETP.LT.AND P3, PT, R66, UR9, !P0 ;  /* 0x0000000942007c0c */ /* 0x000fe2000c761270 */
[----:B------:R2:W-:Y:S01]  /*15be0*/  @P1 STG.E.U16 desc[UR40][R14.64], R6 ;  /* 0x000000060e001986 */ /* 0x0005e2000c101528 */
[----:B------:R-:W-:-:S02]  /*15bf0*/  ISETP.LT.AND P1, PT, R72, UR9, !P0 ;  /* 0x0000000948007c0c */ /* 0x000fc4000c721270 */
[----:B-1----:R-:W-:Y:S02]  /*15c00*/  LEA.HI.X.SX32 R3, R4, R43, 0x1, P6 ;  /* 0x0000002b04037211 */ /* 0x002fe400030f0eff */
[----:B------:R-:W-:-:S03]  /*15c10*/  LEA R4, P6, R16, R37, 0x1 ;  /* 0x0000002510047211 */ /* 0x000fc600078c08ff */
[----:B------:R1:W-:Y:S01]  /*15c20*/  @P5 STG.E.U16 desc[UR40][R2.64], R5 ;  /* 0x0000000502005986 */ /* 0x0003e2000c101528 */
[----:B--2---:R-:W-:Y:S01]  /*15c30*/  IMAD R6, R32, 0x8, R18 ;  /* 0x0000000820067824 */ /* 0x004fe200078e0212 */
[----:B------:R-:W-:Y:S02]  /*15c40*/  ISETP.LT.AND P5, PT, R73, UR9, !P0 ;  /* 0x0000000949007c0c */ /* 0x000fe4000c7a1270 */
[----:B-1----:R-:W-:Y:S02]  /*15c50*/  LEA.HI.X.SX32 R5, R16, R43, 0x1, P6 ;  /* 0x0000002b10057211 */ /* 0x002fe400030f0eff */
[----:B------:R-:W-:Y:S01]  /*15c60*/  LEA R12, P6, R18, R37, 0x1 ;  /* 0x00000025120c7211 */ /* 0x000fe200078c08ff */
[----:B------:R-:W-:Y:S01]  /*15c70*/  IMAD R16, R32, 0x8, R6 ;  /* 0x0000000820107824 */ /* 0x000fe200078e0206 */
[----:B------:R-:W-:Y:S02]  /*15c80*/  PRMT R3, R7, 0x7632, R3 ;  /* 0x0000763207037816 */ /* 0x000fe40000000003 */
[----:B------:R-:W-:-:S02]  /*15c90*/  LEA.HI.X.SX32 R13, R18, R43, 0x1, P6 ;  /* 0x0000002b120d7211 */ /* 0x000fc400030f0eff */
[C---:B------:R-:W-:Y:S01]  /*15ca0*/  LEA R14, P6, R6.reuse, R37, 0x1 ;  /* 0x00000025060e7211 */ /* 0x040fe200078c08ff */
[----:B------:R1:W-:Y:S01]  /*15cb0*/  @P3 STG.E.U16 desc[UR40][R4.64], R7 ;  /* 0x0000000704003986 */ /* 0x0003e2000c101528 */
[----:B------:R-:W-:Y:S02]  /*15cc0*/  ISETP.LT.AND P3, PT, R69, UR9, !P0 ;  /* 0x0000000945007c0c */ /* 0x000fe4000c761270 */
[----:B------:R-:W-:Y:S01]  /*15cd0*/  LEA.HI.X.SX32 R15, R6, R43, 0x1, P6 ;  /* 0x0000002b060f7211 */ /* 0x000fe200030f0eff */
[----:B------:R-:W-:Y:S01]  /*15ce0*/  IMAD R6, R32, 0x8, R16 ;  /* 0x0000000820067824 */ /* 0x000fe200078e0210 */
[----:B------:R-:W-:Y:S01]  /*15cf0*/  LEA R2, P6, R16, R37, 0x1 ;  /* 0x0000002510027211 */ /* 0x000fe200078c08ff */
[----:B------:R2:W-:Y:S01]  /*15d00*/  @P1 STG.E.U16 desc[UR40][R12.64], R3 ;  /* 0x000000030c001986 */ /* 0x0005e2000c101528 */
[----:B------:R-:W-:-:S03]  /*15d10*/  ISETP.LT.AND P1, PT, R71, UR9, !P0 ;  /* 0x0000000947007c0c */ /* 0x000fc6000c721270 */
[----:B0-----:R0:W-:Y:S01]  /*15d20*/  @P5 STG.E.U16 desc[UR40][R14.64], R8 ;  /* 0x000000080e005986 */ /* 0x0011e2000c101528 */
[----:B-1----:R-:W-:Y:S02]  /*15d30*/  PRMT R7, R8, 0x7632, R7 ;  /* 0x0000763208077816 */ /* 0x002fe40000000007 */
[----:B--2---:R-:W-:Y:S01]  /*15d40*/  LEA.HI.X.SX32 R3, R16, R43, 0x1, P6 ;  /* 0x0000002b10037211 */ /* 0x004fe200030f0eff */
[----:B------:R-:W-:Y:S01]  /*15d50*/  IMAD R16, R32, 0x8, R6 ;  /* 0x0000000820107824 */ /* 0x000fe200078e0206 */
[----:B------:R-:W-:Y:S02]  /*15d60*/  LEA R4, P6, R6, R37, 0x1 ;  /* 0x0000002506047211 */ /* 0x000fe400078c08ff */
[----:B------:R-:W-:Y:S01]  /*15d70*/  ISETP.LT.AND P5, PT, R65, UR9, !P0 ;  /* 0x0000000941007c0c */ /* 0x000fe2000c7a1270 */
[----:B------:R-:W-:Y:S01]  /*15d80*/  IMAD R18, R32, 0x8, R16 ;  /* 0x0000000820127824 */ /* 0x000fe200078e0210 */
[----:B------:R-:W-:Y:S02]  /*15d90*/  LEA.HI.X.SX32 R5, R6, R43, 0x1, P6 ;  /* 0x0000002b06057211 */ /* 0x000fe400030f0eff */
        /* <DEDUP_REMOVED lines=10> */
[----:B------:R-:W-:Y:S01]  /*15e40*/  IMAD R14, R32, 0x8, R8 ;  /* 0x00000008200e7824 */ /* 0x000fe200078e0208 */
[----:B------:R-:W-:Y:S01]  /*15e50*/  LEA R2, P6, R8, R37, 0x1 ;  /* 0x0000002508027211 */ /* 0x000fe200078c08ff */
[----:B------:R1:W-:Y:S01]  /*15e60*/  @P5 STG.E.U16 desc[UR40][R6.64], R3 ;  /* 0x0000000306005986 */ /* 0x0003e2000c101528 */
[----:B------:R-:W-:-:S02]  /*15e70*/  ISETP.LT.AND P5, PT, R67, UR9, !P0 ;  /* 0x0000000943007c0c */ /* 0x000fc4000c7a1270 */
[----:B0-----:R-:W-:Y:S01]  /*15e80*/  PRMT R5, R10, 0x7632, R5 ;  /* 0x000076320a057816 */ /* 0x001fe20000000005 */
[----:B------:R0:W-:Y:S01]  /*15e90*/  @P3 STG.E.U16 desc[UR40][R12.64], R10 ;  /* 0x0000000a0c003986 */ /* 0x0001e2000c101528 */
[----:B------:R-:W-:Y:S02]  /*15ea0*/  ISETP.LT.AND P3, PT, R63, UR9, !P0 ;  /* 0x000000093f007c0c */ /* 0x000fe4000c761270 */
[----:B-1----:R-:W-:Y:S01]  /*15eb0*/  LEA.HI.X.SX32 R3, R8, R43, 0x1, P6 ;  /* 0x0000002b08037211 */ /* 0x002fe200030f0eff */
[----:B------:R-:W-:Y:S01]  /*15ec0*/  IMAD R8, R32, 0x8, R14 ;  /* 0x0000000820087824 */ /* 0x000fe200078e020e */
[----:B------:R-:W-:-:S03]  /*15ed0*/  LEA R4, P6, R14, R37, 0x1 ;  /* 0x000000250e047211 */ /* 0x000fc600078c08ff */
[----:B------:R1:W-:Y:S01]  /*15ee0*/  @P1 STG.E.U16 desc[UR40][R2.64], R5 ;  /* 0x0000000502001986 */ /* 0x0003e2000c101528 */
[----:B0-----:R-:W-:Y:S01]  /*15ef0*/  IMAD R10, R32, 0x8, R8 ;  /* 0x00000008200a7824 */ /* 0x001fe200078e0208 */
[----:B------:R-:W-:-:S03]  /*15f00*/  ISETP.LT.AND P1, PT, R64, UR9, !P0 ;  /* 0x0000000940007c0c */ /* 0x000fc6000c721270 */
[----:B------:R-:W-:Y:S01]  /*15f10*/  IMAD R12, R32, 0x8, R10 ;  /* 0x00000008200c7824 */ /* 0x000fe200078e020a */
[----:B-1----:R-:W-:Y:S02]  /*15f20*/  LEA.HI.X.SX32 R5, R14, R43, 0x1, P6 ;  /* 0x0000002b0e057211 */ /* 0x002fe400030f0eff */
[----:B------:R-:W-:-:S04]  /*15f30*/  LEA R6, P6, R8, R37, 0x1 ;  /* 0x0000002508067211 */ /* 0x000fc800078c08ff */
[----:B------:R-:W-:Y:S01]  /*15f40*/  LEA.HI.X.SX32 R7, R8, R43, 0x1, P6 ;  /* 0x0000002b08077211 */ /* 0x000fe200030f0eff */
[----:B------:R-:W-:Y:S01]  /*15f50*/  @P5 STG.E.U16 desc[UR40][R4.64], R11 ;  /* 0x0000000b04005986 */ /* 0x000fe2000c101528 */
[----:B------:R-:W-:Y:S02]  /*15f60*/  LEA R8, P6, R10, R37, 0x1 ;  /* 0x000000250a087211 */ /* 0x000fe400078c08ff */
[----:B------:R-:W-:Y:S02]  /*15f70*/  ISETP.LT.AND P5, PT, R42, UR9, !P0 ;  /* 0x000000092a007c0c */ /* 0x000fe4000c7a1270 */
[----:B------:R-:W-:Y:S01]  /*15f80*/  PRMT R3, R11, 0x7632, R3 ;  /* 0x000076320b037816 */ /* 0x000fe20000000003 */
[----:B------:R-:W-:Y:S01]  /*15f90*/  IMAD R14, R32, 0x8, R12 ;  /* 0x00000008200e7824 */ /* 0x000fe200078e020c */
[----:B------:R-:W-:Y:S02]  /*15fa0*/  LEA.HI.X.SX32 R9, R10, R43, 0x1, P6 ;  /* 0x0000002b0a097211 */ /* 0x000fe400030f0eff */
[----:B------:R-:W-:Y:S01]  /*15fb0*/  LEA R2, P6, R12, R37, 0x1 ;  /* 0x000000250c027211 */ /* 0x000fe200078c08ff */
[----:B------:R0:W-:Y:S01]  /*15fc0*/  @P3 STG.E.U16 desc[UR40][R6.64], R3 ;  /* 0x0000000306003986 */ /* 0x0001e2000c101528 */
[----:B------:R-:W-:-:S03]  /*15fd0*/  IMAD R16, R32, 0x8, R14 ;  /* 0x0000000820107824 */ /* 0x000fc600078e020e */
[----:B------:R1:W-:Y:S01]  /*15fe0*/  @P1 STG.E.U16 desc[UR40][R8.64], R20 ;  /* 0x0000001408001986 */ /* 0x0003e2000c101528 */
[----:B------:R-:W-:Y:S02]  /*15ff0*/  ISETP.LT.AND P3, PT, R62, UR9, !P0 ;  /* 0x000000093e007c0c */ /* 0x000fe4000c761270 */
[----:B0-----:R-:W-:Y:S01]  /*16000*/  LEA.HI.X.SX32 R3, R12, R43, 0x1, P6 ;  /* 0x0000002b0c037211 */ /* 0x001fe200030f0eff */
[----:B------:R0:W2:Y:S01]  /*16010*/  LDS.128 R4, [R0+UR5+0x1800] ;  /* 0x0018000500047984 */ /* 0x0000a20008000c00 */
[----:B------:R-:W-:Y:S02]  /*16020*/  LEA R10, P6, R14, R37, 0x1 ;  /* 0x000000250e0a7211 */ /* 0x000fe400078c08ff */
[----:B-1----:R-:W-:Y:S02]  /*16030*/  PRMT R9, R20, 0x7632, R9 ;  /* 0x0000763214097816 */ /* 0x002fe40000000009 */
[----:B------:R-:W-:Y:S01]  /*16040*/  LEA.HI.X.SX32 R11, R14, R43, 0x1, P6 ;  /* 0x0000002b0e0b7211 */ /* 0x000fe200030f0eff */
[----:B------:R-:W-:Y:S01]  /*16050*/  IMAD R14, R32, 0x8, R16 ;  /* 0x00000008200e7824 */ /* 0x000fe200078e0210 */
[----:B------:R-:W-:Y:S01]  /*16060*/  ISETP.LT.AND P1, PT, R48, UR9, !P0 ;  /* 0x0000000930007c0c */ /* 0x000fe2000c721270 */
[----:B------:R1:W-:Y:S01]  /*16070*/  @P5 STG.E.U16 desc[UR40][R2.64], R9 ;  /* 0x0000000902005986 */ /* 0x0003e2000c101528 */
[----:B------:R-:W-:-:S02]  /*16080*/  LEA R12, P6, R16, R37, 0x1 ;  /* 0x00000025100c7211 */ /* 0x000fc400078c08ff */
[----:B------:R-:W-:Y:S02]  /*16090*/  ISETP.LT.AND P5, PT, R60, UR9, !P0 ;  /* 0x000000093c007c0c */ /* 0x000fe4000c7a1270 */
[----:B------:R-:W-:Y:S01]  /*160a0*/  LEA.HI.X.SX32 R13, R16, R43, 0x1, P6 ;  /* 0x0000002b100d7211 */ /* 0x000fe200030f0eff */
[----:B------:R-:W-:Y:S01]  /*160b0*/  IMAD R16, R32, 0x8, R14 ;  /* 0x0000000820107824 */ /* 0x000fe200078e020e */
[----:B------:R-:W-:Y:S01]  /*160c0*/  LEA R8, P6, R14, R37, 0x1 ;  /* 0x000000250e087211 */ /* 0x000fe200078c08ff */
[----:B------:R3:W-:Y:S02]  /*160d0*/  @P3 STG.E.U16 desc[UR40][R10.64], R21 ;  /* 0x000000150a003986 */ /* 0x0007e4000c101528 */
[----:B0-----:R-:W-:Y:S01]  /*160e0*/  IMAD R0, R32, 0x8, R16 ;  /* 0x0000000820007824 */ /* 0x001fe200078e0210 */
[----:B-1----:R-:W-:Y:S02]  /*160f0*/  PRMT R3, R21, 0x7632, R3 ;  /* 0x0000763215037816 */ /* 0x002fe40000000003 */
[----:B------:R-:W-:Y:S01]  /*16100*/  LEA.HI.X.SX32 R9, R14, R43, 0x1, P6 ;  /* 0x0000002b0e097211 */ /* 0x000fe200030f0eff */
[----:B------:R-:W-:-:S02]  /*16110*/  IMAD R14, R32, 0x8, R0 ;  /* 0x00000008200e7824 */ /* 0x000fc400078e0200 */
[----:B------:R0:W-:Y:S01]  /*16120*/  @P1 STG.E.U16 desc[UR40][R12.64], R3 ;  /* 0x000000030c001986 */ /* 0x0001e2000c101528 */
[----:B------:R-:W-:-:S03]  /*16130*/  ISETP.LT.AND P3, PT, R46, UR9, !P0 ;  /* 0x000000092e007c0c */ /* 0x000fc6000c761270 */
[----:B------:R1:W-:Y:S01]  /*16140*/  @P5 STG.E.U16 desc[UR40][R8.64], R22 ;  /* 0x0000001608005986 */ /* 0x0003e2000c101528 */
[-C--:B---3--:R-:W-:Y:S02]  /*16150*/  LEA R10, P5, R0, R37.reuse, 0x1 ;  /* 0x00000025000a7211 */ /* 0x088fe400078a08ff */
[----:B------:R-:W-:Y:S02]  /*16160*/  LEA R2, P6, R16, R37, 0x1 ;  /* 0x0000002510027211 */ /* 0x000fe400078c08ff */
[----:B------:R-:W-:Y:S02]  /*16170*/  ISETP.LT.AND P1, PT, R40, UR9, !P0 ;  /* 0x0000000928007c0c */ /* 0x000fe4000c721270 */
[-C--:B------:R-:W-:Y:S01]  /*16180*/  LEA.HI.X.SX32 R11, R0, R43.reuse, 0x1, P5 ;  /* 0x0000002b000b7211 */ /* 0x080fe200028f0eff */
[----:B------:R-:W-:Y:S01]  /*16190*/  IMAD R0, R32, 0x8, R14 ;  /* 0x0000000820007824 */ /* 0x000fe200078e020e */
[----:B0-----:R-:W-:Y:S02]  /*161a0*/  LEA.HI.X.SX32 R3, R16, R43, 0x1, P6 ;  /* 0x0000002b10037211 */ /* 0x001fe400030f0eff */
[----:B------:R-:W-:-:S02]  /*161b0*/  LEA R12, P5, R14, R37, 0x1 ;  /* 0x000000250e0c7211 */ /* 0x000fc400078a08ff */
[----:B------:R-:W-:Y:S02]  /*161c0*/  ISETP.LT.AND P6, PT, R50, UR9, !P0 ;  /* 0x0000000932007c0c */ /* 0x000fe4000c7c1270 */
[----:B-1----:R-:W-:Y:S02]  /*161d0*/  PRMT R9, R22, 0x7632, R9 ;  /* 0x0000763216097816 */ /* 0x002fe40000000009 */
[----:B------:R-:W-:Y:S01]  /*161e0*/  LEA.HI.X.SX32 R13, R14, R43, 0x1, P5 ;  /* 0x0000002b0e0d7211 */ /* 0x000fe200028f0eff */
[----:B------:R-:W-:Y:S01]  /*161f0*/  IMAD R14, R32, 0x8, R0 ;  /* 0x00000008200e7824 */ /* 0x000fe200078e0200 */
[----:B------:R-:W-:Y:S01]  /*16200*/  LEA R8, P5, R0, R37, 0x1 ;  /* 0x0000002500087211 */ /* 0x000fe200078a08ff */
[----:B------:R0:W-:Y:S01]  /*16210*/  @P3 STG.E.U16 desc[UR40][R2.64], R9 ;  /* 0x0000000902003986 */ /* 0x0001e2000c101528 */
[----:B------:R-:W-:Y:S01]  /*16220*/  ISETP.LT.AND P3, PT, R54, UR9, !P0 ;  /* 0x0000000936007c0c */ /* 0x000fe2000c761270 */
[----:B------:R-:W-:Y:S02]  /*16230*/  IMAD R16, R32, 0x8, R14 ;  /* 0x0000000820107824 */ /* 0x000fe400078e020e */
[----:B------:R2:W-:Y:S01]  /*16240*/  @P1 STG.E.U16 desc[UR40][R10.64], R23 ;  /* 0x000000170a001986 */ /* 0x0005e2000c101528 */
[----:B------:R-:W-:-:S02]  /*16250*/  ISETP.LT.AND P1, PT, R52, UR9, !P0 ;  /* 0x0000000934007c0c */ /* 0x000fc4000c721270 */
[----:B0-----:R-:W-:Y:S02]  /*16260*/  PRMT R3, R23, 0x7632, R3 ;  /* 0x0000763217037816 */ /* 0x001fe40000000003 */
[----:B------:R-:W-:Y:S01]  /*16270*/  LEA.HI.X.SX32 R9, R0, R43, 0x1, P5 ;  /* 0x0000002b00097211 */ /* 0x000fe200028f0eff */
[----:B------:R-:W-:Y:S02]  /*16280*/  IMAD R0, R32, 0x8, R16 ;  /* 0x0000000820007824 */ /* 0x000fe400078e0210 */
[----:B------:R0:W-:Y:S01]  /*16290*/  @P6 STG.E.U16 desc[UR40][R12.64], R3 ;  /* 0x000000030c006986 */ /* 0x0001e2000c101528 */
[----:B------:R-:W-:Y:S01]  /*162a0*/  LEA R2, P6, R14, R37, 0x1 ;  /* 0x000000250e027211 */ /* 0x000fe200078c08ff */
[----:B------:R-:W-:Y:S01]  /*162b0*/  IMAD R18, R32, 0x8, R0 ;  /* 0x0000000820127824 */ /* 0x000fe200078e0200 */
[----:B--2---:R-:W-:Y:S01]  /*162c0*/  PRMT R11, R4, 0x7632, R11 ;  /* 0x00007632040b7816 */ /* 0x004fe2000000000b */
[----:B------:R-:W-:Y:S02]  /*162d0*/  @P3 STG.E.U16 desc[UR40][R8.64], R4 ;  /* 0x0000000408003986 */ /* 0x000fe4000c101528 */
[----:B------:R-:W-:Y:S01]  /*162e0*/  IMAD R20, R32, 0x8, R18 ;  /* 0x0000000820147824 */ /* 0x000fe200078e0212 */
[----:B0-----:R-:W-:-:S03]  /*162f0*/  LEA.HI.X.SX32 R3, R14, R43, 0x1, P6 ;  /* 0x0000002b0e037211 */ /* 0x001fc600030f0eff */
[----:B------:R-:W-:Y:S02]  /*16300*/  IMAD R22, R32, 0x8, R20 ;  /* 0x0000000820167824 */ /* 0x000fe400078e0214 */
[----:B------:R0:W-:Y:S01]  /*16310*/  @P1 STG.E.U16 desc[UR40][R2.64], R11 ;  /* 0x0000000b02001986 */ /* 0x0001e2000c101528 */
[-C--:B------:R-:W-:Y:S02]  /*16320*/  LEA R10, P1, R16, R37.reuse, 0x1 ;  /* 0x00000025100a7211 */ /* 0x080fe400078208ff */
[----:B------:R-:W-:Y:S02]  /*16330*/  LEA R12, P3, R0, R37, 0x1 ;  /* 0x00000025000c7211 */ /* 0x000fe400078608ff */
[----:B------:R-:W-:Y:S02]  /*16340*/  ISETP.LT.AND P5, PT, R44, UR9, !P0 ;  /* 0x000000092c007c0c */ /* 0x000fe4000c7a1270 */
[----:B------:R-:W-:Y:S02]  /*16350*/  ISETP.LT.AND P4, PT, R91, UR9, !P0 ;  /* 0x000000095b007c0c */ /* 0x000fe4000c781270 */
[----:B------:R-:W-:-:S02]  /*16360*/  LEA.HI.X.SX32 R13, R0, R43, 0x1, P3 ;  /* 0x0000002b000d7211 */ /* 0x000fc400018f0eff */
[----:B0-----:R-:W-:Y:S02]  /*16370*/  LEA.HI.X.SX32 R11, R16, R43, 0x1, P1 ;  /* 0x0000002b100b7211 */ /* 0x001fe400008f0eff */
[-C--:B------:R-:W-:Y:S02]  /*16380*/  LEA R2, P1, R22, R37.reuse, 0x1 ;  /* 0x0000002516027211 */ /* 0x080fe400078208ff */
[----:B------:R-:W-:Y:S02]  /*16390*/  LEA R14, P6, R18, R37, 0x1 ;  /* 0x00000025120e7211 */ /* 0x000fe400078c08ff */
[----:B------:R-:W-:Y:S02]  /*163a0*/  ISETP.LT.AND P3, PT, R33, UR9, !P0 ;  /* 0x0000000921007c0c */ /* 0x000fe4000c761270 */
[----:B------:R-:W-:Y:S02]  /*163b0*/  LEA.HI.X.SX32 R3, R22, R43, 0x1, P1 ;  /* 0x0000002b16037211 */ /* 0x000fe400008f0eff */
[----:B------:R-:W-:-:S02]  /*163c0*/  ISETP.LT.AND P1, PT, R36, UR9, !P0 ;  /* 0x0000000924007c0c */ /* 0x000fc4000c721270 */
[----:B------:R-:W-:Y:S02]  /*163d0*/  ISETP.LT.AND P0, PT, R74, UR9, !P0 ;  /* 0x000000094a007c0c */ /* 0x000fe4000c701270 */
[----:B------:R-:W-:Y:S02]  /*163e0*/  LEA.HI.X.SX32 R15, R18, R43, 0x1, P6 ;  /* 0x0000002b120f7211 */ /* 0x000fe400030f0eff */
[----:B------:R-:W-:Y:S02]  /*163f0*/  LEA R8, P6, R20, R37, 0x1 ;  /* 0x0000002514087211 */ /* 0x000fe400078c08ff */
[----:B------:R-:W-:Y:S01]  /*16400*/  PRMT R0, R5, 0x7632, R0 ;  /* 0x0000763205007816 */ /* 0x000fe20000000000 */
[----:B------:R-:W-:Y:S01]  /*16410*/  IMAD R32, R32, 0x8, R22 ;  /* 0x0000000820207824 */ /* 0x000fe200078e0216 */
[----:B------:R-:W-:Y:S02]  /*16420*/  LEA.HI.X.SX32 R9, R20, R43, 0x1, P6 ;  /* 0x0000002b14097211 */ /* 0x000fe400030f0eff */
[----:B------:R-:W-:Y:S01]  /*16430*/  PRMT R4, R6, 0x7632, R4 ;  /* 0x0000763206047816 */ /* 0x000fe20000000004 */
[----:B------:R0:W-:Y:S01]  /*16440*/  @P5 STG.E.U16 desc[UR40][R10.64], R5 ;  /* 0x000000050a005986 */ /* 0x0001e2000c101528 */
[----:B------:R-:W-:-:S03]  /*16450*/  LEA R16, P6, R32, R37, 0x1 ;  /* 0x0000002520107211 */ /* 0x000fc600078c08ff */
[----:B------:R0:W-:Y:S04]  /*16460*/  @P4 STG.E.U16 desc[UR40][R12.64], R0 ;  /* 0x000000000c004986 */ /* 0x0001e8000c101528 */
[----:B------:R0:W-:Y:S04]  /*16470*/  @P3 STG.E.U16 desc[UR40][R14.64], R6 ;  /* 0x000000060e003986 */ /* 0x0001e8000c101528 */
[----:B------:R0:W-:Y:S01]  /*16480*/  @P2 STG.E.U16 desc[UR40][R8.64], R4 ;  /* 0x0000000408002986 */ /* 0x0001e2000c101528 */
[----:B------:R-:W-:-:S03]  /*16490*/  LEA.HI.X.SX32 R17, R32, R43, 0x1, P6 ;  /* 0x0000002b20117211 */ /* 0x000fc600030f0eff */
[----:B------:R0:W-:Y:S01]  /*164a0*/  @P1 STG.E.U16 desc[UR40][R2.64], R7 ;  /* 0x0000000702001986 */ /* 0x0001e2000c101528 */
[----:B------:R-:W-:Y:S05]  /*164b0*/  @!P0 EXIT ;  /* 0x000000000000894d */ /* 0x000fea0003800000 */
[----:B0-----:R-:W-:-:S05]  /*164c0*/  PRMT R8, R7, 0x7632, R8 ;  /* 0x0000763207087816 */ /* 0x001fca0000000008 */
[----:B------:R-:W-:Y:S01]  /*164d0*/  STG.E.U16 desc[UR40][R16.64], R8 ;  /* 0x0000000810007986 */ /* 0x000fe2000c101528 */
[----:B------:R-:W-:Y:S05]  /*164e0*/  EXIT ;  /* 0x000000000000794d */ /* 0x000fea0003800000 */
.L_x_2:
[----:B------:R-:W-:-:S00]  /*164f0*/  BRA `(.L_x_2) ;  /* 0xfffffffc00fc7947 */ /* 0x000fc0000383ffff */
[----:B------:R-:W-:-:S00]  /*16500*/  NOP ;  /* 0x0000000000007918 */ /* 0x000fc00000000000 */
[----:B------:R-:W-:-:S00]  /*16510*/  NOP ;  /* 0x0000000000007918 */ /* 0x000fc00000000000 */
[----:B------:R-:W-:-:S00]  /*16520*/  NOP ;  /* 0x0000000000007918 */ /* 0x000fc00000000000 */
[----:B------:R-:W-:-:S00]  /*16530*/  NOP ;  /* 0x0000000000007918 */ /* 0x000fc00000000000 */
[----:B------:R-:W-:-:S00]  /*16540*/  NOP ;  /* 0x0000000000007918 */ /* 0x000fc00000000000 */
[----:B------:R-:W-:-:S00]  /*16550*/  NOP ;  /* 0x0000000000007918 */ /* 0x000fc00000000000 */
[----:B------:R-:W-:-:S00]  /*16560*/  NOP ;  /* 0x0000000000007918 */ /* 0x000fc00000000000 */
[----:B------:R-:W-:-:S00]  /*16570*/  NOP ;  /* 0x0000000000007918 */ /* 0x000fc00000000000 */
.L_x_3:


//--------------------- .nv.shared.matmul_kernel  --------------------------
	.section	.nv.shared.matmul_kernel,"aw",@nobits
	.sectionflags	@""
	.align	16
	.zero		1024


//--------------------- .nv.shared.reserved.0     --------------------------
	.section	.nv.shared.reserved.0,"aw",@nobits
	.weak		__nv_reservedSMEM_offset_0_alias
	.size		__nv_reservedSMEM_offset_0_alias, 0, 0
	.other		__nv_reservedSMEM_offset_0_alias,@"STO_CUDA_RESERVED_SHARED STV_DEFAULT"
__nv_reservedSMEM_offset_0_alias:
	.zero		0


//--------------------- .nv.constant0.matmul_kernel --------------------------
	.section	.nv.constant0.matmul_kernel,"a",@progbits
	.sectionflags	@""
	.align	4
.nv.constant0.matmul_kernel:
	.zero		608


//--------------------- SYMBOLS --------------------------

	.type		.nv.reservedSmem.offset0,@object
	.size		.nv.reservedSmem.offset0,0x4
